def matmul_kernel(
    a_ptr,
    b_ptr,
    c_ptr,
    M,
    N,
    K,
    stride_am,
    stride_ak,
    stride_bk,
    stride_bn,
    stride_cm,
    stride_cn,
    BLOCK_M: tl.constexpr,
    BLOCK_N: tl.constexpr,
    BLOCK_K: tl.constexpr,
    GROUP_M: tl.constexpr,
):
    pid = tl.program_id(axis=0)
    num_pid_m = tl.cdiv(M, BLOCK_M)
    num_pid_n = tl.cdiv(N, BLOCK_N)
    num_pid_in_group = GROUP_M * num_pid_n
    group_id = pid // num_pid_in_group
    first_pid_m = group_id * GROUP_M
    group_size_m = min(num_pid_m - first_pid_m, GROUP_M)
    pid_m = first_pid_m + ((pid % num_pid_in_group) % group_size_m)
    pid_n = (pid % num_pid_in_group) // group_size_m

    offs_am = (pid_m * BLOCK_M + tl.arange(0, BLOCK_M)) % M
    offs_bn = (pid_n * BLOCK_N + tl.arange(0, BLOCK_N)) % N
    offs_k = tl.arange(0, BLOCK_K)
    a_ptrs = a_ptr + offs_am[:, None] * stride_am + offs_k[None, :] * stride_ak
    b_ptrs = b_ptr + offs_k[:, None] * stride_bk + offs_bn[None, :] * stride_bn

    acc = tl.zeros((BLOCK_M, BLOCK_N), dtype=tl.float32)
    for kk in range(0, tl.cdiv(K, BLOCK_K)):
        a = tl.load(a_ptrs, mask=offs_k[None, :] < K - kk * BLOCK_K, other=0.0)
        b = tl.load(b_ptrs, mask=offs_k[:, None] < K - kk * BLOCK_K, other=0.0)
        acc = tl.dot(a, b, acc)
        a_ptrs += BLOCK_K * stride_ak
        b_ptrs += BLOCK_K * stride_bk

    c = acc.to(c_ptr.dtype.element_ty)
    offs_cm = pid_m * BLOCK_M + tl.arange(0, BLOCK_M)
    offs_cn = pid_n * BLOCK_N + tl.arange(0, BLOCK_N)
    c_ptrs = c_ptr + offs_cm[:, None] * stride_cm + offs_cn[None, :] * stride_cn
    mask = (offs_cm[:, None] < M) & (offs_cn[None, :] < N)
    tl.store(c_ptrs, c, mask=mask)

# config = {"BLOCK_K": 32, "BLOCK_M": 64, "BLOCK_N": 256, "GROUP_M": 8, "arch": "sm_100", "dtype": "fp8e5m2", "num_ctas": 1, "num_stages": 3, "num_warps": 2}
# arch = sm_100


// ===== COMPILED SASS (sm_100a) =====

	.target	sm_100a

	.elftype	@"ET_EXEC"


//--------------------- .note.nv.tkinfo           --------------------------
	.section	.note.nv.tkinfo,"",@"SHT_NOTE"
	.sectionflags	@"SHF_NOTE_NV_TKINFO"
	.tkinfo
        /*0018*/ 	.word	0x00000081
        /*0030*/ 	.string	""
        /*0030*/ 	.string	"ptxas-blackwell"
        /*0030*/ 	.string	"Cuda compilation tools, release 12.9, V12.9.86"
        /*0030*/ 	.string	"Build cuda_12.9.r12.9/compiler.36037853_0"
        /*0030*/ 	.string	"-v  -suppress-debug-info  -lineinfo  -arch sm_100a "



//--------------------- .note.nv.cuver            --------------------------
	.section	.note.nv.cuver,"",@"SHT_NOTE"
	.sectionflags	@"SHF_NOTE_NV_CUVER"
        /*0018*/ 	.short	0x0001
        /*001a*/ 	.short	0x0064
        /*001c*/ 	.short	0x0001
        /*001e*/ 	.short	0x0000
        /*0020*/ 	.short	0x0001
        /*0022*/ 	.short	0x0000


//--------------------- .nv.info                  --------------------------
	.section	.nv.info,"",@"SHT_CUDA_INFO"
	.align	4


	//----- nvinfo : EIATTR_REGCOUNT
	.align		4
        /*0000*/ 	.byte	0x04, 0x2f
        /*0002*/ 	.short	(.L_1 - .L_0)
	.align		4
.L_0:
        /*0004*/ 	.word	index@(matmul_kernel)
        /*0008*/ 	.word	0x00000020


	//----- nvinfo : EIATTR_FRAME_SIZE
	.align		4
.L_1:
        /*000c*/ 	.byte	0x04, 0x11
        /*000e*/ 	.short	(.L_3 - .L_2)
	.align		4
.L_2:
        /*0010*/ 	.word	index@(matmul_kernel)
        /*0014*/ 	.word	0x00001348


	//----- nvinfo : EIATTR_MIN_STACK_SIZE
	.align		4
.L_3:
        /*0018*/ 	.byte	0x04, 0x12
        /*001a*/ 	.short	(.L_5 - .L_4)
	.align		4
.L_4:
        /*001c*/ 	.word	index@(matmul_kernel)
        /*0020*/ 	.word	0x00001348
.L_5:


//--------------------- .nv.info.matmul_kernel    --------------------------
	.section	.nv.info.matmul_kernel,"",@"SHT_CUDA_INFO"
	.sectionflags	@""
	.align	4


	//----- nvinfo : EIATTR_CUDA_API_VERSION
	.align		4
        /*0000*/ 	.byte	0x04, 0x37
        /*0002*/ 	.short	(.L_7 - .L_6)
.L_6:
        /*0004*/ 	.word	0x00000081


	//----- nvinfo : EIATTR_KPARAM_INFO
	.align		4
.L_7:
        /*0008*/ 	.byte	0x04, 0x17
        /*000a*/ 	.short	(.L_9 - .L_8)
.L_8:
        /*000c*/ 	.word	0x00000000
        /*0010*/ 	.short	0x000d
        /*0012*/ 	.short	0x0048
        /*0014*/ 	.byte	0x00, 0xf4, 0x21, 0x00


	//----- nvinfo : EIATTR_KPARAM_INFO
	.align		4
.L_9:
        /*0018*/ 	.byte	0x04, 0x17
        /*001a*/ 	.short	(.L_11 - .L_10)
.L_10:
        /*001c*/ 	.word	0x00000000
        /*0020*/ 	.short	0x000c
        /*0022*/ 	.short	0x0040
        /*0024*/ 	.byte	0x00, 0xf4, 0x21, 0x00


	//----- nvinfo : EIATTR_KPARAM_INFO
	.align		4
.L_11:
        /*0028*/ 	.byte	0x04, 0x17
        /*002a*/ 	.short	(.L_13 - .L_12)
.L_12:
        /*002c*/ 	.word	0x00000000
        /*0030*/ 	.short	0x000b
        /*0032*/ 	.short	0x0038
        /*0034*/ 	.byte	0x00, 0xf0, 0x11, 0x00


	//----- nvinfo : EIATTR_KPARAM_INFO
	.align		4
.L_13:
        /*0038*/ 	.byte	0x04, 0x17
        /*003a*/ 	.short	(.L_15 - .L_14)
.L_14:
        /*003c*/ 	.word	0x00000000
        /*0040*/ 	.short	0x000a
        /*0042*/ 	.short	0x0034
        /*0044*/ 	.byte	0x00, 0xf0, 0x11, 0x00


	//----- nvinfo : EIATTR_KPARAM_INFO
	.align		4
.L_15:
        /*0048*/ 	.byte	0x04, 0x17
        /*004a*/ 	.short	(.L_17 - .L_16)
.L_16:
        /*004c*/ 	.word	0x00000000
        /*0050*/ 	.short	0x0009
        /*0052*/ 	.short	0x0030
        /*0054*/ 	.byte	0x00, 0xf0, 0x11, 0x00


	//----- nvinfo : EIATTR_KPARAM_INFO
	.align		4
.L_17:
        /*0058*/ 	.byte	0x04, 0x17
        /*005a*/ 	.short	(.L_19 - .L_18)
.L_18:
        /*005c*/ 	.word	0x00000000
        /*0060*/ 	.short	0x0008
        /*0062*/ 	.short	0x002c
        /*0064*/ 	.byte	0x00, 0xf0, 0x11, 0x00


	//----- nvinfo : EIATTR_KPARAM_INFO
	.align		4
.L_19:
        /*0068*/ 	.byte	0x04, 0x17
        /*006a*/ 	.short	(.L_21 - .L_20)
.L_20:
        /*006c*/ 	.word	0x00000000
        /*0070*/ 	.short	0x0007
        /*0072*/ 	.short	0x0028
        /*0074*/ 	.byte	0x00, 0xf0, 0x11, 0x00


	//----- nvinfo : EIATTR_KPARAM_INFO
	.align		4
.L_21:
        /*0078*/ 	.byte	0x04, 0x17
        /*007a*/ 	.short	(.L_23 - .L_22)
.L_22:
        /*007c*/ 	.word	0x00000000
        /*0080*/ 	.short	0x0006
        /*0082*/ 	.short	0x0024
        /*0084*/ 	.byte	0x00, 0xf0, 0x11, 0x00


	//----- nvinfo : EIATTR_KPARAM_INFO
	.align		4
.L_23:
        /*0088*/ 	.byte	0x04, 0x17
        /*008a*/ 	.short	(.L_25 - .L_24)
.L_24:
        /*008c*/ 	.word	0x00000000
        /*0090*/ 	.short	0x0005
        /*0092*/ 	.short	0x0020
        /*0094*/ 	.byte	0x00, 0xf0, 0x11, 0x00


	//----- nvinfo : EIATTR_KPARAM_INFO
	.align		4
.L_25:
        /*0098*/ 	.byte	0x04, 0x17
        /*009a*/ 	.short	(.L_27 - .L_26)
.L_26:
        /*009c*/ 	.word	0x00000000
        /*00a0*/ 	.short	0x0004
        /*00a2*/ 	.short	0x001c
        /*00a4*/ 	.byte	0x00, 0xf0, 0x11, 0x00


	//----- nvinfo : EIATTR_KPARAM_INFO
	.align		4
.L_27:
        /*00a8*/ 	.byte	0x04, 0x17
        /*00aa*/ 	.short	(.L_29 - .L_28)
.L_28:
        /*00ac*/ 	.word	0x00000000
        /*00b0*/ 	.short	0x0003
        /*00b2*/ 	.short	0x0018
        /*00b4*/ 	.byte	0x00, 0xf0, 0x11, 0x00


	//----- nvinfo : EIATTR_KPARAM_INFO
	.align		4
.L_29:
        /*00b8*/ 	.byte	0x04, 0x17
        /*00ba*/ 	.short	(.L_31 - .L_30)
.L_30:
        /*00bc*/ 	.word	0x00000000
        /*00c0*/ 	.short	0x0002
        /*00c2*/ 	.short	0x0010
        /*00c4*/ 	.byte	0x00, 0xf4, 0x21, 0x00


	//----- nvinfo : EIATTR_KPARAM_INFO
	.align		4
.L_31:
        /*00c8*/ 	.byte	0x04, 0x17
        /*00ca*/ 	.short	(.L_33 - .L_32)
.L_32:
        /*00cc*/ 	.word	0x00000000
        /*00d0*/ 	.short	0x0001
        /*00d2*/ 	.short	0x0008
        /*00d4*/ 	.byte	0x00, 0xf4, 0x21, 0x00


	//----- nvinfo : EIATTR_KPARAM_INFO
	.align		4
.L_33:
        /*00d8*/ 	.byte	0x04, 0x17
        /*00da*/ 	.short	(.L_35 - .L_34)
.L_34:
        /*00dc*/ 	.word	0x00000000
        /*00e0*/ 	.short	0x0000
        /*00e2*/ 	.short	0x0000
        /*00e4*/ 	.byte	0x00, 0xf4, 0x21, 0x00


	//----- nvinfo : EIATTR_SPARSE_MMA_MASK
	.align		4
.L_35:
        /*00e8*/ 	.byte	0x03, 0x50
        /*00ea*/ 	.short	0x0000


	//----- nvinfo : EIATTR_MAXREG_COUNT
	.align		4
        /*00ec*/ 	.byte	0x03, 0x1b
        /*00ee*/ 	.short	0x00ff


	//----- nvinfo : EIATTR_NUM_BARRIERS
	.align		4
        /*00f0*/ 	.byte	0x02, 0x4c
        /*00f2*/ 	.byte	0x01
	.zero		1


	//----- nvinfo : EIATTR_ANNOTATIONS
	.align		4
        /*00f4*/ 	.byte	0x04, 0x55
        /*00f6*/ 	.short	(.L_37 - .L_36)


	//   ....[0]....
.L_36:
        /*00f8*/ 	.word	0x00000001
        /*00fc*/ 	.byte	0x50, 0x00, 0x00, 0x00, 0x01, 0x00, 0x00, 0x00, 0x90, 0x00, 0x00, 0x00, 0x01, 0x00, 0x00, 0x00
        /* <DEDUP_REMOVED lines=2317> */
        /*91dc*/ 	.byte	0xe0, 0x97, 0x02, 0x00, 0x01, 0x00, 0x00, 0x00, 0x40, 0x9c, 0x02, 0x00


	//----- nvinfo : EIATTR_VRC_CTA_INIT_COUNT
	.align		4
.L_37:
        /*91e8*/ 	.byte	0x02, 0x4a
	.zero		1
	.zero		1


	//----- nvinfo : EIATTR_EXIT_INSTR_OFFSETS
	.align		4
        /*91ec*/ 	.byte	0x04, 0x1c
        /*91ee*/ 	.short	(.L_39 - .L_38)


	//   ....[0]....
.L_38:
        /*91f0*/ 	.word	0x0002c490


	//   ....[1]....
        /*91f4*/ 	.word	0x0002c4b0


	//----- nvinfo : EIATTR_REQNTID
	.align		4
.L_39:
        /*91f8*/ 	.byte	0x04, 0x10
        /*91fa*/ 	.short	(.L_41 - .L_40)
.L_40:
        /*91fc*/ 	.word	0x00000040
        /*9200*/ 	.word	0x00000001
        /*9204*/ 	.word	0x00000001


	//----- nvinfo : EIATTR_CBANK_PARAM_SIZE
	.align		4
.L_41:
        /*9208*/ 	.byte	0x03, 0x19
        /*920a*/ 	.short	0x0050


	//----- nvinfo : EIATTR_PARAM_CBANK
	.align		4
        /*920c*/ 	.byte	0x04, 0x0a
        /*920e*/ 	.short	(.L_43 - .L_42)
	.align		4
.L_42:
        /*9210*/ 	.word	index@(.nv.constant0.matmul_kernel)
        /*9214*/ 	.short	0x0380
        /*9216*/ 	.short	0x0050


	//----- nvinfo : EIATTR_SW_WAR
	.align		4
.L_43:
        /*9218*/ 	.byte	0x04, 0x36
        /*921a*/ 	.short	(.L_45 - .L_44)
.L_44:
        /*921c*/ 	.word	0x00000008
.L_45:


//--------------------- .nv.compat                --------------------------
	.section	.nv.compat,"",@"SHT_CUDA_COMPAT_INFO"
	.align	4
        /*0000*/ 	.byte	0x02, 0x02, 0x02, 0x00, 0x02, 0x05, 0x05, 0x00, 0x02, 0x03, 0x00, 0x00, 0x02, 0x06, 0x01, 0x00


//--------------------- .nv.callgraph             --------------------------
	.section	.nv.callgraph,"",@"SHT_CUDA_CALLGRAPH"
	.align	4
	.sectionentsize	8
	.align		4
        /*0000*/ 	.word	0x00000000
	.align		4
        /*0004*/ 	.word	0xffffffff
	.align		4
        /*0008*/ 	.word	0x00000000
	.align		4
        /*000c*/ 	.word	0xfffffffe
	.align		4
        /*0010*/ 	.word	0x00000000
	.align		4
        /*0014*/ 	.word	0xfffffffd
	.align		4
        /*0018*/ 	.word	0x00000000
	.align		4
        /*001c*/ 	.word	0xfffffffc


//--------------------- .text.matmul_kernel       --------------------------
	.section	.text.matmul_kernel,"ax",@progbits
	.align	128
        .global         matmul_kernel
        .type           matmul_kernel,@function
        .size           matmul_kernel,(.L_x_3 - matmul_kernel)
        .other          matmul_kernel,@"STO_CUDA_ENTRY STV_DEFAULT"
matmul_kernel:
.text.matmul_kernel:
[----:B------:R-:W0:Y:S08]  /*0000*/  LDC R1, c[0x0][0x37c] ;  /* 0x0000df00ff017b82 */ /* 0x000e300000000800 */
[----:B------:R-:W1:Y:S01]  /*0010*/  LDC.64 R2, c[0x0][0x398] ;  /* 0x0000e600ff027b82 */ /* 0x000e620000000a00 */
[----:B0-----:R-:W-:Y:S01]  /*0020*/  VIADD R1, R1, 0xffffecb8 ;  /* 0xffffecb801017836 */ /* 0x001fe20000000000 */
[----:B------:R-:W0:Y:S01]  /*0030*/  S2R R15, SR_TID.X ;  /* 0x00000000000f7919 */ /* 0x000e220000002100 */
[----:B------:R-:W2:Y:S03]  /*0040*/  LDCU UR6, c[0x0][0x3a0] ;  /* 0x00007400ff0677ac */ /* 0x000ea60008000800 */
[----:B------:R3:W-:Y:S01]  /*0050*/  STL [R1+0xf0], RZ ;  /* 0x0000f0ff01007387 */ /* 0x0007e20000100800 */
[----:B------:R-:W-:Y:S01]  /*0060*/  UMOV UR5, 0x400 ;  /* 0x0000040000057882 */ /* 0x000fe20000000000 */
[----:B------:R-:W4:Y:S01]  /*0070*/  S2UR UR7, SR_CgaCtaId ;  /* 0x00000000000779c3 */ /* 0x000f220000008800 */
[----:B------:R-:W0:Y:S01]  /*0080*/  LDCU.64 UR12, c[0x0][0x358] ;  /* 0x00006b00ff0c77ac */ /* 0x000e220008000a00 */
[----:B------:R3:W-:Y:S04]  /*0090*/  STL [R1+0xf4], RZ ;  /* 0x0000f4ff01007387 */ /* 0x0007e80000100800 */
[----:B------:R3:W-:Y:S04]  /*00a0*/  STL [R1+0xf8], RZ ;  /* 0x0000f8ff01007387 */ /* 0x0007e80000100800 */
[----:B------:R3:W-:Y:S01]  /*00b0*/  STL [R1+0xfc], RZ ;  /* 0x0000fcff01007387 */ /* 0x0007e20000100800 */
[----:B--2---:R-:W-:-:S03]  /*00c0*/  UIADD3 UR6, UPT, UPT, UR6, 0x1f, URZ ;  /* 0x0000001f06067890 */ /* 0x004fc6000fffe0ff */
[----:B------:R3:W-:Y:S01]  /*00d0*/  STL [R1+0x110], RZ ;  /* 0x000110ff01007387 */ /* 0x0007e20000100800 */
[----:B-1----:R-:W-:Y:S01]  /*00e0*/  VIADD R0, R3, 0xff ;  /* 0x000000ff03007836 */ /* 0x002fe20000000000 */
[----:B------:R-:W-:Y:S02]  /*00f0*/  UISETP.GE.AND UP0, UPT, UR6, 0x20, UPT ;  /* 0x000000200600788c */ /* 0x000fe4000bf06270 */
[----:B------:R3:W-:Y:S02]  /*0100*/  STL [R1+0x114], RZ ;  /* 0x000114ff01007387 */ /* 0x0007e40000100800 */
[----:B------:R-:W-:Y:S02]  /*0110*/  SHF.R.S32.HI R5, RZ, 0x1f, R0 ;  /* 0x0000001fff057819 */ /* 0x000fe40000011400 */
[----:B------:R3:W-:Y:S01]  /*0120*/  STL [R1+0x118], RZ ;  /* 0x000118ff01007387 */ /* 0x0007e20000100800 */
[----:B----4-:R-:W-:Y:S01]  /*0130*/  ULEA UR5, UR7, UR5, 0x18 ;  /* 0x0000000507057291 */ /* 0x010fe2000f8ec0ff */
[----:B------:R-:W-:-:S02]  /*0140*/  LEA.HI R5, R5, R0, RZ, 0x8 ;  /* 0x0000000005057211 */ /* 0x000fc400078f40ff */
[----:B------:R3:W-:Y:S02]  /*0150*/  STL [R1+0x11c], RZ ;  /* 0x00011cff01007387 */ /* 0x0007e40000100800 */
[----:B------:R-:W-:Y:S02]  /*0160*/  SHF.R.S32.HI R0, RZ, 0x8, R5 ;  /* 0x00000008ff007819 */ /* 0x000fe40000011405 */
[----:B------:R3:W-:Y:S03]  /*0170*/  STL [R1+0x130], RZ ;  /* 0x000130ff01007387 */ /* 0x0007e60000100800 */
[----:B------:R-:W-:Y:S01]  /*0180*/  IMAD.SHL.U32 R0, R0, 0x8, RZ ;  /* 0x0000000800007824 */ /* 0x000fe200078e00ff */
[----:B------:R-:W1:Y:S04]  /*0190*/  S2R R5, SR_CTAID.X ;  /* 0x0000000000057919 */ /* 0x000e680000002500 */
[-C--:B------:R-:W-:Y:S01]  /*01a0*/  IABS R9, R0.reuse ;  /* 0x0000000000097213 */ /* 0x080fe20000000000 */
[----:B------:R3:W-:Y:S01]  /*01b0*/  STL [R1+0x134], RZ ;  /* 0x000134ff01007387 */ /* 0x0007e20000100800 */
[----:B------:R-:W-:-:S02]  /*01c0*/  IABS R12, R0 ;  /* 0x00000000000c7213 */ /* 0x000fc40000000000 */
[----:B------:R-:W2:Y:S01]  /*01d0*/  I2F.RP R4, R9 ;  /* 0x0000000900047306 */ /* 0x000ea20000209400 */
[----:B------:R3:W-:Y:S04]  /*01e0*/  STL [R1+0x138], RZ ;  /* 0x000138ff01007387 */ /* 0x0007e80000100800 */
[----:B------:R3:W-:Y:S04]  /*01f0*/  STL [R1+0x13c], RZ ;  /* 0x00013cff01007387 */ /* 0x0007e80000100800 */
[----:B------:R3:W-:Y:S04]  /*0200*/  STL [R1+0x150], RZ ;  /* 0x000150ff01007387 */ /* 0x0007e80000100800 */
[----:B------:R3:W-:Y:S01]  /*0210*/  STL [R1+0x154], RZ ;  /* 0x000154ff01007387 */ /* 0x0007e20000100800 */
[----:B--2---:R-:W2:Y:S03]  /*0220*/  MUFU.RCP R4, R4 ;  /* 0x0000000400047308 */ /* 0x004ea60000001000 */
[----:B------:R3:W-:Y:S04]  /*0230*/  STL [R1+0x158], RZ ;  /* 0x000158ff01007387 */ /* 0x0007e80000100800 */
[----:B------:R3:W-:Y:S01]  /*0240*/  STL [R1+0x15c], RZ ;  /* 0x00015cff01007387 */ /* 0x0007e20000100800 */
[----:B-1----:R-:W-:-:S03]  /*0250*/  IABS R10, R5 ;  /* 0x00000005000a7213 */ /* 0x002fc60000000000 */
[----:B------:R3:W-:Y:S04]  /*0260*/  STL [R1+0x170], RZ ;  /* 0x000170ff01007387 */ /* 0x0007e80000100800 */
[----:B------:R3:W-:Y:S01]  /*0270*/  STL [R1+0x174], RZ ;  /* 0x000174ff01007387 */ /* 0x0007e20000100800 */
[----:B--2---:R-:W-:-:S03]  /*0280*/  VIADD R6, R4, 0xffffffe ;  /* 0x0ffffffe04067836 */ /* 0x004fc60000000000 */
[----:B------:R3:W-:Y:S01]  /*0290*/  STL [R1+0x178], RZ ;  /* 0x000178ff01007387 */ /* 0x0007e20000100800 */
[----:B------:R-:W-:Y:S01]  /*02a0*/  IMAD.MOV R4, RZ, RZ, -R12 ;  /* 0x000000ffff047224 */ /* 0x000fe200078e0a0c */
[----:B------:R1:W2:Y:S02]  /*02b0*/  F2I.FTZ.U32.TRUNC.NTZ R7, R6 ;  /* 0x0000000600077305 */ /* 0x0002a4000021f000 */
[----:B------:R3:W-:Y:S04]  /*02c0*/  STL [R1+0x17c], RZ ;  /* 0x00017cff01007387 */ /* 0x0007e80000100800 */
[----:B------:R3:W-:Y:S01]  /*02d0*/  STL [R1+0x190], RZ ;  /* 0x000190ff01007387 */ /* 0x0007e20000100800 */
[----:B-1----:R-:W-:-:S03]  /*02e0*/  IMAD.MOV.U32 R6, RZ, RZ, RZ ;  /* 0x000000ffff067224 */ /* 0x002fc600078e00ff */
[----:B------:R3:W-:Y:S04]  /*02f0*/  STL [R1+0x194], RZ ;  /* 0x000194ff01007387 */ /* 0x0007e80000100800 */
[----:B------:R3:W-:Y:S01]  /*0300*/  STL [R1+0x198], RZ ;  /* 0x000198ff01007387 */ /* 0x0007e20000100800 */
[----:B--2---:R-:W-:-:S03]  /*0310*/  IMAD.MOV R8, RZ, RZ, -R7 ;  /* 0x000000ffff087224 */ /* 0x004fc600078e0a07 */
[----:B------:R3:W-:Y:S01]  /*0320*/  STL [R1+0x19c], RZ ;  /* 0x00019cff01007387 */ /* 0x0007e20000100800 */
[----:B------:R-:W-:Y:S02]  /*0330*/  IMAD R11, R8, R9, RZ ;  /* 0x00000009080b7224 */ /* 0x000fe400078e02ff */
[----:B------:R-:W-:Y:S01]  /*0340*/  IMAD.MOV.U32 R8, RZ, RZ, R10 ;  /* 0x000000ffff087224 */ /* 0x000fe200078e000a */
[----:B------:R3:W-:Y:S01]  /*0350*/  STL [R1+0x1b0], RZ ;  /* 0x0001b0ff01007387 */ /* 0x0007e20000100800 */
[----:B------:R-:W-:-:S03]  /*0360*/  IMAD.HI.U32 R7, R7, R11, R6 ;  /* 0x0000000b07077227 */ /* 0x000fc600078e0006 */
[----:B------:R3:W-:Y:S03]  /*0370*/  STL [R1+0x1b4], RZ ;  /* 0x0001b4ff01007387 */ /* 0x0007e60000100800 */
[----:B------:R-:W-:Y:S01]  /*0380*/  IMAD.HI.U32 R7, R7, R8, RZ ;  /* 0x0000000807077227 */ /* 0x000fe200078e00ff */
[----:B------:R3:W-:Y:S03]  /*0390*/  STL [R1+0x1b8], RZ ;  /* 0x0001b8ff01007387 */ /* 0x0007e60000100800 */
[----:B------:R-:W-:Y:S01]  /*03a0*/  IMAD R4, R7, R4, R8 ;  /* 0x0000000407047224 */ /* 0x000fe200078e0208 */
[----:B------:R3:W-:Y:S04]  /*03b0*/  STL [R1+0x1bc], RZ ;  /* 0x0001bcff01007387 */ /* 0x0007e80000100800 */
[----:B------:R3:W-:Y:S01]  /*03c0*/  STL [R1+0x1d0], RZ ;  /* 0x0001d0ff01007387 */ /* 0x0007e20000100800 */
[----:B------:R-:W-:-:S03]  /*03d0*/  ISETP.GT.U32.AND P1, PT, R9, R4, PT ;  /* 0x000000040900720c */ /* 0x000fc60003f24070 */
[----:B------:R3:W-:Y:S04]  /*03e0*/  STL [R1+0x1d4], RZ ;  /* 0x0001d4ff01007387 */ /* 0x0007e80000100800 */
[----:B------:R3:W-:Y:S04]  /*03f0*/  STL [R1+0x1d8], RZ ;  /* 0x0001d8ff01007387 */ /* 0x0007e80000100800 */
[----:B------:R3:W-:Y:S02]  /*0400*/  STL [R1+0x1dc], RZ ;  /* 0x0001dcff01007387 */ /* 0x0007e40000100800 */
[----:B------:R-:W-:-:S02]  /*0410*/  @!P1 IMAD.IADD R4, R4, 0x1, -R9 ;  /* 0x0000000104049824 */ /* 0x000fc400078e0a09 */
[----:B------:R3:W-:Y:S01]  /*0420*/  STL [R1+0x1f0], RZ ;  /* 0x0001f0ff01007387 */ /* 0x0007e20000100800 */
[----:B------:R-:W-:Y:S01]  /*0430*/  @!P1 VIADD R7, R7, 0x1 ;  /* 0x0000000107079836 */ /* 0x000fe20000000000 */
[----:B------:R-:W-:Y:S02]  /*0440*/  ISETP.NE.AND P1, PT, R0, RZ, PT ;  /* 0x000000ff0000720c */ /* 0x000fe40003f25270 */
[----:B------:R3:W-:Y:S01]  /*0450*/  STL [R1+0x1f4], RZ ;  /* 0x0001f4ff01007387 */ /* 0x0007e20000100800 */
[----:B------:R-:W-:Y:S02]  /*0460*/  ISETP.GE.U32.AND P0, PT, R4, R9, PT ;  /* 0x000000090400720c */ /* 0x000fe40003f06070 */
[----:B------:R-:W-:Y:S01]  /*0470*/  LOP3.LUT R4, R5, R0, RZ, 0x3c, !PT ;  /* 0x0000000005047212 */ /* 0x000fe200078e3cff */
[----:B------:R3:W-:Y:S03]  /*0480*/  STL [R1+0x1f8], RZ ;  /* 0x0001f8ff01007387 */ /* 0x0007e60000100800 */
[----:B------:R-:W-:Y:S01]  /*0490*/  ISETP.GE.AND P2, PT, R4, RZ, PT ;  /* 0x000000ff0400720c */ /* 0x000fe20003f46270 */
[----:B------:R3:W-:Y:S01]  /*04a0*/  STL [R1+0x1fc], RZ ;  /* 0x0001fcff01007387 */ /* 0x0007e20000100800 */
[----:B------:R-:W-:-:S03]  /*04b0*/  VIADD R4, R2, 0x3f ;  /* 0x0000003f02047836 */ /* 0x000fc60000000000 */
[----:B------:R3:W-:Y:S02]  /*04c0*/  STL [R1+0x210], RZ ;  /* 0x000210ff01007387 */ /* 0x0007e40000100800 */
[----:B------:R-:W-:Y:S02]  /*04d0*/  @P0 VIADD R7, R7, 0x1 ;  /* 0x0000000107070836 */ /* 0x000fe40000000000 */
[----:B------:R3:W-:Y:S02]  /*04e0*/  STL [R1+0x214], RZ ;  /* 0x000214ff01007387 */ /* 0x0007e40000100800 */
[----:B------:R-:W-:Y:S01]  /*04f0*/  IMAD.MOV.U32 R6, RZ, RZ, R7 ;  /* 0x000000ffff067224 */ /* 0x000fe200078e0007 */
[----:B------:R-:W-:Y:S01]  /*0500*/  SHF.R.S32.HI R7, RZ, 0x1f, R4 ;  /* 0x0000001fff077819 */ /* 0x000fe20000011404 */
[----:B------:R3:W-:Y:S02]  /*0510*/  STL [R1+0x218], RZ ;  /* 0x000218ff01007387 */ /* 0x0007e40000100800 */
[----:B------:R-:W-:Y:S01]  /*0520*/  @!P2 IMAD.MOV R6, RZ, RZ, -R6 ;  /* 0x000000ffff06a224 */ /* 0x000fe200078e0a06 */
[----:B------:R-:W-:Y:S01]  /*0530*/  @!P1 LOP3.LUT R6, RZ, R0, RZ, 0x33, !PT ;  /* 0x00000000ff069212 */ /* 0x000fe200078e33ff */
[----:B------:R3:W-:Y:S01]  /*0540*/  STL [R1+0x21c], RZ ;  /* 0x00021cff01007387 */ /* 0x0007e20000100800 */
[----:B------:R-:W-:-:S03]  /*0550*/  LEA.HI R7, R7, R4, RZ, 0x6 ;  /* 0x0000000407077211 */ /* 0x000fc600078f30ff */
[----:B------:R3:W-:Y:S01]  /*0560*/  STL [R1+0x230], RZ ;  /* 0x000230ff01007387 */ /* 0x0007e20000100800 */
[----:B------:R-:W-:Y:S02]  /*0570*/  IMAD.SHL.U32 R4, R6, 0x8, RZ ;  /* 0x0000000806047824 */ /* 0x000fe400078e00ff */
[----:B------:R-:W-:Y:S01]  /*0580*/  IMAD.MOV R6, RZ, RZ, -R6 ;  /* 0x000000ffff067224 */ /* 0x000fe200078e0a06 */
[----:B------:R3:W-:Y:S02]  /*0590*/  STL [R1+0x234], RZ ;  /* 0x000234ff01007387 */ /* 0x0007e40000100800 */
[----:B------:R-:W-:Y:S01]  /*05a0*/  LEA.HI.SX32 R7, R7, -R4, 0x1a ;  /* 0x8000000407077211 */ /* 0x000fe200078fd2ff */
[----:B------:R-:W-:Y:S01]  /*05b0*/  IMAD R13, R0, R6, R5 ;  /* 0x00000006000d7224 */ /* 0x000fe200078e0205 */
[----:B------:R3:W-:Y:S01]  /*05c0*/  STL [R1+0x238], RZ ;  /* 0x000238ff01007387 */ /* 0x0007e20000100800 */
[----:B------:R-:W-:Y:S01]  /*05d0*/  IMAD.MOV.U32 R6, RZ, RZ, RZ ;  /* 0x000000ffff067224 */ /* 0x000fe200078e00ff */
[----:B------:R-:W-:-:S02]  /*05e0*/  VIMNMX R8, PT, PT, R7, 0x8, PT ;  /* 0x0000000807087848 */ /* 0x000fc40003fe0100 */
[----:B------:R3:W-:Y:S02]  /*05f0*/  STL [R1+0x23c], RZ ;  /* 0x00023cff01007387 */ /* 0x0007e40000100800 */
[-C--:B------:R-:W-:Y:S02]  /*0600*/  IABS R10, R8.reuse ;  /* 0x00000008000a7213 */ /* 0x080fe40000000000 */
[----:B------:R3:W-:Y:S01]  /*0610*/  STL [R1+0x250], RZ ;  /* 0x000250ff01007387 */ /* 0x0007e20000100800 */
[----:B------:R-:W-:Y:S01]  /*0620*/  IABS R0, R8 ;  /* 0x0000000800007213 */ /* 0x000fe20000000000 */
[----:B------:R-:W1:Y:S02]  /*0630*/  I2F.RP R9, R10 ;  /* 0x0000000a00097306 */ /* 0x000e640000209400 */
[----:B------:R3:W-:Y:S04]  /*0640*/  STL [R1+0x254], RZ ;  /* 0x000254ff01007387 */ /* 0x0007e80000100800 */
[----:B------:R3:W-:Y:S04]  /*0650*/  STL [R1+0x258], RZ ;  /* 0x000258ff01007387 */ /* 0x0007e80000100800 */
[----:B------:R3:W-:Y:S04]  /*0660*/  STL [R1+0x25c], RZ ;  /* 0x00025cff01007387 */ /* 0x0007e80000100800 */
[----:B------:R3:W-:Y:S01]  /*0670*/  STL [R1+0x270], RZ ;  /* 0x000270ff01007387 */ /* 0x0007e20000100800 */
[----:B-1----:R-:W1:Y:S03]  /*0680*/  MUFU.RCP R9, R9 ;  /* 0x0000000900097308 */ /* 0x002e660000001000 */
[----:B------:R3:W-:Y:S04]  /*0690*/  STL [R1+0x274], RZ ;  /* 0x000274ff01007387 */ /* 0x0007e80000100800 */
[----:B------:R3:W-:Y:S04]  /*06a0*/  STL [R1+0x278], RZ ;  /* 0x000278ff01007387 */ /* 0x0007e80000100800 */
[----:B------:R3:W-:Y:S04]  /*06b0*/  STL [R1+0x27c], RZ ;  /* 0x00027cff01007387 */ /* 0x0007e80000100800 */
[----:B------:R3:W-:Y:S01]  /*06c0*/  STL [R1+0x2c0], RZ ;  /* 0x0002c0ff01007387 */ /* 0x0007e20000100800 */
[----:B-1----:R-:W-:-:S03]  /*06d0*/  VIADD R7, R9, 0xffffffe ;  /* 0x0ffffffe09077836 */ /* 0x002fc60000000000 */
[----:B------:R3:W-:Y:S04]  /*06e0*/  STL [R1+0x2c4], RZ ;  /* 0x0002c4ff01007387 */ /* 0x0007e80000100800 */
[----:B------:R3:W-:Y:S01]  /*06f0*/  STL [R1+0x2c8], RZ ;  /* 0x0002c8ff01007387 */ /* 0x0007e20000100800 */
[----:B------:R-:W1:Y:S03]  /*0700*/  F2I.FTZ.U32.TRUNC.NTZ R7, R7 ;  /* 0x0000000700077305 */ /* 0x000e66000021f000 */
[----:B------:R3:W-:Y:S04]  /*0710*/  STL [R1+0x2cc], RZ ;  /* 0x0002ccff01007387 */ /* 0x0007e80000100800 */
[----:B------:R3:W-:Y:S04]  /*0720*/  STL [R1+0x4b0], RZ ;  /* 0x0004b0ff01007387 */ /* 0x0007e80000100800 */
[----:B------:R3:W-:Y:S04]  /*0730*/  STL [R1+0x4b4], RZ ;  /* 0x0004b4ff01007387 */ /* 0x0007e80000100800 */
[----:B------:R3:W-:Y:S01]  /*0740*/  STL [R1+0x4b8], RZ ;  /* 0x0004b8ff01007387 */ /* 0x0007e20000100800 */
[----:B-1----:R-:W-:-:S03]  /*0750*/  IMAD.MOV R11, RZ, RZ, -R7 ;  /* 0x000000ffff0b7224 */ /* 0x002fc600078e0a07 */
[----:B------:R3:W-:Y:S01]  /*0760*/  STL [R1+0x4bc], RZ ;  /* 0x0004bcff01007387 */ /* 0x0007e20000100800 */
[----:B------:R-:W-:Y:S01]  /*0770*/  IMAD.MOV.U32 R5, RZ, RZ, R11 ;  /* 0x000000ffff057224 */ /* 0x000fe200078e000b */
[----:B------:R-:W-:Y:S02]  /*0780*/  IABS R11, R13 ;  /* 0x0000000d000b7213 */ /* 0x000fe40000000000 */
[----:B------:R3:W-:Y:S01]  /*0790*/  STL [R1+0x2b0], RZ ;  /* 0x0002b0ff01007387 */ /* 0x0007e20000100800 */
[----:B------:R-:W-:-:S03]  /*07a0*/  IMAD R5, R5, R10, RZ ;  /* 0x0000000a05057224 */ /* 0x000fc600078e02ff */
[----:B------:R3:W-:Y:S01]  /*07b0*/  STL [R1+0x2b4], RZ ;  /* 0x0002b4ff01007387 */ /* 0x0007e20000100800 */
[----:B------:R-:W-:-:S03]  /*07c0*/  IMAD.HI.U32 R6, R7, R5, R6 ;  /* 0x0000000507067227 */ /* 0x000fc600078e0006 */
[----:B------:R3:W-:Y:S01]  /*07d0*/  STL [R1+0x2b8], RZ ;  /* 0x0002b8ff01007387 */ /* 0x0007e20000100800 */
[----:B------:R-:W-:Y:S02]  /*07e0*/  IMAD.MOV R5, RZ, RZ, -R0 ;  /* 0x000000ffff057224 */ /* 0x000fe400078e0a00 */
[----:B------:R-:W-:Y:S01]  /*07f0*/  IMAD.HI.U32 R0, R6, R11, RZ ;  /* 0x0000000b06007227 */ /* 0x000fe200078e00ff */
[----:B------:R3:W-:Y:S01]  /*0800*/  STL [R1+0x2bc], RZ ;  /* 0x0002bcff01007387 */ /* 0x0007e20000100800 */
[----:B0-----:R-:W-:Y:S02]  /*0810*/  LOP3.LUT R6, R15, 0x20, RZ, 0xc0, !PT ;  /* 0x000000200f067812 */ /* 0x001fe400078ec0ff */
[----:B------:R-:W-:Y:S01]  /*0820*/  IMAD R5, R0, R5, R11 ;  /* 0x0000000500057224 */ /* 0x000fe200078e020b */
[----:B------:R3:W-:Y:S01]  /*0830*/  STL [R1+0x4a0], RZ ;  /* 0x0004a0ff01007387 */ /* 0x0007e20000100800 */
[----:B------:R-:W-:-:S03]  /*0840*/  R2UR UR4, R6 ;  /* 0x00000000060472ca */ /* 0x000fc600000e0000 */
        /* <DEDUP_REMOVED lines=14> */
[----:B------:R3:W-:Y:S04]  /*0930*/  STL [R1+0x480], RZ ;  /* 0x000480ff01007387 */ /* 0x0007e80000100800 */
[----:B------:R3:W-:Y:S02]  /*0940*/  STL [R1+0x484], RZ ;  /* 0x000484ff01007387 */ /* 0x0007e40000100800 */
[----:B------:R-:W-:-:S02]  /*0950*/  @P0 VIADD R0, R0, 0x1 ;  /* 0x0000000100000836 */ /* 0x000fc40000000000 */
[----:B------:R3:W-:Y:S04]  /*0960*/  STL [R1+0x488], RZ ;  /* 0x000488ff01007387 */ /* 0x0007e80000100800 */
[----:B------:R3:W-:Y:S01]  /*0970*/  STL [R1+0x48c], RZ ;  /* 0x00048cff01007387 */ /* 0x0007e20000100800 */
[----:B------:R-:W-:Y:S01]  /*0980*/  @!P2 IMAD.MOV R0, RZ, RZ, -R0 ;  /* 0x000000ffff00a224 */ /* 0x000fe200078e0a00 */
[----:B------:R-:W-:Y:S02]  /*0990*/  @!P1 LOP3.LUT R0, RZ, R8, RZ, 0x33, !PT ;  /* 0x00000008ff009212 */ /* 0x000fe400078e33ff */
[----:B------:R3:W-:Y:S03]  /*09a0*/  STL [R1+0x470], RZ ;  /* 0x000470ff01007387 */ /* 0x0007e60000100800 */
[----:B------:R-:W-:Y:S01]  /*09b0*/  IMAD.MOV R5, RZ, RZ, -R0 ;  /* 0x000000ffff057224 */ /* 0x000fe200078e0a00 */
[----:B------:R3:W-:Y:S03]  /*09c0*/  STL [R1+0x474], RZ ;  /* 0x000474ff01007387 */ /* 0x0007e60000100800 */
[----:B------:R-:W-:Y:S01]  /*09d0*/  IMAD R5, R8, R5, R13 ;  /* 0x0000000508057224 */ /* 0x000fe200078e020d */
[----:B------:R3:W-:Y:S01]  /*09e0*/  STL [R1+0x478], RZ ;  /* 0x000478ff01007387 */ /* 0x0007e20000100800 */
[----:B------:R-:W-:-:S02]  /*09f0*/  IMAD.SHL.U32 R13, R0, 0x100, RZ ;  /* 0x00000100000d7824 */ /* 0x000fc400078e00ff */
[----:B------:R-:W-:Y:S01]  /*0a00*/  IMAD.IADD R4, R4, 0x1, R5 ;  /* 0x0000000104047824 */ /* 0x000fe200078e0205 */
[----:B------:R3:W-:Y:S01]  /*0a10*/  STL [R1+0x47c], RZ ;  /* 0x00047cff01007387 */ /* 0x0007e20000100800 */
[----:B------:R-:W-:-:S03]  /*0a20*/  LOP3.LUT R5, R15, 0x3f, RZ, 0xc0, !PT ;  /* 0x0000003f0f057812 */ /* 0x000fc600078ec0ff */
[----:B------:R3:W-:Y:S02]  /*0a30*/  STL [R1+0x460], RZ ;  /* 0x000460ff01007387 */ /* 0x0007e40000100800 */
[----:B------:R-:W-:Y:S02]  /*0a40*/  IMAD R14, R4, 0x40, R5 ;  /* 0x00000040040e7824 */ /* 0x000fe400078e0205 */
[----:B------:R3:W-:Y:S04]  /*0a50*/  STL [R1+0x464], RZ ;  /* 0x000464ff01007387 */ /* 0x0007e80000100800 */
        /* <DEDUP_REMOVED lines=157> */
[----:B------:R3:W-:Y:S04]  /*1430*/  STL [R1+0xa4], R13 ;  /* 0x0000a40d01007387 */ /* 0x0007e80000100800 */
[----:B------:R3:W-:Y:S04]  /*1440*/  STL [R1+0x12c], RZ ;  /* 0x00012cff01007387 */ /* 0x0007e80000100800 */
[----:B------:R3:W-:Y:S04]  /*1450*/  STL [R1+0x9dc], R14 ;  /* 0x0009dc0e01007387 */ /* 0x0007e80000100800 */
        /* <DEDUP_REMOVED lines=15> */
[----:B------:R3:W-:Y:S01]  /*1550*/  STL [R1+0x8c], RZ ;  /* 0x00008cff01007387 */ /* 0x0007e20000100800 */
[----:B------:R-:W-:Y:S05]  /*1560*/  BRA.U !UP0, `(.L_x_0) ;  /* 0x000001dd08b47547 */ /* 0x000fea000b800000 */
[----:B------:R-:W-:Y:S01]  /*1570*/  IABS R5, R2 ;  /* 0x0000000200057213 */ /* 0x000fe20000000000 */
[----:B------:R-:W0:Y:S01]  /*1580*/  LDCU UR46, c[0x0][0x3b0] ;  /* 0x00007600ff2e77ac */ /* 0x000e220008000800 */
[----:B------:R-:W-:Y:S02]  /*1590*/  IABS R0, R3 ;  /* 0x0000000300007213 */ /* 0x000fe40000000000 */
[----:B------:R-:W1:Y:S01]  /*15a0*/  I2F.RP R10, R5 ;  /* 0x00000005000a7306 */ /* 0x000e620000209400 */
[----:B------:R-:W-:Y:S01]  /*15b0*/  ISETP.GE.AND P5, PT, R14, RZ, PT ;  /* 0x000000ff0e00720c */ /* 0x000fe20003fa6270 */
[----:B------:R-:W2:Y:S01]  /*15c0*/  LDCU.64 UR20, c[0x0][0x388] ;  /* 0x00007100ff1477ac */ /* 0x000ea20008000a00 */
[----:B------:R-:W4:Y:S05]  /*15d0*/  LDCU.64 UR18, c[0x0][0x388] ;  /* 0x00007100ff1277ac */ /* 0x000f2a0008000a00 */
[----:B------:R-:W3:Y:S01]  /*15e0*/  I2F.RP R4, R0 ;  /* 0x0000000000047306 */ /* 0x000ee20000209400 */
[----:B------:R-:W0:Y:S01]  /*15f0*/  LDCU.64 UR14, c[0x0][0x388] ;  /* 0x00007100ff0e77ac */ /* 0x000e220008000a00 */
[----:B------:R-:W0:Y:S06]  /*1600*/  LDCU.64 UR30, c[0x0][0x388] ;  /* 0x00007100ff1e77ac */ /* 0x000e2c0008000a00 */
[----:B-1----:R-:W1:Y:S01]  /*1610*/  MUFU.RCP R10, R10 ;  /* 0x0000000a000a7308 */ /* 0x002e620000001000 */
[----:B------:R-:W0:Y:S01]  /*1620*/  LDCU.64 UR28, c[0x0][0x388] ;  /* 0x00007100ff1c77ac */ /* 0x000e220008000a00 */
[----:B------:R-:W0:Y:S06]  /*1630*/  LDCU.64 UR16, c[0x0][0x388] ;  /* 0x00007100ff1077ac */ /* 0x000e2c0008000a00 */
[----:B---3--:R-:W3:Y:S01]  /*1640*/  MUFU.RCP R4, R4 ;  /* 0x0000000400047308 */ /* 0x008ee20000001000 */
[----:B------:R-:W0:Y:S01]  /*1650*/  LDCU.64 UR22, c[0x0][0x388] ;  /* 0x00007100ff1677ac */ /* 0x000e220008000a00 */
[----:B------:R-:W0:Y:S01]  /*1660*/  LDCU.64 UR24, c[0x0][0x388] ;  /* 0x00007100ff1877ac */ /* 0x000e220008000a00 */
[----:B-1----:R-:W-:Y:S01]  /*1670*/  VIADD R8, R10, 0xffffffe ;  /* 0x0ffffffe0a087836 */ /* 0x002fe20000000000 */
[----:B------:R-:W-:Y:S01]  /*1680*/  SHF.R.U32.HI R10, RZ, 0x2, R15 ;  /* 0x00000002ff0a7819 */ /* 0x000fe2000001160f */
[----:B------:R-:W1:Y:S03]  /*1690*/  LDCU.64 UR8, c[0x0][0x388] ;  /* 0x00007100ff0877ac */ /* 0x000e660008000a00 */
[----:B------:R0:W1:Y:S01]  /*16a0*/  F2I.FTZ.U32.TRUNC.NTZ R9, R8 ;  /* 0x0000000800097305 */ /* 0x000062000021f000 */
[----:B------:R-:W2:Y:S01]  /*16b0*/  LDCU.64 UR10, c[0x0][0x388] ;  /* 0x00007100ff0a77ac */ /* 0x000ea20008000a00 */
[----:B---3--:R-:W-:Y:S01]  /*16c0*/  VIADD R6, R4, 0xffffffe ;  /* 0x0ffffffe04067836 */ /* 0x008fe20000000000 */
[----:B------:R-:W3:Y:S05]  /*16d0*/  LDCU.64 UR26, c[0x0][0x388] ;  /* 0x00007100ff1a77ac */ /* 0x000eea0008000a00 */
[----:B------:R4:W2:Y:S01]  /*16e0*/  F2I.FTZ.U32.TRUNC.NTZ R7, R6 ;  /* 0x0000000600077305 */ /* 0x0008a2000021f000 */
[----:B0-----:R-:W-:Y:S01]  /*16f0*/  IMAD.MOV.U32 R8, RZ, RZ, RZ ;  /* 0x000000ffff087224 */ /* 0x001fe200078e00ff */
[----:B------:R-:W0:Y:S01]  /*1700*/  LDCU.64 UR52, c[0x0][0x388] ;  /* 0x00007100ff3477ac */ /* 0x000e220008000a00 */
[----:B------:R-:W0:Y:S01]  /*1710*/  LDCU UR7, c[0x0][0x3a4] ;  /* 0x00007480ff0777ac */ /* 0x000e220008000800 */
[----:B-1----:R-:W-:-:S02]  /*1720*/  IMAD.MOV R12, RZ, RZ, -R9 ;  /* 0x000000ffff0c7224 */ /* 0x002fc400078e0a09 */
[----:B----4-:R-:W-:Y:S02]  /*1730*/  IMAD.MOV.U32 R6, RZ, RZ, RZ ;  /* 0x000000ffff067224 */ /* 0x010fe400078e00ff */
[----:B------:R-:W-:Y:S02]  /*1740*/  IMAD R11, R12, R5, RZ ;  /* 0x000000050c0b7224 */ /* 0x000fe400078e02ff */
[----:B------:R-:W-:Y:S02]  /*1750*/  IMAD.U32 R12, RZ, RZ, UR4 ;  /* 0x00000004ff0c7e24 */ /* 0x000fe4000f8e00ff */
[----:B--2---:R-:W-:Y:S02]  /*1760*/  IMAD.MOV R21, RZ, RZ, -R7 ;  /* 0x000000ffff157224 */ /* 0x004fe400078e0a07 */
[----:B------:R-:W-:Y:S01]  /*1770*/  IMAD.HI.U32 R9, R9, R11, R8 ;  /* 0x0000000b09097227 */ /* 0x000fe200078e0008 */
[----:B------:R-:W-:Y:S02]  /*1780*/  IABS R11, R14 ;  /* 0x0000000e000b7213 */ /* 0x000fe40000000000 */
[----:B------:R-:W-:Y:S01]  /*1790*/  LOP3.LUT R8, R15, 0x3, RZ, 0xc0, !PT ;  /* 0x000000030f087812 */ /* 0x000fe200078ec0ff */
[----:B------:R-:W-:Y:S01]  /*17a0*/  IMAD R21, R21, R0, RZ ;  /* 0x0000000015157224 */ /* 0x000fe200078e02ff */
[----:B------:R-:W-:Y:S01]  /*17b0*/  LEA.HI R4, R12, R13, RZ, 0x1b ;  /* 0x0000000d0c047211 */ /* 0x000fe200078fd8ff */
[----:B------:R-:W-:-:S02]  /*17c0*/  IMAD.MOV.U32 R12, RZ, RZ, R11 ;  /* 0x000000ffff0c7224 */ /* 0x000fc400078e000b */
[----:B------:R-:W-:Y:S01]  /*17d0*/  IMAD.HI.U32 R21, R7, R21, R6 ;  /* 0x0000001507157227 */ /* 0x000fe200078e0006 */
[----:B------:R-:W-:Y:S02]  /*17e0*/  SGXT.U32 R6, R10, 0x3 ;  /* 0x000000030a06781a */ /* 0x000fe40000000000 */
[----:B------:R-:W-:Y:S01]  /*17f0*/  IABS R11, R4 ;  /* 0x00000004000b7213 */ /* 0x000fe20000000000 */
[----:B------:R-:W-:Y:S02]  /*1800*/  IMAD R7, R8, 0x110, RZ ;  /* 0x0000011008077824 */ /* 0x000fe400078e02ff */
[----:B------:R-:W-:-:S03]  /*1810*/  IMAD.HI.U32 R9, R9, R12, RZ ;  /* 0x0000000c09097227 */ /* 0x000fc600078e00ff */
[----:B------:R-:W-:Y:S01]  /*1820*/  LOP3.LUT R6, R7, R6, RZ, 0xfc, !PT ;  /* 0x0000000607067212 */ /* 0x000fe200078efcff */
[----:B------:R-:W-:Y:S02]  /*1830*/  IMAD.MOV R8, RZ, RZ, -R9 ;  /* 0x000000ffff087224 */ /* 0x000fe400078e0a09 */
[----:B------:R-:W-:Y:S02]  /*1840*/  VIADD R7, R4, 0xfe ;  /* 0x000000fe04077836 */ /* 0x000fe40000000000 */
[----:B------:R1:W-:Y:S01]  /*1850*/  STL [R1+0x2c], R6 ;  /* 0x00002c0601007387 */ /* 0x0003e20000100800 */
[----:B------:R-:W-:Y:S02]  /*1860*/  IMAD.MOV.U32 R10, RZ, RZ, R11 ;  /* 0x000000ffff0a7224 */ /* 0x000fe400078e000b */
[----:B------:R-:W-:Y:S02]  /*1870*/  IABS R15, R7 ;  /* 0x00000007000f7213 */ /* 0x000fe40000000000 */
[----:B------:R-:W-:Y:S01]  /*1880*/  IMAD.HI.U32 R9, R21, R10, RZ ;  /* 0x0000000a15097227 */ /* 0x000fe200078e00ff */
[----:B------:R-:W-:-:S03]  /*1890*/  ISETP.GE.AND P4, PT, R7, RZ, PT ;  /* 0x000000ff0700720c */ /* 0x000fc60003f86270 */
[----:B------:R-:W-:Y:S02]  /*18a0*/  IMAD.MOV R9, RZ, RZ, -R9 ;  /* 0x000000ffff097224 */ /* 0x000fe400078e0a09 */
[----:B-1----:R-:W-:Y:S02]  /*18b0*/  IMAD R6, R5, R8, R12 ;  /* 0x0000000805067224 */ /* 0x002fe400078e020c */
[----:B------:R-:W-:-:S03]  /*18c0*/  IMAD.HI.U32 R7, R21, R15, RZ ;  /* 0x0000000f15077227 */ /* 0x000fc600078e00ff */
[----:B------:R-:W-:Y:S01]  /*18d0*/  ISETP.GT.U32.AND P1, PT, R5, R6, PT ;  /* 0x000000060500720c */ /* 0x000fe20003f24070 */
[----:B------:R-:W-:Y:S02]  /*18e0*/  IMAD R9, R0, R9, R10 ;  /* 0x0000000900097224 */ /* 0x000fe400078e020a */
[----:B------:R-:W-:Y:S02]  /*18f0*/  IMAD.MOV R7, RZ, RZ, -R7 ;  /* 0x000000ffff077224 */ /* 0x000fe400078e0a07 */
[----:B------:R-:W-:Y:S01]  /*1900*/  VIADD R8, R4, 0xfc ;  /* 0x000000fc04087836 */ /* 0x000fe20000000000 */
[C---:B------:R-:W-:Y:S01]  /*1910*/  ISETP.GT.U32.AND P0, PT, R0.reuse, R9, PT ;  /* 0x000000090000720c */ /* 0x040fe20003f04070 */
[----:B------:R-:W-:Y:S02]  /*1920*/  IMAD R15, R0, R7, R15 ;  /* 0x00000007000f7224 */ /* 0x000fe400078e020f */
[----:B------:R-:W-:Y:S01]  /*1930*/  VIADD R10, R4, 0xfa ;  /* 0x000000fa040a7836 */ /* 0x000fe20000000000 */
[----:B------:R-:W-:-:S02]  /*1940*/  ISETP.GE.AND P3, PT, R8, RZ, PT ;  /* 0x000000ff0800720c */ /* 0x000fc40003f66270 */
[----:B------:R-:W-:Y:S01]  /*1950*/  IABS R11, R8 ;  /* 0x00000008000b7213 */ /* 0x000fe20000000000 */
[----:B------:R-:W-:Y:S01]  /*1960*/  @!P1 IMAD.IADD R6, R6, 0x1, -R5 ;  /* 0x0000000106069824 */ /* 0x000fe200078e0a05 */
[----:B------:R-:W-:Y:S01]  /*1970*/  ISETP.GT.U32.AND P1, PT, R0, R15, PT ;  /* 0x0000000f0000720c */ /* 0x000fe20003f24070 */
[----:B------:R-:W-:Y:S01]  /*1980*/  VIADD R8, R4, 0xf8 ;  /* 0x000000f804087836 */ /* 0x000fe20000000000 */
[----:B------:R-:W-:Y:S02]  /*1990*/  ISETP.GE.AND P2, PT, R10, RZ, PT ;  /* 0x000000ff0a00720c */ /* 0x000fe40003f46270 */
[----:B------:R-:W-:Y:S01]  /*19a0*/  ISETP.GT.U32.AND P6, PT, R5, R6, PT ;  /* 0x000000060500720c */ /* 0x000fe20003fc4070 */
[----:B------:R-:W-:Y:S01]  /*19b0*/  @!P0 IMAD.IADD R9, R9, 0x1, -R0 ;  /* 0x0000000109098824 */ /* 0x000fe200078e0a00 */
[----:B------:R-:W-:Y:S02]  /*19c0*/  IABS R17, R8 ;  /* 0x0000000800117213 */ /* 0x000fe40000000000 */
[----:B------:R-:W-:Y:S01]  /*19d0*/  IABS R13, R10 ;  /* 0x0000000a000d7213 */ /* 0x000fe20000000000 */
[----:B------:R-:W-:Y:S01]  /*19e0*/  IMAD.HI.U32 R10, R21, R11, RZ ;  /* 0x0000000b150a7227 */ /* 0x000fe200078e00ff */
[----:B------:R-:W-:-:S03]  /*19f0*/  ISETP.GT.U32.AND P0, PT, R0, R9, PT ;  /* 0x000000090000720c */ /* 0x000fc60003f04070 */
[----:B------:R-:W-:-:S04]  /*1a00*/  IMAD.HI.U32 R12, R21, R17, RZ ;  /* 0x00000011150c7227 */ /* 0x000fc800078e00ff */
[----:B------:R-:W-:Y:S01]  /*1a10*/  @!P6 IMAD.IADD R6, R6, 0x1, -R5 ;  /* 0x000000010606e824 */ /* 0x000fe200078e0a05 */
[----:B------:R-:W-:Y:S01]  /*1a20*/  ISETP.NE.AND P6, PT, R2, RZ, PT ;  /* 0x000000ff0200720c */ /* 0x000fe20003fc5270 */
[----:B------:R-:W-:Y:S02]  /*1a30*/  IMAD.MOV R12, RZ, RZ, -R12 ;  /* 0x000000ffff0c7224 */ /* 0x000fe400078e0a0c */
[----:B------:R-:W-:Y:S02]  /*1a40*/  IMAD.MOV.U32 R14, RZ, RZ, R6 ;  /* 0x000000ffff0e7224 */ /* 0x000fe400078e0006 */
[----:B------:R-:W-:Y:S02]  /*1a50*/  @!P1 IMAD.IADD R15, R15, 0x1, -R0 ;  /* 0x000000010f0f9824 */ /* 0x000fe400078e0a00 */
[----:B------:R-:W-:Y:S02]  /*1a60*/  @!P5 IMAD.MOV R14, RZ, RZ, -R14 ;  /* 0x000000ffff0ed224 */ /* 0x000fe400078e0a0e */
[----:B------:R-:W-:Y:S01]  /*1a70*/  IMAD.MOV R10, RZ, RZ, -R10 ;  /* 0x000000ffff0a7224 */ /* 0x000fe200078e0a0a */
[C---:B------:R-:W-:Y:S01]  /*1a80*/  ISETP.GT.U32.AND P1, PT, R0.reuse, R15, PT ;  /* 0x0000000f0000720c */ /* 0x040fe20003f24070 */
[----:B------:R-:W-:-:S02]  /*1a90*/  IMAD R17, R0, R12, R17 ;  /* 0x0000000c00117224 */ /* 0x000fc400078e0211 */
[----:B------:R-:W-:Y:S01]  /*1aa0*/  @!P6 LOP3.LUT R14, RZ, R2, RZ, 0x33, !PT ;  /* 0x00000002ff0ee212 */ /* 0x000fe200078e33ff */
[C---:B------:R-:W-:Y:S01]  /*1ab0*/  VIADD R12, R4.reuse, 0xf4 ;  /* 0x000000f4040c7836 */ /* 0x040fe20000000000 */
[----:B------:R-:W-:Y:S01]  /*1ac0*/  ISETP.GE.AND P6, PT, R4, RZ, PT ;  /* 0x000000ff0400720c */ /* 0x000fe20003fc6270 */
[----:B------:R-:W-:Y:S02]  /*1ad0*/  IMAD R11, R0, R10, R11 ;  /* 0x0000000a000b7224 */ /* 0x000fe400078e020b */
[----:B------:R-:W-:Y:S01]  /*1ae0*/  VIADD R10, R4, 0xf6 ;  /* 0x000000f6040a7836 */ /* 0x000fe20000000000 */
[----:B------:R-:W-:Y:S01]  /*1af0*/  IABS R6, R12 ;  /* 0x0000000c00067213 */ /* 0x000fe20000000000 */
[----:B------:R-:W-:Y:S01]  /*1b00*/  @!P0 IMAD.IADD R9, R9, 0x1, -R0 ;  /* 0x0000000109098824 */ /* 0x000fe200078e0a00 */
[----:B------:R-:W-:Y:S01]  /*1b10*/  ISETP.GT.U32.AND P0, PT, R0, R11, PT ;  /* 0x0000000b0000720c */ /* 0x000fe20003f04070 */
[----:B------:R-:W-:Y:S01]  /*1b20*/  IMAD.HI.U32 R7, R21, R13, RZ ;  /* 0x0000000d15077227 */ /* 0x000fe200078e00ff */
[----:B------:R-:W-:Y:S01]  /*1b30*/  IABS R18, R10 ;  /* 0x0000000a00127213 */ /* 0x000fe20000000000 */
[----:B------:R1:W-:Y:S02]  /*1b40*/  STL [R1+0x1ec], R14 ;  /* 0x0001ec0e01007387 */ /* 0x0003e40000100800 */
[----:B------:R-:W-:-:S02]  /*1b50*/  IMAD.MOV.U32 R2, RZ, RZ, R6 ;  /* 0x000000ffff027224 */ /* 0x000fc400078e0006 */
[----:B------:R-:W-:Y:S01]  /*1b60*/  @!P6 IMAD.MOV R9, RZ, RZ, -R9 ;  /* 0x000000ffff09e224 */ /* 0x000fe200078e0a09 */
[----:B------:R-:W-:Y:S01]  /*1b70*/  ISETP.GT.U32.AND P6, PT, R0, R17, PT ;  /* 0x000000110000720c */ /* 0x000fe20003fc4070 */
[----:B------:R-:W-:Y:S01]  /*1b80*/  @!P1 IMAD.IADD R15, R15, 0x1, -R0 ;  /* 0x000000010f0f9824 */ /* 0x000fe200078e0a00 */
[----:B------:R-:W-:Y:S01]  /*1b90*/  ISETP.GE.AND P1, PT, R8, RZ, PT ;  /* 0x000000ff0800720c */ /* 0x000fe20003f26270 */
[----:B------:R-:W-:-:S04]  /*1ba0*/  IMAD.HI.U32 R5, R21, R18, RZ ;  /* 0x0000001215057227 */ /* 0x000fc800078e00ff */
[----:B------:R-:W-:-:S04]  /*1bb0*/  IMAD.HI.U32 R6, R21, R2, RZ ;  /* 0x0000000215067227 */ /* 0x000fc800078e00ff */
[----:B------:R-:W-:Y:S02]  /*1bc0*/  IMAD.MOV.U32 R16, RZ, RZ, R15 ;  /* 0x000000ffff107224 */ /* 0x000fe400078e000f */
[----:B------:R-:W-:Y:S02]  /*1bd0*/  IMAD.MOV R5, RZ, RZ, -R5 ;  /* 0x000000ffff057224 */ /* 0x000fe400078e0a05 */
[----:B------:R-:W-:Y:S02]  /*1be0*/  IMAD.MOV R15, RZ, RZ, -R6 ;  /* 0x000000ffff0f7224 */ /* 0x000fe400078e0a06 */
[----:B------:R-:W-:Y:S02]  /*1bf0*/  IMAD.MOV R7, RZ, RZ, -R7 ;  /* 0x000000ffff077224 */ /* 0x000fe400078e0a07 */
[C---:B------:R-:W-:Y:S02]  /*1c00*/  IMAD R18, R0.reuse, R5, R18 ;  /* 0x0000000500127224 */ /* 0x040fe400078e0212 */
[----:B------:R-:W-:-:S02]  /*1c10*/  IMAD R15, R0, R15, R2 ;  /* 0x0000000f000f7224 */ /* 0x000fc400078e0202 */
[C---:B------:R-:W-:Y:S02]  /*1c20*/  IMAD R13, R0.reuse, R7, R13 ;  /* 0x00000007000d7224 */ /* 0x040fe400078e020d */
[----:B------:R-:W-:Y:S01]  /*1c30*/  @!P4 IMAD.MOV R16, RZ, RZ, -R16 ;  /* 0x000000ffff10c224 */ /* 0x000fe200078e0a10 */
[C---:B------:R-:W-:Y:S01]  /*1c40*/  ISETP.GT.U32.AND P4, PT, R0.reuse, R18, PT ;  /* 0x000000120000720c */ /* 0x040fe20003f84070 */
[--C-:B------:R-:W-:Y:S01]  /*1c50*/  @!P6 IMAD.IADD R17, R17, 0x1, -R0.reuse ;  /* 0x000000011111e824 */ /* 0x100fe200078e0a00 */
[----:B------:R-:W-:Y:S01]  /*1c60*/  ISETP.GT.U32.AND P6, PT, R0, R15, PT ;  /* 0x0000000f0000720c */ /* 0x000fe20003fc4070 */
[----:B------:R-:W-:Y:S01]  /*1c70*/  VIADD R7, R4, 0xf2 ;  /* 0x000000f204077836 */ /* 0x000fe20000000000 */
[----:B------:R-:W-:Y:S01]  /*1c80*/  ISETP.GT.U32.AND P5, PT, R0, R13, PT ;  /* 0x0000000d0000720c */ /* 0x000fe20003fa4070 */
[----:B------:R-:W-:Y:S01]  /*1c90*/  @!P0 IMAD.IADD R11, R11, 0x1, -R0 ;  /* 0x000000010b0b8824 */ /* 0x000fe200078e0a00 */
[----:B------:R2:W-:Y:S01]  /*1ca0*/  STL [R1+0x60], R16 ;  /* 0x0000601001007387 */ /* 0x0005e20000100800 */
[----:B------:R-:W-:Y:S01]  /*1cb0*/  VIADD R8, R4, 0xee ;  /* 0x000000ee04087836 */ /* 0x000fe20000000000 */
[----:B-1----:R-:W-:-:S02]  /*1cc0*/  IABS R14, R7 ;  /* 0x00000007000e7213 */ /* 0x002fc40000000000 */
[----:B------:R-:W-:-:S03]  /*1cd0*/  ISETP.GT.U32.AND P0, PT, R0, R11, PT ;  /* 0x0000000b0000720c */ /* 0x000fc60003f04070 */
[----:B------:R-:W-:Y:S02]  /*1ce0*/  IMAD.MOV.U32 R5, RZ, RZ, R14 ;  /* 0x000000ffff057224 */ /* 0x000fe400078e000e */
[--C-:B------:R-:W-:Y:S01]  /*1cf0*/  @!P4 IMAD.IADD R18, R18, 0x1, -R0.reuse ;  /* 0x000000011212c824 */ /* 0x100fe200078e0a00 */
[----:B------:R-:W-:Y:S01]  /*1d00*/  ISETP.GT.U32.AND P4, PT, R0, R17, PT ;  /* 0x000000110000720c */ /* 0x000fe20003f84070 */
[----:B--2---:R-:W-:Y:S02]  /*1d10*/  VIADD R16, R4, 0xf0 ;  /* 0x000000f004107836 */ /* 0x004fe40000000000 */
[--C-:B------:R-:W-:Y:S02]  /*1d20*/  @!P6 IMAD.IADD R15, R15, 0x1, -R0.reuse ;  /* 0x000000010f0fe824 */ /* 0x100fe400078e0a00 */
[----:B------:R-:W-:Y:S01]  /*1d30*/  IMAD.HI.U32 R14, R21, R5, RZ ;  /* 0x00000005150e7227 */ /* 0x000fe200078e00ff */
[----:B------:R-:W-:Y:S02]  /*1d40*/  IABS R6, R16 ;  /* 0x0000001000067213 */ /* 0x000fe40000000000 */
[----:B------:R-:W-:Y:S01]  /*1d50*/  ISETP.GT.U32.AND P6, PT, R0, R15, PT ;  /* 0x0000000f0000720c */ /* 0x000fe20003fc4070 */
[----:B------:R-:W-:-:S02]  /*1d60*/  @!P5 IMAD.IADD R13, R13, 0x1, -R0 ;  /* 0x000000010d0dd824 */ /* 0x000fc400078e0a00 */
[----:B------:R-:W-:Y:S02]  /*1d70*/  IMAD.MOV R14, RZ, RZ, -R14 ;  /* 0x000000ffff0e7224 */ /* 0x000fe400078e0a0e */
[----:B------:R-:W-:Y:S01]  /*1d80*/  IMAD.HI.U32 R23, R21, R6, RZ ;  /* 0x0000000615177227 */ /* 0x000fe200078e00ff */
[----:B------:R-:W-:-:S03]  /*1d90*/  ISETP.GT.U32.AND P5, PT, R0, R13, PT ;  /* 0x0000000d0000720c */ /* 0x000fc60003fa4070 */
[--C-:B------:R-:W-:Y:S01]  /*1da0*/  @!P0 IMAD.IADD R11, R11, 0x1, -R0.reuse ;  /* 0x000000010b0b8824 */ /* 0x100fe200078e0a00 */
[----:B------:R-:W-:Y:S01]  /*1db0*/  ISETP.GE.AND P0, PT, R10, RZ, PT ;  /* 0x000000ff0a00720c */ /* 0x000fe20003f06270 */
[C---:B------:R-:W-:Y:S02]  /*1dc0*/  IMAD R5, R0.reuse, R14, R5 ;  /* 0x0000000e00057224 */ /* 0x040fe400078e0205 */
[----:B------:R-:W-:Y:S02]  /*1dd0*/  IMAD.MOV R23, RZ, RZ, -R23 ;  /* 0x000000ffff177224 */ /* 0x000fe400078e0a17 */
[----:B------:R-:W-:Y:S02]  /*1de0*/  IMAD.MOV.U32 R19, RZ, RZ, R11 ;  /* 0x000000ffff137224 */ /* 0x000fe400078e000b */
[----:B------:R-:W-:Y:S01]  /*1df0*/  @!P4 IMAD.IADD R17, R17, 0x1, -R0 ;  /* 0x000000011111c824 */ /* 0x000fe200078e0a00 */
[C---:B------:R-:W-:Y:S01]  /*1e00*/  ISETP.GT.U32.AND P4, PT, R0.reuse, R5, PT ;  /* 0x000000050000720c */ /* 0x040fe20003f84070 */
[----:B------:R-:W-:-:S02]  /*1e10*/  IMAD R6, R0, R23, R6 ;  /* 0x0000001700067224 */ /* 0x000fc400078e0206 */
[----:B------:R-:W-:Y:S01]  /*1e20*/  @!P3 IMAD.MOV R19, RZ, RZ, -R19 ;  /* 0x000000ffff13b224 */ /* 0x000fe200078e0a13 */
[C---:B------:R-:W-:Y:S01]  /*1e30*/  ISETP.GT.U32.AND P3, PT, R0.reuse, R18, PT ;  /* 0x000000120000720c */ /* 0x040fe20003f64070 */
[--C-:B------:R-:W-:Y:S01]  /*1e40*/  @!P6 IMAD.IADD R15, R15, 0x1, -R0.reuse ;  /* 0x000000010f0fe824 */ /* 0x100fe200078e0a00 */
[----:B------:R-:W-:Y:S01]  /*1e50*/  ISETP.GT.U32.AND P6, PT, R0, R6, PT ;  /* 0x000000060000720c */ /* 0x000fe20003fc4070 */
[----:B------:R-:W-:Y:S01]  /*1e60*/  VIADD R10, R4, 0xec ;  /* 0x000000ec040a7836 */ /* 0x000fe20000000000 */
[----:B------:R1:W-:Y:S01]  /*1e70*/  STL [R1+0xb0], R19 ;  /* 0x0000b01301007387 */ /* 0x0003e20000100800 */
[--C-:B------:R-:W-:Y:S01]  /*1e80*/  @!P5 IMAD.IADD R13, R13, 0x1, -R0.reuse ;  /* 0x000000010d0dd824 */ /* 0x100fe200078e0a00 */
[----:B------:R-:W-:Y:S01]  /*1e90*/  ISETP.GE.AND P5, PT, R12, RZ, PT ;  /* 0x000000ff0c00720c */ /* 0x000fe20003fa6270 */
[----:B------:R-:W-:Y:S01]  /*1ea0*/  VIADD R12, R4, 0xea ;  /* 0x000000ea040c7836 */ /* 0x000fe20000000000 */
[----:B------:R-:W-:Y:S01]  /*1eb0*/  IABS R14, R10 ;  /* 0x0000000a000e7213 */ /* 0x000fe20000000000 */
[----:B------:R-:W-:Y:S01]  /*1ec0*/  @!P4 IMAD.IADD R5, R5, 0x1, -R0 ;  /* 0x000000010505c824 */ /* 0x000fe200078e0a00 */
[----:B------:R-:W-:Y:S01]  /*1ed0*/  ISETP.GE.AND P4, PT, R16, RZ, PT ;  /* 0x000000ff1000720c */ /* 0x000fe20003f86270 */
[----:B------:R-:W-:Y:S01]  /*1ee0*/  IMAD.MOV.U32 R24, RZ, RZ, R13 ;  /* 0x000000ffff187224 */ /* 0x000fe200078e000d */
[----:B------:R-:W-:Y:S01]  /*1ef0*/  IABS R11, R12 ;  /* 0x0000000c000b7213 */ /* 0x000fe20000000000 */
[----:B------:R-:W-:Y:S01]  /*1f00*/  IMAD.HI.U32 R2, R21, R14, RZ ;  /* 0x0000000e15027227 */ /* 0x000fe200078e00ff */
[----:B-1----:R-:W-:-:S03]  /*1f10*/  IABS R19, R8 ;  /* 0x0000000800137213 */ /* 0x002fc60000000000 */
[----:B------:R-:W-:Y:S01]  /*1f20*/  @!P3 IMAD.IADD R18, R18, 0x1, -R0 ;  /* 0x000000011212b824 */ /* 0x000fe200078e0a00 */
[----:B------:R-:W-:Y:S01]  /*1f30*/  ISETP.GE.AND P3, PT, R7, RZ, PT ;  /* 0x000000ff0700720c */ /* 0x000fe20003f66270 */
[----:B------:R-:W-:-:S04]  /*1f40*/  IMAD.HI.U32 R20, R21, R19, RZ ;  /* 0x0000001315147227 */ /* 0x000fc800078e00ff */
[----:B------:R-:W-:Y:S02]  /*1f50*/  IMAD.MOV R20, RZ, RZ, -R20 ;  /* 0x000000ffff147224 */ /* 0x000fe400078e0a14 */
[----:B------:R-:W-:Y:S01]  /*1f60*/  @!P6 IMAD.IADD R6, R6, 0x1, -R0 ;  /* 0x000000010606e824 */ /* 0x000fe200078e0a00 */
[----:B------:R-:W-:Y:S01]  /*1f70*/  ISETP.GT.U32.AND P6, PT, R0, R5, PT ;  /* 0x000000050000720c */ /* 0x000fe20003fc4070 */
[----:B------:R-:W-:-:S04]  /*1f80*/  IMAD.HI.U32 R7, R21, R11, RZ ;  /* 0x0000000b15077227 */ /* 0x000fc800078e00ff */
[----:B------:R-:W-:Y:S02]  /*1f90*/  IMAD.MOV R2, RZ, RZ, -R2 ;  /* 0x000000ffff027224 */ /* 0x000fe400078e0a02 */
[C---:B------:R-:W-:Y:S02]  /*1fa0*/  IMAD R16, R0.reuse, R20, R19 ;  /* 0x0000001400107224 */ /* 0x040fe400078e0213 */
[----:B------:R-:W-:Y:S02]  /*1fb0*/  IMAD.MOV.U32 R22, RZ, RZ, R17 ;  /* 0x000000ffff167224 */ /* 0x000fe400078e0011 */
[----:B------:R-:W-:Y:S02]  /*1fc0*/  IMAD.MOV R7, RZ, RZ, -R7 ;  /* 0x000000ffff077224 */ /* 0x000fe400078e0a07 */
[----:B------:R-:W-:Y:S02]  /*1fd0*/  IMAD R14, R0, R2, R14 ;  /* 0x00000002000e7224 */ /* 0x000fe400078e020e */
[----:B------:R-:W-:-:S02]  /*1fe0*/  VIADD R2, R4, 0xe8 ;  /* 0x000000e804027836 */ /* 0x000fc40000000000 */
[----:B------:R-:W-:Y:S01]  /*1ff0*/  @!P2 IMAD.MOV R24, RZ, RZ, -R24 ;  /* 0x000000ffff18a224 */ /* 0x000fe200078e0a18 */
[C---:B------:R-:W-:Y:S01]  /*2000*/  ISETP.GT.U32.AND P2, PT, R0.reuse, R16, PT ;  /* 0x000000100000720c */ /* 0x040fe20003f44070 */
[----:B------:R-:W-:Y:S01]  /*2010*/  @!P1 IMAD.MOV R22, RZ, RZ, -R22 ;  /* 0x000000ffff169224 */ /* 0x000fe200078e0a16 */
[C---:B------:R-:W-:Y:S01]  /*2020*/  ISETP.GT.U32.AND P1, PT, R0.reuse, R6, PT ;  /* 0x000000060000720c */ /* 0x040fe20003f24070 */
[C---:B------:R-:W-:Y:S01]  /*2030*/  IMAD R11, R0.reuse, R7, R11 ;  /* 0x00000007000b7224 */ /* 0x040fe200078e020b */
[----:B------:R-:W-:Y:S01]  /*2040*/  IABS R13, R2 ;  /* 0x00000002000d7213 */ /* 0x000fe20000000000 */
[----:B------:R-:W-:Y:S01]  /*2050*/  @!P0 IMAD.MOV R18, RZ, RZ, -R18 ;  /* 0x000000ffff128224 */ /* 0x000fe200078e0a12 */
[C---:B------:R-:W-:Y:S01]  /*2060*/  ISETP.GT.U32.AND P0, PT, R0.reuse, R14, PT ;  /* 0x0000000e0000720c */ /* 0x040fe20003f04070 */
[----:B------:R-:W-:Y:S01]  /*2070*/  @!P6 IMAD.IADD R5, R5, 0x1, -R0 ;  /* 0x000000010505e824 */ /* 0x000fe200078e0a00 */
[----:B------:R-:W-:Y:S01]  /*2080*/  ISETP.GT.U32.AND P6, PT, R0, R11, PT ;  /* 0x0000000b0000720c */ /* 0x000fe20003fc4070 */
[----:B------:R-:W-:Y:S01]  /*2090*/  IMAD.MOV.U32 R19, RZ, RZ, R15 ;  /* 0x000000ffff137224 */ /* 0x000fe200078e000f */
[----:B------:R-:W-:Y:S01]  /*20a0*/  STL [R1+0xd0], R24 ;  /* 0x0000d01801007387 */ /* 0x000fe20000100800 */
[----:B------:R-:W-:-:S03]  /*20b0*/  IMAD.HI.U32 R15, R21, R13, RZ ;  /* 0x0000000d150f7227 */ /* 0x000fc600078e00ff */
[----:B------:R-:W-:Y:S01]  /*20c0*/  STL [R1+0xe8], R22 ;  /* 0x0000e81601007387 */ /* 0x000fe20000100800 */
[----:B------:R-:W-:Y:S02]  /*20d0*/  IMAD.MOV R15, RZ, RZ, -R15 ;  /* 0x000000ffff0f7224 */ /* 0x000fe400078e0a0f */
[--C-:B------:R-:W-:Y:S01]  /*20e0*/  @!P1 IMAD.IADD R6, R6, 0x1, -R0.reuse ;  /* 0x0000000106069824 */ /* 0x100fe200078e0a00 */
[----:B------:R1:W-:Y:S01]  /*20f0*/  STL [R1+0xec], R18 ;  /* 0x0000ec1201007387 */ /* 0x0003e20000100800 */
[--C-:B------:R-:W-:Y:S01]  /*2100*/  @!P2 IMAD.IADD R16, R16, 0x1, -R0.reuse ;  /* 0x000000011010a824 */ /* 0x100fe200078e0a00 */
[----:B------:R-:W-:Y:S01]  /*2110*/  ISETP.GE.AND P2, PT, R12, RZ, PT ;  /* 0x000000ff0c00720c */ /* 0x000fe20003f46270 */
[----:B------:R-:W-:Y:S01]  /*2120*/  IMAD R12, R0, R15, R13 ;  /* 0x0000000f000c7224 */ /* 0x000fe200078e020d */
[----:B------:R-:W-:Y:S01]  /*2130*/  ISETP.GE.AND P1, PT, R10, RZ, PT ;  /* 0x000000ff0a00720c */ /* 0x000fe20003f26270 */
[----:B------:R-:W-:Y:S01]  /*2140*/  @!P0 IMAD.IADD R14, R14, 0x1, -R0 ;  /* 0x000000010e0e8824 */ /* 0x000fe200078e0a00 */
[----:B------:R-:W-:Y:S01]  /*2150*/  ISETP.GT.U32.AND P0, PT, R0, R16, PT ;  /* 0x000000100000720c */ /* 0x000fe20003f04070 */
[----:B------:R-:W-:-:S02]  /*2160*/  IMAD.MOV.U32 R13, RZ, RZ, R6 ;  /* 0x000000ffff0d7224 */ /* 0x000fc400078e0006 */
[----:B------:R-:W-:Y:S02]  /*2170*/  VIADD R7, R4, 0xe6 ;  /* 0x000000e604077836 */ /* 0x000fe40000000000 */
[----:B-1----:R-:W-:Y:S02]  /*2180*/  IMAD.MOV.U32 R18, RZ, RZ, R5 ;  /* 0x000000ffff127224 */ /* 0x002fe400078e0005 */
[----:B------:R-:W-:Y:S01]  /*2190*/  @!P6 IMAD.IADD R11, R11, 0x1, -R0 ;  /* 0x000000010b0be824 */ /* 0x000fe200078e0a00 */
[----:B------:R-:W-:Y:S01]  /*21a0*/  IABS R17, R7 ;  /* 0x0000000700117213 */ /* 0x000fe20000000000 */
[----:B------:R-:W-:Y:S01]  /*21b0*/  @!P4 IMAD.MOV R13, RZ, RZ, -R13 ;  /* 0x000000ffff0dc224 */ /* 0x000fe200078e0a0d */
[C---:B------:R-:W-:Y:S01]  /*21c0*/  ISETP.GT.U32.AND P4, PT, R0.reuse, R12, PT ;  /* 0x0000000c0000720c */ /* 0x040fe20003f84070 */
[----:B------:R-:W-:Y:S01]  /*21d0*/  @!P3 IMAD.MOV R18, RZ, RZ, -R18 ;  /* 0x000000ffff12b224 */ /* 0x000fe200078e0a12 */
[----:B------:R-:W-:Y:S01]  /*21e0*/  ISETP.GT.U32.AND P3, PT, R0, R11, PT ;  /* 0x0000000b0000720c */ /* 0x000fe20003f64070 */
[----:B------:R-:W-:Y:S01]  /*21f0*/  @!P5 IMAD.MOV R19, RZ, RZ, -R19 ;  /* 0x000000ffff13d224 */ /* 0x000fe200078e0a13 */
[----:B------:R-:W-:Y:S01]  /*2200*/  ISETP.GE.AND P5, PT, R8, RZ, PT ;  /* 0x000000ff0800720c */ /* 0x000fe20003fa6270 */
[----:B------:R-:W-:Y:S01]  /*2210*/  IMAD.MOV.U32 R8, RZ, RZ, R17 ;  /* 0x000000ffff087224 */ /* 0x000fe200078e0011 */
[----:B------:R-:W-:Y:S01]  /*2220*/  ISETP.GT.U32.AND P6, PT, R0, R14, PT ;  /* 0x0000000e0000720c */ /* 0x000fe20003fc4070 */
[--C-:B------:R-:W-:Y:S01]  /*2230*/  @!P0 IMAD.IADD R16, R16, 0x1, -R0.reuse ;  /* 0x0000000110108824 */ /* 0x100fe200078e0a00 */
[----:B------:R-:W-:Y:S01]  /*2240*/  ISETP.GE.AND P0, PT, R2, RZ, PT ;  /* 0x000000ff0200720c */ /* 0x000fe20003f06270 */
[----:B------:R-:W-:Y:S01]  /*2250*/  IMAD.HI.U32 R10, R21, R8, RZ ;  /* 0x00000008150a7227 */ /* 0x000fe200078e00ff */
[----:B------:R-:W-:Y:S03]  /*2260*/  STL [R1+0xf0], R19 ;  /* 0x0000f01301007387 */ /* 0x000fe60000100800 */
[----:B------:R-:W-:Y:S01]  /*2270*/  @!P4 IMAD.IADD R12, R12, 0x1, -R0 ;  /* 0x000000010c0cc824 */ /* 0x000fe200078e0a00 */
[----:B------:R-:W-:Y:S01]  /*2280*/  STL [R1+0x1ac], R18 ;  /* 0x0001ac1201007387 */ /* 0x000fe20000100800 */
[----:B------:R-:W-:-:S02]  /*2290*/  IMAD.MOV.U32 R17, RZ, RZ, R16 ;  /* 0x000000ffff117224 */ /* 0x000fc400078e0010 */
[----:B------:R-:W-:Y:S01]  /*22a0*/  IMAD.MOV R10, RZ, RZ, -R10 ;  /* 0x000000ffff0a7224 */ /* 0x000fe200078e0a0a */
[----:B------:R1:W-:Y:S01]  /*22b0*/  STL [R1+0x1b0], R13 ;  /* 0x0001b00d01007387 */ /* 0x0003e20000100800 */
[----:B------:R-:W-:Y:S01]  /*22c0*/  @!P3 IMAD.IADD R11, R11, 0x1, -R0 ;  /* 0x000000010b0bb824 */ /* 0x000fe200078e0a00 */
[----:B------:R-:W-:Y:S01]  /*22d0*/  ISETP.GE.AND P3, PT, R7, RZ, PT ;  /* 0x000000ff0700720c */ /* 0x000fe20003f66270 */
[C---:B------:R-:W-:Y:S02]  /*22e0*/  VIADD R5, R4.reuse, 0xe4 ;  /* 0x000000e404057836 */ /* 0x040fe40000000000 */
[----:B------:R-:W-:Y:S02]  /*22f0*/  VIADD R7, R4, 0xe0 ;  /* 0x000000e004077836 */ /* 0x000fe40000000000 */
[----:B------:R-:W-:Y:S01]  /*2300*/  @!P5 IMAD.MOV R17, RZ, RZ, -R17 ;  /* 0x000000ffff11d224 */ /* 0x000fe200078e0a11 */
[C---:B------:R-:W-:Y:S01]  /*2310*/  ISETP.GT.U32.AND P5, PT, R0.reuse, R12, PT ;  /* 0x0000000c0000720c */ /* 0x040fe20003fa4070 */
[----:B------:R-:W-:Y:S01]  /*2320*/  IMAD R8, R0, R10, R8 ;  /* 0x0000000a00087224 */ /* 0x000fe200078e0208 */
[----:B------:R-:W-:Y:S01]  /*2330*/  IABS R6, R5 ;  /* 0x0000000500067213 */ /* 0x000fe20000000000 */
[----:B------:R-:W-:Y:S01]  /*2340*/  VIADD R10, R4, 0xe2 ;  /* 0x000000e2040a7836 */ /* 0x000fe20000000000 */
[----:B------:R-:W-:Y:S01]  /*2350*/  ISETP.GE.AND P4, PT, R5, RZ, PT ;  /* 0x000000ff0500720c */ /* 0x000fe20003f86270 */
[----:B------:R-:W-:Y:S01]  /*2360*/  @!P6 IMAD.IADD R14, R14, 0x1, -R0 ;  /* 0x000000010e0ee824 */ /* 0x000fe200078e0a00 */
[----:B------:R-:W-:Y:S01]  /*2370*/  IABS R5, R7 ;  /* 0x0000000700057213 */ /* 0x000fe20000000000 */
[----:B------:R-:W-:Y:S01]  /*2380*/  IMAD.MOV.U32 R16, RZ, RZ, R11 ;  /* 0x000000ffff107224 */ /* 0x000fe200078e000b */
[----:B------:R-:W-:Y:S01]  /*2390*/  ISETP.GT.U32.AND P6, PT, R0, R8, PT ;  /* 0x000000080000720c */ /* 0x000fe20003fc4070 */
[C---:B------:R-:W-:Y:S01]  /*23a0*/  IMAD.HI.U32 R15, R21.reuse, R6, RZ ;  /* 0x00000006150f7227 */ /* 0x040fe200078e00ff */
[----:B------:R-:W-:Y:S01]  /*23b0*/  IABS R2, R10 ;  /* 0x0000000a00027213 */ /* 0x000fe20000000000 */
[----:B------:R-:W-:Y:S02]  /*23c0*/  STL [R1+0x1b4], R17 ;  /* 0x0001b41101007387 */ /* 0x000fe40000100800 */
[----:B------:R-:W-:-:S04]  /*23d0*/  IMAD.HI.U32 R11, R21, R5, RZ ;  /* 0x00000005150b7227 */ /* 0x000fc800078e00ff */
[----:B------:R-:W-:Y:S02]  /*23e0*/  @!P1 IMAD.MOV R14, RZ, RZ, -R14 ;  /* 0x000000ffff0e9224 */ /* 0x000fe400078e0a0e */
[----:B------:R-:W-:Y:S01]  /*23f0*/  @!P2 IMAD.MOV R16, RZ, RZ, -R16 ;  /* 0x000000ffff10a224 */ /* 0x000fe200078e0a10 */
[----:B------:R-:W-:Y:S01]  /*2400*/  ISETP.GE.AND P2, PT, R10, RZ, PT ;  /* 0x000000ff0a00720c */ /* 0x000fe20003f46270 */
[----:B------:R-:W-:Y:S01]  /*2410*/  IMAD.MOV R10, RZ, RZ, -R11 ;  /* 0x000000ffff0a7224 */ /* 0x000fe200078e0a0b */
[----:B------:R2:W-:Y:S01]  /*2420*/  STL [R1+0x1cc], R14 ;  /* 0x0001cc0e01007387 */ /* 0x0005e20000100800 */
[----:B------:R-:W-:Y:S02]  /*2430*/  @!P5 IMAD.IADD R12, R12, 0x1, -R0 ;  /* 0x000000010c0cd824 */ /* 0x000fe400078e0a00 */
[----:B-1----:R-:W-:Y:S01]  /*2440*/  IMAD.HI.U32 R13, R21, R2, RZ ;  /* 0x00000002150d7227 */ /* 0x002fe200078e00ff */
[----:B------:R1:W-:Y:S03]  /*2450*/  STL [R1+0x1d0], R16 ;  /* 0x0001d01001007387 */ /* 0x0003e60000100800 */
[----:B------:R-:W-:-:S02]  /*2460*/  IMAD.MOV R15, RZ, RZ, -R15 ;  /* 0x000000ffff0f7224 */ /* 0x000fc400078e0a0f */
[----:B------:R-:W-:Y:S02]  /*2470*/  IMAD R5, R0, R10, R5 ;  /* 0x0000000a00057224 */ /* 0x000fe400078e0205 */
[----:B--2---:R-:W-:Y:S02]  /*2480*/  IMAD.MOV.U32 R14, RZ, RZ, R12 ;  /* 0x000000ffff0e7224 */ /* 0x004fe400078e000c */
[----:B------:R-:W-:Y:S02]  /*2490*/  IMAD.MOV R13, RZ, RZ, -R13 ;  /* 0x000000ffff0d7224 */ /* 0x000fe400078e0a0d */
[----:B------:R-:W-:Y:S02]  /*24a0*/  @!P6 IMAD.IADD R8, R8, 0x1, -R0 ;  /* 0x000000010808e824 */ /* 0x000fe400078e0a00 */
[C---:B------:R-:W-:Y:S02]  /*24b0*/  IMAD R6, R0.reuse, R15, R6 ;  /* 0x0000000f00067224 */ /* 0x040fe400078e0206 */
[----:B------:R-:W-:Y:S01]  /*24c0*/  @!P0 IMAD.MOV R14, RZ, RZ, -R14 ;  /* 0x000000ffff0e8224 */ /* 0x000fe200078e0a0e */
[C---:B------:R-:W-:Y:S01]  /*24d0*/  ISETP.GT.U32.AND P0, PT, R0.reuse, R5, PT ;  /* 0x000000050000720c */ /* 0x040fe20003f04070 */
[C---:B------:R-:W-:Y:S01]  /*24e0*/  IMAD R2, R0.reuse, R13, R2 ;  /* 0x0000000d00027224 */ /* 0x040fe200078e0202 */
[----:B------:R-:W-:Y:S01]  /*24f0*/  ISETP.GT.U32.AND P6, PT, R0, R8, PT ;  /* 0x000000080000720c */ /* 0x000fe20003fc4070 */
[----:B------:R-:W-:Y:S01]  /*2500*/  VIADD R11, R4, 0xdc ;  /* 0x000000dc040b7836 */ /* 0x000fe20000000000 */
[----:B------:R-:W-:Y:S01]  /*2510*/  ISETP.GT.U32.AND P1, PT, R0, R6, PT ;  /* 0x000000060000720c */ /* 0x000fe20003f24070 */
[----:B------:R-:W-:Y:S01]  /*2520*/  VIADD R10, R4, 0xda ;  /* 0x000000da040a7836 */ /* 0x000fe20000000000 */
[----:B------:R-:W-:Y:S01]  /*2530*/  ISETP.GT.U32.AND P5, PT, R0, R2, PT ;  /* 0x000000020000720c */ /* 0x000fe20003fa4070 */
[----:B------:R2:W-:Y:S01]  /*2540*/  STL [R1+0x1c4], R14 ;  /* 0x0001c40e01007387 */ /* 0x0005e20000100800 */
[----:B------:R-:W-:Y:S01]  /*2550*/  IABS R20, R11 ;  /* 0x0000000b00147213 */ /* 0x000fe20000000000 */
[C---:B------:R-:W-:Y:S01]  /*2560*/  VIADD R18, R4.reuse, 0xd8 ;  /* 0x000000d804127836 */ /* 0x040fe20000000000 */
[----:B------:R-:W-:Y:S01]  /*2570*/  IABS R19, R10 ;  /* 0x0000000a00137213 */ /* 0x000fe20000000000 */
[----:B-1----:R-:W-:-:S02]  /*2580*/  VIADD R16, R4, 0xca ;  /* 0x000000ca04107836 */ /* 0x002fc40000000000 */
[--C-:B------:R-:W-:Y:S02]  /*2590*/  @!P0 IMAD.IADD R5, R5, 0x1, -R0.reuse ;  /* 0x0000000105058824 */ /* 0x100fe400078e0a00 */
[--C-:B------:R-:W-:Y:S01]  /*25a0*/  @!P6 IMAD.IADD R8, R8, 0x1, -R0.reuse ;  /* 0x000000010808e824 */ /* 0x100fe200078e0a00 */
[----:B------:R-:W-:Y:S01]  /*25b0*/  ISETP.GE.AND P6, PT, R7, RZ, PT ;  /* 0x000000ff0700720c */ /* 0x000fe20003fc6270 */
[--C-:B------:R-:W-:Y:S01]  /*25c0*/  @!P1 IMAD.IADD R6, R6, 0x1, -R0.reuse ;  /* 0x0000000106069824 */ /* 0x100fe200078e0a00 */
[----:B------:R-:W-:Y:S01]  /*25d0*/  ISETP.GT.U32.AND P0, PT, R0, R5, PT ;  /* 0x000000050000720c */ /* 0x000fe20003f04070 */
[----:B------:R-:W-:Y:S02]  /*25e0*/  @!P5 IMAD.IADD R2, R2, 0x1, -R0 ;  /* 0x000000010202d824 */ /* 0x000fe400078e0a00 */
[----:B------:R-:W-:Y:S01]  /*25f0*/  IMAD.MOV.U32 R13, RZ, RZ, R8 ;  /* 0x000000ffff0d7224 */ /* 0x000fe200078e0008 */
[C---:B------:R-:W-:Y:S01]  /*2600*/  ISETP.GT.U32.AND P1, PT, R0.reuse, R6, PT ;  /* 0x000000060000720c */ /* 0x040fe20003f24070 */
[----:B------:R-:W-:Y:S01]  /*2610*/  IMAD.HI.U32 R8, R21, R20, RZ ;  /* 0x0000001415087227 */ /* 0x000fe200078e00ff */
[----:B------:R-:W-:-:S03]  /*2620*/  ISETP.GT.U32.AND P5, PT, R0, R2, PT ;  /* 0x000000020000720c */ /* 0x000fc60003fa4070 */
[----:B------:R-:W-:Y:S02]  /*2630*/  VIADD R7, R4, 0xde ;  /* 0x000000de04077836 */ /* 0x000fe40000000000 */
[----:B------:R-:W-:Y:S02]  /*2640*/  IMAD.MOV R8, RZ, RZ, -R8 ;  /* 0x000000ffff087224 */ /* 0x000fe400078e0a08 */
[----:B------:R-:W-:Y:S01]  /*2650*/  @!P0 IMAD.IADD R5, R5, 0x1, -R0 ;  /* 0x0000000105058824 */ /* 0x000fe200078e0a00 */
[----:B------:R-:W-:Y:S01]  /*2660*/  IABS R22, R7 ;  /* 0x0000000700167213 */ /* 0x000fe20000000000 */
[----:B------:R-:W-:Y:S02]  /*2670*/  IMAD R20, R0, R8, R20 ;  /* 0x0000000800147224 */ /* 0x000fe400078e0214 */
[----:B------:R-:W-:Y:S01]  /*2680*/  @!P1 IMAD.IADD R6, R6, 0x1, -R0 ;  /* 0x0000000106069824 */ /* 0x000fe200078e0a00 */
[----:B------:R-:W-:Y:S01]  /*2690*/  ISETP.GE.AND P1, PT, R11, RZ, PT ;  /* 0x000000ff0b00720c */ /* 0x000fe20003f26270 */
[----:B------:R-:W-:Y:S01]  /*26a0*/  IMAD.HI.U32 R12, R21, R22, RZ ;  /* 0x00000016150c7227 */ /* 0x000fe200078e00ff */
[----:B------:R-:W-:-:S03]  /*26b0*/  ISETP.GT.U32.AND P0, PT, R0, R20, PT ;  /* 0x000000140000720c */ /* 0x000fc60003f04070 */
[----:B------:R-:W-:Y:S01]  /*26c0*/  @!P3 IMAD.MOV R13, RZ, RZ, -R13 ;  /* 0x000000ffff0db224 */ /* 0x000fe200078e0a0d */
[----:B------:R-:W-:Y:S01]  /*26d0*/  ISETP.GE.AND P3, PT, R7, RZ, PT ;  /* 0x000000ff0700720c */ /* 0x000fe20003f66270 */
[----:B------:R-:W-:Y:S02]  /*26e0*/  IMAD.MOV R11, RZ, RZ, -R12 ;  /* 0x000000ffff0b7224 */ /* 0x000fe400078e0a0c */
[----:B------:R-:W-:Y:S01]  /*26f0*/  @!P5 IMAD.IADD R2, R2, 0x1, -R0 ;  /* 0x000000010202d824 */ /* 0x000fe200078e0a00 */
[----:B------:R1:W-:Y:S01]  /*2700*/  STL [R1+0x1c8], R13 ;  /* 0x0001c80d01007387 */ /* 0x0003e20000100800 */
[----:B------:R-:W-:Y:S01]  /*2710*/  IMAD.HI.U32 R7, R21, R19, RZ ;  /* 0x0000001315077227 */ /* 0x000fe200078e00ff */
[----:B------:R-:W-:-:S03]  /*2720*/  ISETP.GE.AND P5, PT, R10, RZ, PT ;  /* 0x000000ff0a00720c */ /* 0x000fc60003fa6270 */
[----:B------:R-:W-:Y:S02]  /*2730*/  IMAD R22, R0, R11, R22 ;  /* 0x0000000b00167224 */ /* 0x000fe400078e0216 */
[----:B--2---:R-:W-:Y:S02]  /*2740*/  IMAD.MOV.U32 R14, RZ, RZ, R6 ;  /* 0x000000ffff0e7224 */ /* 0x004fe400078e0006 */
[----:B------:R-:W-:Y:S02]  /*2750*/  IMAD.MOV R7, RZ, RZ, -R7 ;  /* 0x000000ffff077224 */ /* 0x000fe400078e0a07 */
[----:B-1----:R-:W-:Y:S02]  /*2760*/  IMAD.MOV.U32 R13, RZ, RZ, R2 ;  /* 0x000000ffff0d7224 */ /* 0x002fe400078e0002 */
[----:B------:R-:W-:Y:S02]  /*2770*/  VIADD R10, R4, 0xd6 ;  /* 0x000000d6040a7836 */ /* 0x000fe40000000000 */
[----:B------:R-:W-:Y:S01]  /*2780*/  @!P4 IMAD.MOV R14, RZ, RZ, -R14 ;  /* 0x000000ffff0ec224 */ /* 0x000fe200078e0a0e */
[----:B------:R-:W-:Y:S01]  /*2790*/  ISETP.GT.U32.AND P4, PT, R0, R22, PT ;  /* 0x000000160000720c */ /* 0x000fe20003f84070 */
[----:B------:R-:W-:Y:S01]  /*27a0*/  @!P2 IMAD.MOV R13, RZ, RZ, -R13 ;  /* 0x000000ffff0da224 */ /* 0x000fe200078e0a0d */
[----:B------:R-:W-:Y:S01]  /*27b0*/  ISETP.GE.AND P2, PT, R18, RZ, PT ;  /* 0x000000ff1200720c */ /* 0x000fe20003f46270 */
[----:B------:R-:W-:Y:S01]  /*27c0*/  IMAD R19, R0, R7, R19 ;  /* 0x0000000700137224 */ /* 0x000fe200078e0213 */
[----:B------:R-:W-:Y:S01]  /*27d0*/  IABS R18, R18 ;  /* 0x0000001200127213 */ /* 0x000fe20000000000 */
[----:B------:R-:W-:Y:S01]  /*27e0*/  @!P0 IMAD.IADD R20, R20, 0x1, -R0 ;  /* 0x0000000114148824 */ /* 0x000fe200078e0a00 */
[----:B------:R-:W-:Y:S01]  /*27f0*/  IABS R17, R10 ;  /* 0x0000000a00117213 */ /* 0x000fe20000000000 */
[----:B------:R-:W-:Y:S01]  /*2800*/  IMAD.MOV.U32 R15, RZ, RZ, R5 ;  /* 0x000000ffff0f7224 */ /* 0x000fe200078e0005 */
[----:B------:R-:W-:Y:S01]  /*2810*/  STL [R1+0x1bc], R14 ;  /* 0x0001bc0e01007387 */ /* 0x000fe20000100800 */
[----:B------:R-:W-:Y:S01]  /*2820*/  IMAD.HI.U32 R11, R21, R18, RZ ;  /* 0x00000012150b7227 */ /* 0x000fe200078e00ff */
[----:B------:R-:W-:-:S02]  /*2830*/  ISETP.GT.U32.AND P0, PT, R0, R20, PT ;  /* 0x000000140000720c */ /* 0x000fc40003f04070 */
[----:B------:R1:W-:Y:S01]  /*2840*/  STL [R1+0x1c0], R13 ;  /* 0x0001c00d01007387 */ /* 0x0003e20000100800 */
[----:B------:R-:W-:Y:S01]  /*2850*/  @!P6 IMAD.MOV R15, RZ, RZ, -R15 ;  /* 0x000000ffff0fe224 */ /* 0x000fe200078e0a0f */
[----:B------:R-:W-:Y:S01]  /*2860*/  ISETP.GT.U32.AND P6, PT, R0, R19, PT ;  /* 0x000000130000720c */ /* 0x000fe20003fc4070 */
[----:B------:R-:W-:-:S03]  /*2870*/  IMAD.HI.U32 R8, R21, R17, RZ ;  /* 0x0000001115087227 */ /* 0x000fc600078e00ff */
[----:B------:R2:W-:Y:S01]  /*2880*/  STL [R1+0x1b8], R15 ;  /* 0x0001b80f01007387 */ /* 0x0005e20000100800 */
[----:B------:R-:W-:Y:S02]  /*2890*/  IMAD.MOV R11, RZ, RZ, -R11 ;  /* 0x000000ffff0b7224 */ /* 0x000fe400078e0a0b */
[----:B------:R-:W-:Y:S02]  /*28a0*/  IMAD.MOV R8, RZ, RZ, -R8 ;  /* 0x000000ffff087224 */ /* 0x000fe400078e0a08 */
[----:B------:R-:W-:Y:S02]  /*28b0*/  VIADD R6, R4, 0xd2 ;  /* 0x000000d204067836 */ /* 0x000fe40000000000 */
[----:B------:R-:W-:Y:S02]  /*28c0*/  @!P4 IMAD.IADD R22, R22, 0x1, -R0 ;  /* 0x000000011616c824 */ /* 0x000fe400078e0a00 */
[----:B------:R-:W-:Y:S01]  /*28d0*/  VIADD R7, R4, 0xd4 ;  /* 0x000000d404077836 */ /* 0x000fe20000000000 */
[----:B------:R-:W-:Y:S01]  /*28e0*/  IABS R12, R6 ;  /* 0x00000006000c7213 */ /* 0x000fe20000000000 */
[C---:B------:R-:W-:Y:S01]  /*28f0*/  IMAD R18, R0.reuse, R11, R18 ;  /* 0x0000000b00127224 */ /* 0x040fe200078e0212 */
[C---:B------:R-:W-:Y:S01]  /*2900*/  ISETP.GT.U32.AND P4, PT, R0.reuse, R22, PT ;  /* 0x000000160000720c */ /* 0x040fe20003f84070 */
[----:B------:R-:W-:Y:S01]  /*2910*/  IMAD R17, R0, R8, R17 ;  /* 0x0000000800117224 */ /* 0x000fe200078e0211 */
[----:B-1----:R-:W-:Y:S01]  /*2920*/  IABS R13, R7 ;  /* 0x00000007000d7213 */ /* 0x002fe20000000000 */
[--C-:B------:R-:W-:Y:S01]  /*2930*/  @!P0 IMAD.IADD R20, R20, 0x1, -R0.reuse ;  /* 0x0000000114148824 */ /* 0x100fe200078e0a00 */
[C---:B------:R-:W-:Y:S01]  /*2940*/  ISETP.GT.U32.AND P0, PT, R0.reuse, R18, PT ;  /* 0x000000120000720c */ /* 0x040fe20003f04070 */
[----:B------:R-:W-:Y:S01]  /*2950*/  @!P6 IMAD.IADD R19, R19, 0x1, -R0 ;  /* 0x000000011313e824 */ /* 0x000fe200078e0a00 */
[----:B------:R-:W-:Y:S01]  /*2960*/  ISETP.GT.U32.AND P6, PT, R0, R17, PT ;  /* 0x000000110000720c */ /* 0x000fe20003fc4070 */
[----:B------:R-:W-:-:S04]  /*2970*/  IMAD.HI.U32 R2, R21, R12, RZ ;  /* 0x0000000c15027227 */ /* 0x000fc800078e00ff */
[----:B------:R-:W-:-:S04]  /*2980*/  IMAD.HI.U32 R14, R21, R13, RZ ;  /* 0x0000000d150e7227 */ /* 0x000fc800078e00ff */
[----:B------:R-:W-:Y:S02]  /*2990*/  IMAD.MOV R2, RZ, RZ, -R2 ;  /* 0x000000ffff027224 */ /* 0x000fe400078e0a02 */
[----:B------:R-:W-:Y:S02]  /*29a0*/  IMAD.MOV R5, RZ, RZ, -R14 ;  /* 0x000000ffff057224 */ /* 0x000fe400078e0a0e */
[----:B------:R-:W-:Y:S02]  /*29b0*/  VIADD R14, R4, 0xce ;  /* 0x000000ce040e7836 */ /* 0x000fe40000000000 */
[----:B------:R-:W-:Y:S02]  /*29c0*/  IMAD R12, R0, R2, R12 ;  /* 0x00000002000c7224 */ /* 0x000fe400078e020c */
[--C-:B------:R-:W-:Y:S01]  /*29d0*/  @!P4 IMAD.IADD R22, R22, 0x1, -R0.reuse ;  /* 0x000000011616c824 */ /* 0x100fe200078e0a00 */
[----:B------:R-:W-:Y:S01]  /*29e0*/  IABS R8, R14 ;  /* 0x0000000e00087213 */ /* 0x000fe20000000000 */
[----:B------:R-:W-:Y:S01]  /*29f0*/  VIADD R2, R4, 0xd0 ;  /* 0x000000d004027836 */ /* 0x000fe20000000000 */
[----:B------:R-:W-:Y:S01]  /*2a00*/  ISETP.GE.AND P4, PT, R10, RZ, PT ;  /* 0x000000ff0a00720c */ /* 0x000fe20003f86270 */
[--C-:B------:R-:W-:Y:S01]  /*2a10*/  @!P0 IMAD.IADD R18, R18, 0x1, -R0.reuse ;  /* 0x0000000112128824 */ /* 0x100fe200078e0a00 */
[----:B------:R-:W-:Y:S01]  /*2a20*/  ISETP.GT.U32.AND P0, PT, R0, R19, PT ;  /* 0x000000130000720c */ /* 0x000fe20003f04070 */
[----:B------:R-:W-:Y:S01]  /*2a30*/  @!P6 IMAD.IADD R17, R17, 0x1, -R0 ;  /* 0x000000011111e824 */ /* 0x000fe200078e0a00 */
[----:B------:R-:W-:Y:S01]  /*2a40*/  IABS R10, R2 ;  /* 0x00000002000a7213 */ /* 0x000fe20000000000 */
[----:B------:R-:W-:-:S02]  /*2a50*/  IMAD.MOV.U32 R24, RZ, RZ, R22 ;  /* 0x000000ffff187224 */ /* 0x000fc400078e0016 */
[----:B------:R-:W-:Y:S01]  /*2a60*/  IMAD.HI.U32 R23, R21, R8, RZ ;  /* 0x0000000815177227 */ /* 0x000fe200078e00ff */
[----:B------:R-:W-:-:S03]  /*2a70*/  ISETP.GT.U32.AND P6, PT, R0, R17, PT ;  /* 0x000000110000720c */ /* 0x000fc60003fc4070 */
[----:B------:R-:W-:Y:S01]  /*2a80*/  @!P3 IMAD.MOV R24, RZ, RZ, -R24 ;  /* 0x000000ffff18b224 */ /* 0x000fe200078e0a18 */
[----:B------:R-:W-:Y:S01]  /*2a90*/  ISETP.GT.U32.AND P3, PT, R0, R18, PT ;  /* 0x000000120000720c */ /* 0x000fe20003f64070 */
[----:B------:R-:W-:-:S03]  /*2aa0*/  IMAD.HI.U32 R22, R21, R10, RZ ;  /* 0x0000000a15167227 */ /* 0x000fc600078e00ff */
[----:B------:R-:W-:Y:S01]  /*2ab0*/  STL [R1+0xf4], R24 ;  /* 0x0000f41801007387 */ /* 0x000fe20000100800 */
[----:B------:R-:W-:Y:S02]  /*2ac0*/  IMAD.MOV R23, RZ, RZ, -R23 ;  /* 0x000000ffff177224 */ /* 0x000fe400078e0a17 */
[----:B------:R-:W-:Y:S02]  /*2ad0*/  IMAD.MOV R22, RZ, RZ, -R22 ;  /* 0x000000ffff167224 */ /* 0x000fe400078e0a16 */
[----:B------:R-:W-:Y:S01]  /*2ae0*/  @!P0 IMAD.IADD R19, R19, 0x1, -R0 ;  /* 0x0000000113138824 */ /* 0x000fe200078e0a00 */
[C---:B------:R-:W-:Y:S01]  /*2af0*/  ISETP.GT.U32.AND P0, PT, R0.reuse, R12, PT ;  /* 0x0000000c0000720c */ /* 0x040fe20003f04070 */
[C---:B------:R-:W-:Y:S02]  /*2b00*/  IMAD R8, R0.reuse, R23, R8 ;  /* 0x0000001700087224 */ /* 0x040fe400078e0208 */
[C---:B------:R-:W-:Y:S01]  /*2b10*/  IMAD R13, R0.reuse, R5, R13 ;  /* 0x00000005000d7224 */ /* 0x040fe200078e020d */
[----:B------:R-:W-:Y:S01]  /*2b20*/  IABS R5, R16 ;  /* 0x0000001000057213 */ /* 0x000fe20000000000 */
[----:B------:R-:W-:-:S02]  /*2b30*/  IMAD R10, R0, R22, R10 ;  /* 0x00000016000a7224 */ /* 0x000fc400078e020a */
[----:B------:R-:W-:Y:S01]  /*2b40*/  @!P6 IMAD.IADD R17, R17, 0x1, -R0 ;  /* 0x000000011111e824 */ /* 0x000fe200078e0a00 */
[C---:B------:R-:W-:Y:S01]  /*2b50*/  ISETP.GT.U32.AND P6, PT, R0.reuse, R8, PT ;  /* 0x000000080000720c */ /* 0x040fe20003fc4070 */
[----:B------:R-:W-:Y:S01]  /*2b60*/  @!P1 IMAD.MOV R20, RZ, RZ, -R20 ;  /* 0x000000ffff149224 */ /* 0x000fe200078e0a14 */
[----:B------:R-:W-:Y:S01]  /*2b70*/  ISETP.GT.U32.AND P1, PT, R0, R13, PT ;  /* 0x0000000d0000720c */ /* 0x000fe20003f24070 */
[--C-:B------:R-:W-:Y:S01]  /*2b80*/  @!P3 IMAD.IADD R18, R18, 0x1, -R0.reuse ;  /* 0x000000011212b824 */ /* 0x100fe200078e0a00 */
[----:B------:R-:W-:Y:S01]  /*2b90*/  ISETP.GT.U32.AND P3, PT, R0, R10, PT ;  /* 0x0000000a0000720c */ /* 0x000fe20003f64070 */
[----:B--2---:R-:W-:Y:S01]  /*2ba0*/  VIADD R15, R4, 0xcc ;  /* 0x000000cc040f7836 */ /* 0x004fe20000000000 */
[----:B------:R1:W-:Y:S01]  /*2bb0*/  STL [R1+0xf8], R20 ;  /* 0x0000f81401007387 */ /* 0x0003e20000100800 */
[----:B------:R-:W-:Y:S01]  /*2bc0*/  @!P0 IMAD.IADD R12, R12, 0x1, -R0 ;  /* 0x000000010c0c8824 */ /* 0x000fe200078e0a00 */
[----:B------:R-:W-:Y:S01]  /*2bd0*/  ISETP.GE.AND P0, PT, R6, RZ, PT ;  /* 0x000000ff0600720c */ /* 0x000fe20003f06270 */
[----:B------:R-:W-:Y:S01]  /*2be0*/  IMAD.HI.U32 R22, R21, R5, RZ ;  /* 0x0000000515167227 */ /* 0x000fe200078e00ff */
[----:B------:R-:W-:-:S03]  /*2bf0*/  IABS R11, R15 ;  /* 0x0000000f000b7213 */ /* 0x000fc60000000000 */
[--C-:B------:R-:W-:Y:S01]  /*2c00*/  @!P6 IMAD.IADD R8, R8, 0x1, -R0.reuse ;  /* 0x000000010808e824 */ /* 0x100fe200078e0a00 */
[----:B------:R-:W-:Y:S01]  /*2c10*/  ISETP.GT.U32.AND P6, PT, R0, R12, PT ;  /* 0x0000000c0000720c */ /* 0x000fe20003fc4070 */
[--C-:B------:R-:W-:Y:S01]  /*2c20*/  @!P1 IMAD.IADD R13, R13, 0x1, -R0.reuse ;  /* 0x000000010d0d9824 */ /* 0x100fe200078e0a00 */
[----:B------:R-:W-:Y:S01]  /*2c30*/  ISETP.GE.AND P1, PT, R7, RZ, PT ;  /* 0x000000ff0700720c */ /* 0x000fe20003f26270 */
[----:B------:R-:W-:Y:S02]  /*2c40*/  @!P3 IMAD.IADD R10, R10, 0x1, -R0 ;  /* 0x000000010a0ab824 */ /* 0x000fe400078e0a00 */
[----:B------:R-:W-:Y:S01]  /*2c50*/  IMAD.MOV.U32 R25, RZ, RZ, R19 ;  /* 0x000000ffff197224 */ /* 0x000fe200078e0013 */
[----:B------:R-:W-:Y:S01]  /*2c60*/  ISETP.GT.U32.AND P3, PT, R0, R13, PT ;  /* 0x0000000d0000720c */ /* 0x000fe20003f64070 */
[----:B-1----:R-:W-:-:S04]  /*2c70*/  IMAD.HI.U32 R20, R21, R11, RZ ;  /* 0x0000000b15147227 */ /* 0x002fc800078e00ff */
[----:B------:R-:W-:Y:S02]  /*2c80*/  IMAD.MOV R22, RZ, RZ, -R22 ;  /* 0x000000ffff167224 */ /* 0x000fe400078e0a16 */
[----:B------:R-:W-:Y:S02]  /*2c90*/  IMAD.MOV.U32 R24, RZ, RZ, R18 ;  /* 0x000000ffff187224 */ /* 0x000fe400078e0012 */
[----:B------:R-:W-:Y:S01]  /*2ca0*/  @!P5 IMAD.MOV R25, RZ, RZ, -R25 ;  /* 0x000000ffff19d224 */ /* 0x000fe200078e0a19 */
[C---:B------:R-:W-:Y:S01]  /*2cb0*/  ISETP.GT.U32.AND P5, PT, R0.reuse, R10, PT ;  /* 0x0000000a0000720c */ /* 0x040fe20003fa4070 */
[----:B------:R-:W-:Y:S02]  /*2cc0*/  IMAD.MOV R20, RZ, RZ, -R20 ;  /* 0x000000ffff147224 */ /* 0x000fe400078e0a14 */
[C---:B------:R-:W-:Y:S01]  /*2cd0*/  IMAD R5, R0.reuse, R22, R5 ;  /* 0x0000001600057224 */ /* 0x040fe200078e0205 */
[----:B------:R-:W-:Y:S01]  /*2ce0*/  STL [R1+0xfc], R25 ;  /* 0x0000fc1901007387 */ /* 0x000fe20000100800 */
[----:B------:R-:W-:Y:S01]  /*2cf0*/  @!P2 IMAD.MOV R24, RZ, RZ, -R24 ;  /* 0x000000ffff18a224 */ /* 0x000fe200078e0a18 */
[C---:B------:R-:W-:Y:S01]  /*2d00*/  ISETP.GT.U32.AND P2, PT, R0.reuse, R8, PT ;  /* 0x000000080000720c */ /* 0x040fe20003f44070 */
[----:B------:R-:W-:-:S02]  /*2d10*/  IMAD R6, R0, R20, R11 ;  /* 0x0000001400067224 */ /* 0x000fc400078e020b */
[----:B------:R-:W-:Y:S01]  /*2d20*/  IMAD.MOV.U32 R19, RZ, RZ, R17 ;  /* 0x000000ffff137224 */ /* 0x000fe200078e0011 */
[----:B------:R-:W-:Y:S01]  /*2d30*/  STL [R1+0x100], R24 ;  /* 0x0001001801007387 */ /* 0x000fe20000100800 */
[C---:B------:R-:W-:Y:S02]  /*2d40*/  VIADD R11, R4.reuse, 0xc8 ;  /* 0x000000c8040b7836 */ /* 0x040fe40000000000 */
[----:B------:R-:W-:Y:S02]  /*2d50*/  VIADD R7, R4, 0xc6 ;  /* 0x000000c604077836 */ /* 0x000fe40000000000 */
[--C-:B------:R-:W-:Y:S01]  /*2d60*/  @!P6 IMAD.IADD R12, R12, 0x1, -R0.reuse ;  /* 0x000000010c0ce824 */ /* 0x100fe200078e0a00 */
[C---:B------:R-:W-:Y:S01]  /*2d70*/  ISETP.GT.U32.AND P6, PT, R0.reuse, R5, PT ;  /* 0x000000050000720c */ /* 0x040fe20003fc4070 */
[----:B------:R-:W-:Y:S01]  /*2d80*/  @!P4 IMAD.MOV R19, RZ, RZ, -R19 ;  /* 0x000000ffff13c224 */ /* 0x000fe200078e0a13 */
[----:B------:R-:W-:Y:S01]  /*2d90*/  ISETP.GT.U32.AND P4, PT, R0, R6, PT ;  /* 0x000000060000720c */ /* 0x000fe20003f84070 */
[--C-:B------:R-:W-:Y:S01]  /*2da0*/  @!P3 IMAD.IADD R13, R13, 0x1, -R0.reuse ;  /* 0x000000010d0db824 */ /* 0x100fe200078e0a00 */
[----:B------:R-:W-:Y:S01]  /*2db0*/  IABS R17, R11 ;  /* 0x0000000b00117213 */ /* 0x000fe20000000000 */
[--C-:B------:R-:W-:Y:S01]  /*2dc0*/  @!P5 IMAD.IADD R10, R10, 0x1, -R0.reuse ;  /* 0x000000010a0ad824 */ /* 0x100fe200078e0a00 */
[----:B------:R-:W-:Y:S01]  /*2dd0*/  IABS R18, R7 ;  /* 0x0000000700127213 */ /* 0x000fe20000000000 */
[----:B------:R-:W-:Y:S01]  /*2de0*/  @!P2 IMAD.IADD R8, R8, 0x1, -R0 ;  /* 0x000000010808a824 */ /* 0x000fe200078e0a00 */
[----:B------:R-:W-:Y:S01]  /*2df0*/  ISETP.GE.AND P3, PT, R2, RZ, PT ;  /* 0x000000ff0200720c */ /* 0x000fe20003f66270 */
[----:B------:R-:W-:Y:S01]  /*2e00*/  IMAD.MOV.U32 R20, RZ, RZ, R13 ;  /* 0x000000ffff147224 */ /* 0x000fe200078e000d */
[----:B------:R-:W-:Y:S01]  /*2e10*/  ISETP.GE.AND P5, PT, R14, RZ, PT ;  /* 0x000000ff0e00720c */ /* 0x000fe20003fa6270 */
[----:B------:R-:W-:Y:S01]  /*2e20*/  IMAD.MOV.U32 R2, RZ, RZ, R18 ;  /* 0x000000ffff027224 */ /* 0x000fe200078e0012 */
[----:B------:R-:W-:Y:S01]  /*2e30*/  ISETP.GE.AND P2, PT, R15, RZ, PT ;  /* 0x000000ff0f00720c */ /* 0x000fe20003f46270 */
[C---:B------:R-:W-:Y:S01]  /*2e40*/  IMAD.HI.U32 R14, R21.reuse, R17, RZ ;  /* 0x00000011150e7227 */ /* 0x040fe200078e00ff */
[----:B------:R1:W-:Y:S03]  /*2e50*/  STL [R1+0x108], R19 ;  /* 0x0001081301007387 */ /* 0x0003e60000100800 */
[----:B------:R-:W-:-:S04]  /*2e60*/  IMAD.HI.U32 R15, R21, R2, RZ ;  /* 0x00000002150f7227 */ /* 0x000fc800078e00ff */
[----:B------:R-:W-:Y:S02]  /*2e70*/  IMAD.MOV R14, RZ, RZ, -R14 ;  /* 0x000000ffff0e7224 */ /* 0x000fe400078e0a0e */
[--C-:B------:R-:W-:Y:S01]  /*2e80*/  @!P6 IMAD.IADD R5, R5, 0x1, -R0.reuse ;  /* 0x000000010505e824 */ /* 0x100fe200078e0a00 */
[----:B------:R-:W-:Y:S01]  /*2e90*/  ISETP.GE.AND P6, PT, R11, RZ, PT ;  /* 0x000000ff0b00720c */ /* 0x000fe20003fc6270 */
[----:B------:R-:W-:Y:S01]  /*2ea0*/  @!P4 IMAD.IADD R6, R6, 0x1, -R0 ;  /* 0x000000010606c824 */ /* 0x000fe200078e0a00 */
[----:B------:R-:W-:Y:S01]  /*2eb0*/  ISETP.GE.AND P4, PT, R16, RZ, PT ;  /* 0x000000ff1000720c */ /* 0x000fe20003f86270 */
[----:B------:R-:W-:Y:S02]  /*2ec0*/  IMAD.MOV R13, RZ, RZ, -R15 ;  /* 0x000000ffff0d7224 */ /* 0x000fe400078e0a0f */
[----:B------:R-:W-:Y:S02]  /*2ed0*/  IMAD R11, R0, R14, R17 ;  /* 0x0000000e000b7224 */ /* 0x000fe400078e0211 */
[----:B-1----:R-:W-:-:S02]  /*2ee0*/  IMAD.MOV.U32 R19, RZ, RZ, R12 ;  /* 0x000000ffff137224 */ /* 0x002fc400078e000c */
[----:B------:R-:W-:Y:S01]  /*2ef0*/  @!P1 IMAD.MOV R20, RZ, RZ, -R20 ;  /* 0x000000ffff149224 */ /* 0x000fe200078e0a14 */
[C---:B------:R-:W-:Y:S01]  /*2f00*/  ISETP.GT.U32.AND P1, PT, R0.reuse, R6, PT ;  /* 0x000000060000720c */ /* 0x040fe20003f24070 */
[C---:B------:R-:W-:Y:S02]  /*2f10*/  IMAD R2, R0.reuse, R13, R2 ;  /* 0x0000000d00027224 */ /* 0x040fe400078e0202 */
[----:B------:R-:W-:Y:S01]  /*2f20*/  IMAD.MOV.U32 R12, RZ, RZ, R8 ;  /* 0x000000ffff0c7224 */ /* 0x000fe200078e0008 */
[----:B------:R-:W-:Y:S01]  /*2f30*/  STL [R1+0x10c], R20 ;  /* 0x00010c1401007387 */ /* 0x000fe20000100800 */
[----:B------:R-:W-:Y:S01]  /*2f40*/  @!P3 IMAD.MOV R10, RZ, RZ, -R10 ;  /* 0x000000ffff0ab224 */ /* 0x000fe200078e0a0a */
[C---:B------:R-:W-:Y:S01]  /*2f50*/  ISETP.GT.U32.AND P3, PT, R0.reuse, R11, PT ;  /* 0x0000000b0000720c */ /* 0x040fe20003f64070 */
[----:B------:R-:W-:Y:S01]  /*2f60*/  @!P5 IMAD.MOV R12, RZ, RZ, -R12 ;  /* 0x000000ffff0cd224 */ /* 0x000fe200078e0a0c */
[C---:B------:R-:W-:Y:S01]  /*2f70*/  ISETP.GT.U32.AND P5, PT, R0.reuse, R2, PT ;  /* 0x000000020000720c */ /* 0x040fe20003fa4070 */
[----:B------:R-:W-:Y:S01]  /*2f80*/  @!P0 IMAD.MOV R19, RZ, RZ, -R19 ;  /* 0x000000ffff138224 */ /* 0x000fe200078e0a13 */
[----:B------:R-:W-:Y:S01]  /*2f90*/  ISETP.GT.U32.AND P0, PT, R0, R5, PT ;  /* 0x000000050000720c */ /* 0x000fe20003f04070 */
[----:B------:R-:W-:-:S02]  /*2fa0*/  VIADD R8, R4, 0xc4 ;  /* 0x000000c404087836 */ /* 0x000fc40000000000 */
[--C-:B------:R-:W-:Y:S01]  /*2fb0*/  @!P1 IMAD.IADD R6, R6, 0x1, -R0.reuse ;  /* 0x0000000106069824 */ /* 0x100fe200078e0a00 */
[----:B------:R1:W-:Y:S01]  /*2fc0*/  STL [R1+0x110], R19 ;  /* 0x0001101301007387 */ /* 0x0003e20000100800 */
[----:B------:R-:W-:Y:S02]  /*2fd0*/  ISETP.GE.AND P1, PT, R7, RZ, PT ;  /* 0x000000ff0700720c */ /* 0x000fe40003f26270 */
[----:B------:R-:W-:Y:S01]  /*2fe0*/  IABS R7, R8 ;  /* 0x0000000800077213 */ /* 0x000fe20000000000 */
[----:B------:R2:W-:Y:S01]  /*2ff0*/  STL [R1+0x118], R10 ;  /* 0x0001180a01007387 */ /* 0x0005e20000100800 */
[--C-:B------:R-:W-:Y:S02]  /*3000*/  @!P3 IMAD.IADD R11, R11, 0x1, -R0.reuse ;  /* 0x000000010b0bb824 */ /* 0x100fe400078e0a00 */
[--C-:B------:R-:W-:Y:S01]  /*3010*/  @!P5 IMAD.IADD R2, R2, 0x1, -R0.reuse ;  /* 0x000000010202d824 */ /* 0x100fe200078e0a00 */
[----:B------:R4:W-:Y:S01]  /*3020*/  STL [R1+0x120], R12 ;  /* 0x0001200c01007387 */ /* 0x0009e20000100800 */
[----:B------:R-:W-:Y:S01]  /*3030*/  @!P0 IMAD.IADD R5, R5, 0x1, -R0 ;  /* 0x0000000105058824 */ /* 0x000fe200078e0a00 */
[----:B------:R-:W-:Y:S01]  /*3040*/  ISETP.GT.U32.AND P5, PT, R0, R11, PT ;  /* 0x0000000b0000720c */ /* 0x000fe20003fa4070 */
[----:B------:R-:W-:Y:S01]  /*3050*/  IMAD.MOV.U32 R13, RZ, RZ, R6 ;  /* 0x000000ffff0d7224 */ /* 0x000fe200078e0006 */
[----:B------:R-:W-:Y:S01]  /*3060*/  ISETP.GE.AND P0, PT, R8, RZ, PT ;  /* 0x000000ff0800720c */ /* 0x000fe20003f06270 */
[----:B-1----:R-:W-:-:S02]  /*3070*/  VIADD R19, R4, 0xb8 ;  /* 0x000000b804137836 */ /* 0x002fc40000000000 */
[----:B--2---:R-:W-:Y:S02]  /*3080*/  VIADD R10, R4, 0xc2 ;  /* 0x000000c2040a7836 */ /* 0x004fe40000000000 */
[----:B------:R-:W-:Y:S01]  /*3090*/  @!P2 IMAD.MOV R13, RZ, RZ, -R13 ;  /* 0x000000ffff0da224 */ /* 0x000fe200078e0a0d */
[----:B------:R-:W-:Y:S02]  /*30a0*/  ISETP.GT.U32.AND P2, PT, R0, R2, PT ;  /* 0x000000020000720c */ /* 0x000fe40003f44070 */
[----:B----4-:R-:W-:Y:S02]  /*30b0*/  IABS R12, R10 ;  /* 0x0000000a000c7213 */ /* 0x010fe40000000000 */
[----:B------:R-:W-:Y:S01]  /*30c0*/  ISETP.GE.AND P3, PT, R10, RZ, PT ;  /* 0x000000ff0a00720c */ /* 0x000fe20003f66270 */
[----:B------:R-:W-:Y:S01]  /*30d0*/  IMAD.HI.U32 R10, R21, R7, RZ ;  /* 0x00000007150a7227 */ /* 0x000fe200078e00ff */
[----:B------:R1:W-:Y:S03]  /*30e0*/  STL [R1+0x124], R13 ;  /* 0x0001240d01007387 */ /* 0x0003e60000100800 */
[----:B------:R-:W-:-:S02]  /*30f0*/  IMAD.MOV.U32 R8, RZ, RZ, R12 ;  /* 0x000000ffff087224 */ /* 0x000fc400078e000c */
[----:B------:R-:W-:Y:S02]  /*3100*/  IMAD.MOV.U32 R12, RZ, RZ, R5 ;  /* 0x000000ffff0c7224 */ /* 0x000fe400078e0005 */
[----:B------:R-:W-:Y:S02]  /*3110*/  IMAD.MOV R5, RZ, RZ, -R10 ;  /* 0x000000ffff057224 */ /* 0x000fe400078e0a0a */
[----:B------:R-:W-:-:S04]  /*3120*/  IMAD.HI.U32 R6, R21, R8, RZ ;  /* 0x0000000815067227 */ /* 0x000fc800078e00ff */
[C---:B------:R-:W-:Y:S02]  /*3130*/  IMAD R7, R0.reuse, R5, R7 ;  /* 0x0000000500077224 */ /* 0x040fe400078e0207 */
[----:B------:R-:W-:Y:S02]  /*3140*/  @!P5 IMAD.IADD R11, R11, 0x1, -R0 ;  /* 0x000000010b0bd824 */ /* 0x000fe400078e0a00 */
[----:B------:R-:W-:Y:S01]  /*3150*/  IMAD.MOV R6, RZ, RZ, -R6 ;  /* 0x000000ffff067224 */ /* 0x000fe200078e0a06 */
[C---:B------:R-:W-:Y:S01]  /*3160*/  ISETP.GT.U32.AND P5, PT, R0.reuse, R7, PT ;  /* 0x000000070000720c */ /* 0x040fe20003fa4070 */
[----:B------:R-:W-:Y:S02]  /*3170*/  IMAD.MOV.U32 R15, RZ, RZ, R11 ;  /* 0x000000ffff0f7224 */ /* 0x000fe400078e000b */
[----:B------:R-:W-:Y:S02]  /*3180*/  IMAD R6, R0, R6, R8 ;  /* 0x0000000600067224 */ /* 0x000fe400078e0208 */
[----:B-1----:R-:W-:-:S02]  /*3190*/  VIADD R13, R4, 0xc0 ;  /* 0x000000c0040d7836 */ /* 0x002fc40000000000 */
[----:B------:R-:W-:Y:S01]  /*31a0*/  @!P6 IMAD.MOV R15, RZ, RZ, -R15 ;  /* 0x000000ffff0fe224 */ /* 0x000fe200078e0a0f */
[----:B------:R-:W-:Y:S01]  /*31b0*/  ISETP.GT.U32.AND P6, PT, R0, R6, PT ;  /* 0x000000060000720c */ /* 0x000fe20003fc4070 */
[----:B------:R-:W-:Y:S01]  /*31c0*/  @!P4 IMAD.MOV R12, RZ, RZ, -R12 ;  /* 0x000000ffff0cc224 */ /* 0x000fe200078e0a0c */
[----:B------:R-:W-:Y:S01]  /*31d0*/  ISETP.GE.AND P4, PT, R13, RZ, PT ;  /* 0x000000ff0d00720c */ /* 0x000fe20003f86270 */
[--C-:B------:R-:W-:Y:S01]  /*31e0*/  @!P2 IMAD.IADD R2, R2, 0x1, -R0.reuse ;  /* 0x000000010202a824 */ /* 0x100fe200078e0a00 */
[----:B------:R-:W-:Y:S01]  /*31f0*/  IABS R13, R13 ;  /* 0x0000000d000d7213 */ /* 0x000fe20000000000 */
[----:B------:R-:W-:Y:S01]  /*3200*/  @!P5 IMAD.IADD R7, R7, 0x1, -R0 ;  /* 0x000000010707d824 */ /* 0x000fe200078e0a00 */
[----:B------:R1:W-:Y:S01]  /*3210*/  STL [R1+0x128], R12 ;  /* 0x0001280c01007387 */ /* 0x0003e20000100800 */
[----:B------:R-:W-:Y:S02]  /*3220*/  IMAD.MOV.U32 R14, RZ, RZ, R2 ;  /* 0x000000ffff0e7224 */ /* 0x000fe400078e0002 */
[----:B------:R-:W-:Y:S01]  /*3230*/  IMAD.HI.U32 R8, R21, R13, RZ ;  /* 0x0000000d15087227 */ /* 0x000fe200078e00ff */
[----:B------:R-:W-:Y:S01]  /*3240*/  ISETP.GT.U32.AND P5, PT, R0, R7, PT ;  /* 0x000000070000720c */ /* 0x000fe20003fa4070 */
[----:B------:R-:W-:Y:S02]  /*3250*/  STL [R1+0x144], R15 ;  /* 0x0001440f01007387 */ /* 0x000fe40000100800 */
[----:B------:R-:W-:-:S02]  /*3260*/  VIADD R10, R4, 0xbe ;  /* 0x000000be040a7836 */ /* 0x000fc40000000000 */
[----:B------:R-:W-:Y:S02]  /*3270*/  @!P1 IMAD.MOV R14, RZ, RZ, -R14 ;  /* 0x000000ffff0e9224 */ /* 0x000fe400078e0a0e */
[----:B-1----:R-:W-:Y:S01]  /*3280*/  VIADD R12, R4, 0xbc ;  /* 0x000000bc040c7836 */ /* 0x002fe20000000000 */
[----:B------:R-:W-:Y:S01]  /*3290*/  ISETP.GE.AND P2, PT, R10, RZ, PT ;  /* 0x000000ff0a00720c */ /* 0x000fe20003f46270 */
[----:B------:R-:W-:Y:S01]  /*32a0*/  VIADD R5, R4, 0xba ;  /* 0x000000ba04057836 */ /* 0x000fe20000000000 */
[----:B------:R-:W-:Y:S01]  /*32b0*/  IABS R10, R10 ;  /* 0x0000000a000a7213 */ /* 0x000fe20000000000 */
[----:B------:R-:W-:Y:S01]  /*32c0*/  IMAD.MOV R8, RZ, RZ, -R8 ;  /* 0x000000ffff087224 */ /* 0x000fe200078e0a08 */
[----:B------:R-:W-:Y:S01]  /*32d0*/  ISETP.GE.AND P1, PT, R12, RZ, PT ;  /* 0x000000ff0c00720c */ /* 0x000fe20003f26270 */
[--C-:B------:R-:W-:Y:S01]  /*32e0*/  @!P6 IMAD.IADD R6, R6, 0x1, -R0.reuse ;  /* 0x000000010606e824 */ /* 0x100fe200078e0a00 */
[----:B------:R-:W-:Y:S01]  /*32f0*/  IABS R12, R12 ;  /* 0x0000000c000c7213 */ /* 0x000fe20000000000 */
[C---:B------:R-:W-:Y:S01]  /*3300*/  IMAD R13, R0.reuse, R8, R13 ;  /* 0x00000008000d7224 */ /* 0x040fe200078e020d */
[----:B------:R1:W-:Y:S01]  /*3310*/  STL [R1+0x148], R14 ;  /* 0x0001480e01007387 */ /* 0x0003e20000100800 */
[----:B------:R-:W-:Y:S01]  /*3320*/  IABS R11, R5 ;  /* 0x00000005000b7213 */ /* 0x000fe20000000000 */
[----:B------:R-:W-:Y:S01]  /*3330*/  @!P5 IMAD.IADD R7, R7, 0x1, -R0 ;  /* 0x000000010707d824 */ /* 0x000fe200078e0a00 */
[C---:B------:R-:W-:Y:S01]  /*3340*/  ISETP.GT.U32.AND P6, PT, R0.reuse, R6, PT ;  /* 0x000000060000720c */ /* 0x040fe20003fc4070 */
[----:B------:R-:W-:Y:S01]  /*3350*/  IMAD.HI.U32 R2, R21, R10, RZ ;  /* 0x0000000a15027227 */ /* 0x000fe200078e00ff */
[----:B------:R-:W-:-:S03]  /*3360*/  ISETP.GT.U32.AND P5, PT, R0, R13, PT ;  /* 0x0000000d0000720c */ /* 0x000fc60003fa4070 */
[----:B------:R-:W-:-:S04]  /*3370*/  IMAD.HI.U32 R8, R21, R11, RZ ;  /* 0x0000000b15087227 */ /* 0x000fc800078e00ff */
[----:B-1----:R-:W-:-:S04]  /*3380*/  IMAD.HI.U32 R14, R21, R12, RZ ;  /* 0x0000000c150e7227 */ /* 0x002fc800078e00ff */
[----:B------:R-:W-:Y:S02]  /*3390*/  IMAD.MOV R14, RZ, RZ, -R14 ;  /* 0x000000ffff0e7224 */ /* 0x000fe400078e0a0e */
[----:B------:R-:W-:Y:S02]  /*33a0*/  IMAD.MOV R2, RZ, RZ, -R2 ;  /* 0x000000ffff027224 */ /* 0x000fe400078e0a02 */
[----:B------:R-:W-:Y:S02]  /*33b0*/  IMAD.MOV R8, RZ, RZ, -R8 ;  /* 0x000000ffff087224 */ /* 0x000fe400078e0a08 */
[C---:B------:R-:W-:Y:S02]  /*33c0*/  IMAD R12, R0.reuse, R14, R12 ;  /* 0x0000000e000c7224 */ /* 0x040fe400078e020c */
[----:B------:R-:W-:Y:S01]  /*33d0*/  IMAD R10, R0, R2, R10 ;  /* 0x00000002000a7224 */ /* 0x000fe200078e020a */
[----:B------:R-:W-:Y:S01]  /*33e0*/  IABS R2, R19 ;  /* 0x0000001300027213 */ /* 0x000fe20000000000 */
[----:B------:R-:W-:-:S02]  /*33f0*/  IMAD.MOV.U32 R15, RZ, RZ, R7 ;  /* 0x000000ffff0f7224 */ /* 0x000fc400078e0007 */
[----:B------:R-:W-:Y:S02]  /*3400*/  IMAD R11, R0, R8, R11 ;  /* 0x00000008000b7224 */ /* 0x000fe400078e020b */
[--C-:B------:R-:W-:Y:S01]  /*3410*/  @!P6 IMAD.IADD R6, R6, 0x1, -R0.reuse ;  /* 0x000000010606e824 */ /* 0x100fe200078e0a00 */
[C---:B------:R-:W-:Y:S01]  /*3420*/  ISETP.GT.U32.AND P6, PT, R0.reuse, R12, PT ;  /* 0x0000000c0000720c */ /* 0x040fe20003fc4070 */
[----:B------:R-:W-:Y:S01]  /*3430*/  @!P0 IMAD.MOV R15, RZ, RZ, -R15 ;  /* 0x000000ffff0f8224 */ /* 0x000fe200078e0a0f */
[C---:B------:R-:W-:Y:S01]  /*3440*/  ISETP.GT.U32.AND P0, PT, R0.reuse, R10, PT ;  /* 0x0000000a0000720c */ /* 0x040fe20003f04070 */
[----:B------:R-:W-:Y:S01]  /*3450*/  @!P5 IMAD.IADD R13, R13, 0x1, -R0 ;  /* 0x000000010d0dd824 */ /* 0x000fe200078e0a00 */
[----:B------:R-:W-:Y:S01]  /*3460*/  ISETP.GT.U32.AND P5, PT, R0, R11, PT ;  /* 0x0000000b0000720c */ /* 0x000fe20003fa4070 */
[----:B------:R-:W-:Y:S01]  /*3470*/  IMAD.MOV.U32 R16, RZ, RZ, R6 ;  /* 0x000000ffff107224 */ /* 0x000fe200078e0006 */
[----:B------:R1:W-:Y:S01]  /*3480*/  STL [R1+0x158], R15 ;  /* 0x0001580f01007387 */ /* 0x0003e20000100800 */
[----:B------:R-:W-:-:S04]  /*3490*/  IMAD.HI.U32 R7, R21, R2, RZ ;  /* 0x0000000215077227 */ /* 0x000fc800078e00ff */
[----:B------:R-:W-:Y:S02]  /*34a0*/  IMAD.MOV R7, RZ, RZ, -R7 ;  /* 0x000000ffff077224 */ /* 0x000fe400078e0a07 */
[--C-:B------:R-:W-:Y:S02]  /*34b0*/  @!P6 IMAD.IADD R12, R12, 0x1, -R0.reuse ;  /* 0x000000010c0ce824 */ /* 0x100fe400078e0a00 */
[--C-:B------:R-:W-:Y:S01]  /*34c0*/  @!P0 IMAD.IADD R10, R10, 0x1, -R0.reuse ;  /* 0x000000010a0a8824 */ /* 0x100fe200078e0a00 */
[----:B------:R-:W-:Y:S01]  /*34d0*/  ISETP.GT.U32.AND P0, PT, R0, R13, PT ;  /* 0x0000000d0000720c */ /* 0x000fe20003f04070 */
[----:B-1----:R-:W-:Y:S02]  /*34e0*/  VIADD R15, R4, 0xb6 ;  /* 0x000000b6040f7836 */ /* 0x002fe40000000000 */
[----:B------:R-:W-:Y:S01]  /*34f0*/  @!P5 IMAD.IADD R11, R11, 0x1, -R0 ;  /* 0x000000010b0bd824 */ /* 0x000fe200078e0a00 */
[C---:B------:R-:W-:Y:S01]  /*3500*/  ISETP.GT.U32.AND P5, PT, R0.reuse, R12, PT ;  /* 0x0000000c0000720c */ /* 0x040fe20003fa4070 */
[----:B------:R-:W-:Y:S01]  /*3510*/  @!P3 IMAD.MOV R16, RZ, RZ, -R16 ;  /* 0x000000ffff10b224 */ /* 0x000fe200078e0a10 */
[----:B------:R-:W-:Y:S01]  /*3520*/  IABS R14, R15 ;  /* 0x0000000f000e7213 */ /* 0x000fe20000000000 */
[C---:B------:R-:W-:Y:S01]  /*3530*/  IMAD R2, R0.reuse, R7, R2 ;  /* 0x0000000700027224 */ /* 0x040fe200078e0202 */
[----:B------:R-:W-:Y:S01]  /*3540*/  ISETP.GT.U32.AND P6, PT, R0, R10, PT ;  /* 0x0000000a0000720c */ /* 0x000fe20003fc4070 */
[----:B------:R-:W-:Y:S01]  /*3550*/  VIADD R7, R4, 0xb2 ;  /* 0x000000b204077836 */ /* 0x000fe20000000000 */
[----:B------:R-:W-:Y:S01]  /*3560*/  ISETP.GT.U32.AND P3, PT, R0, R11, PT ;  /* 0x0000000b0000720c */ /* 0x000fe20003f64070 */
[----:B------:R-:W-:Y:S01]  /*3570*/  IMAD.HI.U32 R6, R21, R14, RZ ;  /* 0x0000000e15067227 */ /* 0x000fe200078e00ff */
[----:B------:R1:W-:Y:S02]  /*3580*/  STL [R1+0x15c], R16 ;  /* 0x00015c1001007387 */ /* 0x0003e40000100800 */
[----:B------:R-:W-:Y:S01]  /*3590*/  IABS R17, R7 ;  /* 0x0000000700117213 */ /* 0x000fe20000000000 */
[----:B------:R-:W-:-:S02]  /*35a0*/  IMAD.MOV R6, RZ, RZ, -R6 ;  /* 0x000000ffff067224 */ /* 0x000fc400078e0a06 */
[----:B------:R-:W-:Y:S01]  /*35b0*/  @!P0 IMAD.IADD R13, R13, 0x1, -R0 ;  /* 0x000000010d0d8824 */ /* 0x000fe200078e0a00 */
[C---:B------:R-:W-:Y:S01]  /*35c0*/  ISETP.GT.U32.AND P0, PT, R0.reuse, R2, PT ;  /* 0x000000020000720c */ /* 0x040fe20003f04070 */
[----:B------:R-:W-:Y:S02]  /*35d0*/  IMAD R14, R0, R6, R14 ;  /* 0x00000006000e7224 */ /* 0x000fe400078e020e */
[--C-:B------:R-:W-:Y:S02]  /*35e0*/  @!P5 IMAD.IADD R12, R12, 0x1, -R0.reuse ;  /* 0x000000010c0cd824 */ /* 0x100fe400078e0a00 */
[--C-:B------:R-:W-:Y:S01]  /*35f0*/  @!P6 IMAD.IADD R10, R10, 0x1, -R0.reuse ;  /* 0x000000010a0ae824 */ /* 0x100fe200078e0a00 */
[----:B------:R-:W-:Y:S01]  /*3600*/  ISETP.GT.U32.AND P5, PT, R0, R14, PT ;  /* 0x0000000e0000720c */ /* 0x000fe20003fa4070 */
[----:B------:R-:W-:Y:S01]  /*3610*/  @!P3 IMAD.IADD R11, R11, 0x1, -R0 ;  /* 0x000000010b0bb824 */ /* 0x000fe200078e0a00 */
[----:B------:R-:W-:Y:S01]  /*3620*/  ISETP.GE.AND P6, PT, R5, RZ, PT ;  /* 0x000000ff0500720c */ /* 0x000fe20003fc6270 */
[----:B------:R-:W-:Y:S01]  /*3630*/  VIADD R5, R4, 0xb0 ;  /* 0x000000b004057836 */ /* 0x000fe20000000000 */
[----:B------:R-:W-:Y:S01]  /*3640*/  ISETP.GE.AND P3, PT, R19, RZ, PT ;  /* 0x000000ff1300720c */ /* 0x000fe20003f66270 */
[----:B------:R-:W-:-:S03]  /*3650*/  IMAD.HI.U32 R6, R21, R17, RZ ;  /* 0x0000001115067227 */ /* 0x000fc600078e00ff */
[----:B------:R-:W-:Y:S01]  /*3660*/  IABS R19, R5 ;  /* 0x0000000500137213 */ /* 0x000fe20000000000 */
[----:B------:R-:W-:Y:S01]  /*3670*/  @!P0 IMAD.IADD R2, R2, 0x1, -R0 ;  /* 0x0000000102028824 */ /* 0x000fe200078e0a00 */
[----:B------:R-:W-:Y:S01]  /*3680*/  ISETP.GE.AND P0, PT, R15, RZ, PT ;  /* 0x000000ff0f00720c */ /* 0x000fe20003f06270 */
[----:B------:R-:W-:Y:S02]  /*3690*/  IMAD.MOV.U32 R20, RZ, RZ, R10 ;  /* 0x000000ffff147224 */ /* 0x000fe400078e000a */
[----:B------:R-:W-:Y:S02]  /*36a0*/  @!P5 IMAD.IADD R14, R14, 0x1, -R0 ;  /* 0x000000010e0ed824 */ /* 0x000fe400078e0a00 */
[----:B------:R-:W-:Y:S02]  /*36b0*/  VIADD R8, R4, 0xb4 ;  /* 0x000000b404087836 */ /* 0x000fe40000000000 */
[----:B------:R-:W-:Y:S02]  /*36c0*/  IMAD.MOV.U32 R15, RZ, RZ, R19 ;  /* 0x000000ffff0f7224 */ /* 0x000fe400078e0013 */
[----:B------:R-:W-:Y:S01]  /*36d0*/  IMAD.MOV R6, RZ, RZ, -R6 ;  /* 0x000000ffff067224 */ /* 0x000fe200078e0a06 */
[----:B------:R-:W-:Y:S01]  /*36e0*/  IABS R18, R8 ;  /* 0x0000000800127213 */ /* 0x000fe20000000000 */
[----:B------:R-:W-:-:S02]  /*36f0*/  IMAD.MOV.U32 R22, RZ, RZ, R13 ;  /* 0x000000ffff167224 */ /* 0x000fc400078e000d */
[----:B------:R-:W-:Y:S01]  /*3700*/  @!P2 IMAD.MOV R20, RZ, RZ, -R20 ;  /* 0x000000ffff14a224 */ /* 0x000fe200078e0a14 */
[----:B------:R-:W-:Y:S01]  /*3710*/  ISETP.GT.U32.AND P2, PT, R0, R14, PT ;  /* 0x0000000e0000720c */ /* 0x000fe20003f44070 */
[----:B------:R-:W-:-:S04]  /*3720*/  IMAD.HI.U32 R13, R21, R15, RZ ;  /* 0x0000000f150d7227 */ /* 0x000fc800078e00ff */
[C---:B------:R-:W-:Y:S02]  /*3730*/  IMAD R17, R0.reuse, R6, R17 ;  /* 0x0000000600117224 */ /* 0x040fe400078e0211 */
[----:B------:R-:W-:Y:S01]  /*3740*/  @!P4 IMAD.MOV R22, RZ, RZ, -R22 ;  /* 0x000000ffff16c224 */ /* 0x000fe200078e0a16 */
[C---:B------:R-:W-:Y:S01]  /*3750*/  ISETP.GT.U32.AND P4, PT, R0.reuse, R2, PT ;  /* 0x000000020000720c */ /* 0x040fe20003f84070 */
[----:B------:R-:W-:Y:S02]  /*3760*/  IMAD.MOV R10, RZ, RZ, -R13 ;  /* 0x000000ffff0a7224 */ /* 0x000fe400078e0a0d */
[----:B-1----:R-:W-:Y:S01]  /*3770*/  IMAD.HI.U32 R16, R21, R18, RZ ;  /* 0x0000001215107227 */ /* 0x002fe200078e00ff */
[----:B------:R1:W-:Y:S03]  /*3780*/  STL [R1+0x160], R22 ;  /* 0x0001601601007387 */ /* 0x0003e60000100800 */
[----:B------:R-:W-:Y:S01]  /*3790*/  @!P6 IMAD.MOV R11, RZ, RZ, -R11 ;  /* 0x000000ffff0be224 */ /* 0x000fe200078e0a0b */
[C---:B------:R-:W-:Y:S01]  /*37a0*/  ISETP.GT.U32.AND P6, PT, R0.reuse, R17, PT ;  /* 0x000000110000720c */ /* 0x040fe20003fc4070 */
[----:B------:R-:W-:Y:S01]  /*37b0*/  IMAD R15, R0, R10, R15 ;  /* 0x0000000a000f7224 */ /* 0x000fe200078e020f */
[----:B------:R-:W-:Y:S01]  /*37c0*/  STL [R1+0x164], R20 ;  /* 0x0001641401007387 */ /* 0x000fe20000100800 */
[----:B------:R-:W-:-:S02]  /*37d0*/  IMAD.MOV R16, RZ, RZ, -R16 ;  /* 0x000000ffff107224 */ /* 0x000fc400078e0a10 */
[----:B------:R-:W-:Y:S01]  /*37e0*/  @!P2 IMAD.IADD R14, R14, 0x1, -R0 ;  /* 0x000000010e0ea824 */ /* 0x000fe200078e0a00 */
[C---:B------:R-:W-:Y:S01]  /*37f0*/  ISETP.GT.U32.AND P2, PT, R0.reuse, R15, PT ;  /* 0x0000000f0000720c */ /* 0x040fe20003f44070 */
[----:B------:R-:W-:Y:S02]  /*3800*/  IMAD R18, R0, R16, R18 ;  /* 0x0000001000127224 */ /* 0x000fe400078e0212 */
[----:B------:R-:W-:Y:S01]  /*3810*/  @!P1 IMAD.MOV R12, RZ, RZ, -R12 ;  /* 0x000000ffff0c9224 */ /* 0x000fe200078e0a0c */
[----:B------:R-:W-:Y:S01]  /*3820*/  ISETP.GE.AND P1, PT, R8, RZ, PT ;  /* 0x000000ff0800720c */ /* 0x000fe20003f26270 */
[--C-:B------:R-:W-:Y:S01]  /*3830*/  @!P4 IMAD.IADD R2, R2, 0x1, -R0.reuse ;  /* 0x000000010202c824 */ /* 0x100fe200078e0a00 */
[----:B------:R-:W-:Y:S01]  /*3840*/  ISETP.GT.U32.AND P5, PT, R0, R18, PT ;  /* 0x000000120000720c */ /* 0x000fe20003fa4070 */
[----:B------:R-:W-:Y:S01]  /*3850*/  @!P6 IMAD.IADD R17, R17, 0x1, -R0 ;  /* 0x000000011111e824 */ /* 0x000fe200078e0a00 */
[----:B------:R-:W-:Y:S01]  /*3860*/  STL [R1+0x170], R12 ;  /* 0x0001700c01007387 */ /* 0x000fe20000100800 */
[----:B------:R-:W-:Y:S01]  /*3870*/  ISETP.GE.AND P4, PT, R7, RZ, PT ;  /* 0x000000ff0700720c */ /* 0x000fe20003f86270 */
[----:B------:R-:W-:-:S02]  /*3880*/  VIADD R7, R4, 0xac ;  /* 0x000000ac04077836 */ /* 0x000fc40000000000 */
[----:B------:R2:W-:Y:S01]  /*3890*/  STL [R1+0x174], R11 ;  /* 0x0001740b01007387 */ /* 0x0005e20000100800 */
[--C-:B------:R-:W-:Y:S02]  /*38a0*/  @!P2 IMAD.IADD R15, R15, 0x1, -R0.reuse ;  /* 0x000000010f0fa824 */ /* 0x100fe400078e0a00 */
[C---:B------:R-:W-:Y:S01]  /*38b0*/  VIADD R6, R4.reuse, 0xae ;  /* 0x000000ae04067836 */ /* 0x040fe20000000000 */
[----:B------:R-:W-:Y:S01]  /*38c0*/  IABS R10, R7 ;  /* 0x00000007000a7213 */ /* 0x000fe20000000000 */
[----:B------:R-:W-:Y:S01]  /*38d0*/  VIADD R8, R4, 0xaa ;  /* 0x000000aa04087836 */ /* 0x000fe20000000000 */
[----:B------:R-:W-:Y:S01]  /*38e0*/  ISETP.GT.U32.AND P2, PT, R0, R15, PT ;  /* 0x0000000f0000720c */ /* 0x000fe20003f44070 */
[----:B------:R-:W-:Y:S01]  /*38f0*/  @!P5 IMAD.IADD R18, R18, 0x1, -R0 ;  /* 0x000000011212d824 */ /* 0x000fe200078e0a00 */
[----:B------:R-:W-:Y:S01]  /*3900*/  IABS R13, R6 ;  /* 0x00000006000d7213 */ /* 0x000fe20000000000 */
[----:B-1----:R-:W-:Y:S01]  /*3910*/  IMAD.MOV.U32 R22, RZ, RZ, R14 ;  /* 0x000000ffff167224 */ /* 0x002fe200078e000e */
[----:B------:R-:W-:Y:S01]  /*3920*/  ISETP.GE.AND P5, PT, R5, RZ, PT ;  /* 0x000000ff0500720c */ /* 0x000fe20003fa6270 */
[----:B--2---:R-:W-:Y:S01]  /*3930*/  IMAD.MOV.U32 R11, RZ, RZ, R2 ;  /* 0x000000ffff0b7224 */ /* 0x004fe200078e0002 */
[----:B------:R-:W-:Y:S01]  /*3940*/  ISETP.GT.U32.AND P6, PT, R0, R18, PT ;  /* 0x000000120000720c */ /* 0x000fe20003fc4070 */
[----:B------:R-:W-:Y:S01]  /*3950*/  IMAD.HI.U32 R5, R21, R13, RZ ;  /* 0x0000000d15057227 */ /* 0x000fe200078e00ff */
[----:B------:R-:W-:-:S03]  /*3960*/  IABS R16, R8 ;  /* 0x0000000800107213 */ /* 0x000fc60000000000 */
[----:B------:R-:W-:Y:S01]  /*3970*/  @!P3 IMAD.MOV R11, RZ, RZ, -R11 ;  /* 0x000000ffff0bb224 */ /* 0x000fe200078e0a0b */
[C---:B------:R-:W-:Y:S01]  /*3980*/  ISETP.GT.U32.AND P3, PT, R0.reuse, R17, PT ;  /* 0x000000110000720c */ /* 0x040fe20003f64070 */
[----:B------:R-:W-:Y:S02]  /*3990*/  IMAD.MOV R5, RZ, RZ, -R5 ;  /* 0x000000ffff057224 */ /* 0x000fe400078e0a05 */
[--C-:B------:R-:W-:Y:S01]  /*39a0*/  @!P2 IMAD.IADD R15, R15, 0x1, -R0.reuse ;  /* 0x000000010f0fa824 */ /* 0x100fe200078e0a00 */
[----:B------:R1:W-:Y:S01]  /*39b0*/  STL [R1+0x1a8], R11 ;  /* 0x0001a80b01007387 */ /* 0x0003e20000100800 */
[----:B------:R-:W-:Y:S02]  /*39c0*/  IMAD R13, R0, R5, R13 ;  /* 0x00000005000d7224 */ /* 0x000fe400078e020d */
[----:B------:R-:W-:Y:S02]  /*39d0*/  @!P6 IMAD.IADD R18, R18, 0x1, -R0 ;  /* 0x000000011212e824 */ /* 0x000fe400078e0a00 */
[----:B------:R-:W-:Y:S01]  /*39e0*/  VIADD R2, R4, 0xa8 ;  /* 0x000000a804027836 */ /* 0x000fe20000000000 */
[----:B------:R-:W-:Y:S01]  /*39f0*/  ISETP.GT.U32.AND P6, PT, R0, R13, PT ;  /* 0x0000000d0000720c */ /* 0x000fe20003fc4070 */
[----:B------:R-:W-:-:S03]  /*3a00*/  IMAD.HI.U32 R19, R21, R16, RZ ;  /* 0x0000001015137227 */ /* 0x000fc600078e00ff */
[----:B------:R-:W-:Y:S01]  /*3a10*/  IABS R5, R2 ;  /* 0x0000000200057213 */ /* 0x000fe20000000000 */
[----:B-1----:R-:W-:-:S04]  /*3a20*/  IMAD.HI.U32 R11, R21, R10, RZ ;  /* 0x0000000a150b7227 */ /* 0x002fc800078e00ff */
[----:B------:R-:W-:Y:S02]  /*3a30*/  IMAD.MOV R11, RZ, RZ, -R11 ;  /* 0x000000ffff0b7224 */ /* 0x000fe400078e0a0b */
[----:B------:R-:W-:Y:S01]  /*3a40*/  @!P3 IMAD.IADD R17, R17, 0x1, -R0 ;  /* 0x000000011111b824 */ /* 0x000fe200078e0a00 */
[----:B------:R-:W-:Y:S01]  /*3a50*/  ISETP.GE.AND P3, PT, R6, RZ, PT ;  /* 0x000000ff0600720c */ /* 0x000fe20003f66270 */
[----:B------:R-:W-:Y:S02]  /*3a60*/  IMAD R6, R0, R11, R10 ;  /* 0x0000000b00067224 */ /* 0x000fe400078e020a */
[----:B------:R-:W-:Y:S02]  /*3a70*/  VIADD R10, R4, 0xa6 ;  /* 0x000000a6040a7836 */ /* 0x000fe40000000000 */
[----:B------:R-:W-:Y:S01]  /*3a80*/  @!P6 IMAD.IADD R13, R13, 0x1, -R0 ;  /* 0x000000010d0de824 */ /* 0x000fe200078e0a00 */
[----:B------:R-:W-:Y:S01]  /*3a90*/  ISETP.GT.U32.AND P2, PT, R0, R6, PT ;  /* 0x000000060000720c */ /* 0x000fe20003f44070 */
[----:B------:R-:W-:Y:S01]  /*3aa0*/  IMAD.HI.U32 R11, R21, R5, RZ ;  /* 0x00000005150b7227 */ /* 0x000fe200078e00ff */
[----:B------:R-:W-:-:S02]  /*3ab0*/  IABS R12, R10 ;  /* 0x0000000a000c7213 */ /* 0x000fc40000000000 */
[----:B------:R-:W-:Y:S01]  /*3ac0*/  ISETP.GE.AND P6, PT, R7, RZ, PT ;  /* 0x000000ff0700720c */ /* 0x000fe20003fc6270 */
[----:B------:R-:W-:Y:S02]  /*3ad0*/  IMAD.MOV R19, RZ, RZ, -R19 ;  /* 0x000000ffff137224 */ /* 0x000fe400078e0a13 */
[----:B------:R-:W-:-:S04]  /*3ae0*/  IMAD.HI.U32 R14, R21, R12, RZ ;  /* 0x0000000c150e7227 */ /* 0x000fc800078e00ff */
[----:B------:R-:W-:Y:S01]  /*3af0*/  @!P0 IMAD.MOV R22, RZ, RZ, -R22 ;  /* 0x000000ffff168224 */ /* 0x000fe200078e0a16 */
[----:B------:R-:W-:Y:S01]  /*3b00*/  ISETP.GT.U32.AND P0, PT, R0, R13, PT ;  /* 0x0000000d0000720c */ /* 0x000fe20003f04070 */
[----:B------:R-:W-:Y:S02]  /*3b10*/  @!P2 IMAD.IADD R6, R6, 0x1, -R0 ;  /* 0x000000010606a824 */ /* 0x000fe400078e0a00 */
[----:B------:R-:W-:Y:S01]  /*3b20*/  IMAD.MOV R14, RZ, RZ, -R14 ;  /* 0x000000ffff0e7224 */ /* 0x000fe200078e0a0e */
[----:B------:R-:W-:Y:S01]  /*3b30*/  STL [R1+0x1a4], R22 ;  /* 0x0001a41601007387 */ /* 0x000fe20000100800 */
[----:B------:R-:W-:Y:S01]  /*3b40*/  IMAD.MOV R11, RZ, RZ, -R11 ;  /* 0x000000ffff0b7224 */ /* 0x000fe200078e0a0b */
[C---:B------:R-:W-:Y:S01]  /*3b50*/  ISETP.GT.U32.AND P2, PT, R0.reuse, R6, PT ;  /* 0x000000060000720c */ /* 0x040fe20003f44070 */
[----:B------:R-:W-:Y:S02]  /*3b60*/  IMAD R16, R0, R19, R16 ;  /* 0x0000001300107224 */ /* 0x000fe400078e0210 */
[----:B------:R-:W-:-:S02]  /*3b70*/  IMAD.MOV.U32 R20, RZ, RZ, R18 ;  /* 0x000000ffff147224 */ /* 0x000fc400078e0012 */
[C---:B------:R-:W-:Y:S02]  /*3b80*/  IMAD R12, R0.reuse, R14, R12 ;  /* 0x0000000e000c7224 */ /* 0x040fe400078e020c */
[C---:B------:R-:W-:Y:S02]  /*3b90*/  IMAD R5, R0.reuse, R11, R5 ;  /* 0x0000000b00057224 */ /* 0x040fe400078e0205 */
[----:B------:R-:W-:Y:S01]  /*3ba0*/  @!P1 IMAD.MOV R20, RZ, RZ, -R20 ;  /* 0x000000ffff149224 */ /* 0x000fe200078e0a14 */
[----:B------:R-:W-:Y:S01]  /*3bb0*/  ISETP.GT.U32.AND P1, PT, R0, R16, PT ;  /* 0x000000100000720c */ /* 0x000fe20003f24070 */
[----:B------:R-:W-:Y:S01]  /*3bc0*/  @!P4 IMAD.MOV R17, RZ, RZ, -R17 ;  /* 0x000000ffff11c224 */ /* 0x000fe200078e0a11 */
[----:B------:R-:W-:Y:S01]  /*3bd0*/  ISETP.GE.AND P4, PT, R8, RZ, PT ;  /* 0x000000ff0800720c */ /* 0x000fe20003f86270 */
[--C-:B------:R-:W-:Y:S01]  /*3be0*/  @!P2 IMAD.IADD R6, R6, 0x1, -R0.reuse ;  /* 0x000000010606a824 */ /* 0x100fe200078e0a00 */
[C---:B------:R-:W-:Y:S01]  /*3bf0*/  ISETP.GT.U32.AND P2, PT, R0.reuse, R12, PT ;  /* 0x0000000c0000720c */ /* 0x040fe20003f44070 */
[----:B------:R-:W-:Y:S01]  /*3c00*/  @!P5 IMAD.MOV R15, RZ, RZ, -R15 ;  /* 0x000000ffff0fd224 */ /* 0x000fe200078e0a0f */
[----:B------:R-:W-:Y:S01]  /*3c10*/  ISETP.GT.U32.AND P5, PT, R0, R5, PT ;  /* 0x000000050000720c */ /* 0x000fe20003fa4070 */
[--C-:B------:R-:W-:Y:S01]  /*3c20*/  @!P0 IMAD.IADD R13, R13, 0x1, -R0.reuse ;  /* 0x000000010d0d8824 */ /* 0x100fe200078e0a00 */
[----:B------:R-:W-:Y:S01]  /*3c30*/  STL [R1+0x1a0], R20 ;  /* 0x0001a01401007387 */ /* 0x000fe20000100800 */
[----:B------:R-:W-:Y:S01]  /*3c40*/  VIADD R7, R4, 0xa4 ;  /* 0x000000a404077836 */ /* 0x000fe20000000000 */
[----:B------:R-:W-:Y:S01]  /*3c50*/  ISETP.GE.AND P0, PT, R2, RZ, PT ;  /* 0x000000ff0200720c */ /* 0x000fe20003f06270 */
[----:B------:R-:W-:Y:S01]  /*3c60*/  VIADD R2, R4, 0xa2 ;  /* 0x000000a204027836 */ /* 0x000fe20000000000 */
[----:B------:R-:W-:Y:S01]  /*3c70*/  STL [R1+0x19c], R17 ;  /* 0x00019c1101007387 */ /* 0x000fe20000100800 */
[----:B------:R-:W-:Y:S01]  /*3c80*/  @!P1 IMAD.IADD R16, R16, 0x1, -R0 ;  /* 0x0000000110109824 */ /* 0x000fe200078e0a00 */
[----:B------:R-:W-:-:S02]  /*3c90*/  IABS R11, R7 ;  /* 0x00000007000b7213 */ /* 0x000fc40000000000 */
[----:B------:R1:W-:Y:S01]  /*3ca0*/  STL [R1+0x198], R15 ;  /* 0x0001980f01007387 */ /* 0x0003e20000100800 */
[--C-:B------:R-:W-:Y:S01]  /*3cb0*/  @!P2 IMAD.IADD R12, R12, 0x1, -R0.reuse ;  /* 0x000000010c0ca824 */ /* 0x100fe200078e0a00 */
[----:B------:R-:W-:Y:S01]  /*3cc0*/  IABS R14, R2 ;  /* 0x00000002000e7213 */ /* 0x000fe20000000000 */
[----:B------:R-:W-:Y:S01]  /*3cd0*/  @!P5 IMAD.IADD R5, R5, 0x1, -R0 ;  /* 0x000000010505d824 */ /* 0x000fe200078e0a00 */
[C---:B------:R-:W-:Y:S01]  /*3ce0*/  ISETP.GT.U32.AND P5, PT, R0.reuse, R16, PT ;  /* 0x000000100000720c */ /* 0x040fe20003fa4070 */
[----:B------:R-:W-:Y:S01]  /*3cf0*/  IMAD.HI.U32 R8, R21, R11, RZ ;  /* 0x0000000b15087227 */ /* 0x000fe200078e00ff */
[----:B------:R-:W-:Y:S02]  /*3d00*/  ISETP.GT.U32.AND P2, PT, R0, R12, PT ;  /* 0x0000000c0000720c */ /* 0x000fe40003f44070 */
[----:B------:R-:W-:Y:S01]  /*3d10*/  ISETP.GE.AND P1, PT, R10, RZ, PT ;  /* 0x000000ff0a00720c */ /* 0x000fe20003f26270 */
[----:B------:R-:W-:Y:S02]  /*3d20*/  IMAD.MOV R8, RZ, RZ, -R8 ;  /* 0x000000ffff087224 */ /* 0x000fe400078e0a08 */
[----:B-1----:R-:W-:-:S02]  /*3d30*/  IMAD.MOV.U32 R15, RZ, RZ, R13 ;  /* 0x000000ffff0f7224 */ /* 0x002fc400078e000d */
[C---:B------:R-:W-:Y:S02]  /*3d40*/  IMAD R11, R0.reuse, R8, R11 ;  /* 0x00000008000b7224 */ /* 0x040fe400078e020b */
[----:B------:R-:W-:Y:S01]  /*3d50*/  @!P3 IMAD.MOV R15, RZ, RZ, -R15 ;  /* 0x000000ffff0fb224 */ /* 0x000fe200078e0a0f */
[----:B------:R-:W-:Y:S01]  /*3d60*/  ISETP.GT.U32.AND P3, PT, R0, R5, PT ;  /* 0x000000050000720c */ /* 0x000fe20003f64070 */
[--C-:B------:R-:W-:Y:S01]  /*3d70*/  @!P5 IMAD.IADD R16, R16, 0x1, -R0.reuse ;  /* 0x000000011010d824 */ /* 0x100fe200078e0a00 */
[----:B------:R-:W-:Y:S01]  /*3d80*/  ISETP.GT.U32.AND P5, PT, R0, R11, PT ;  /* 0x0000000b0000720c */ /* 0x000fe20003fa4070 */
[----:B------:R-:W-:Y:S01]  /*3d90*/  @!P2 IMAD.IADD R12, R12, 0x1, -R0 ;  /* 0x000000010c0ca824 */ /* 0x000fe200078e0a00 */
[----:B------:R1:W-:Y:S01]  /*3da0*/  STL [R1+0x194], R15 ;  /* 0x0001940f01007387 */ /* 0x0003e20000100800 */
[----:B------:R-:W-:Y:S02]  /*3db0*/  VIADD R10, R4, 0xa0 ;  /* 0x000000a0040a7836 */ /* 0x000fe40000000000 */
[----:B------:R-:W-:-:S02]  /*3dc0*/  IMAD.MOV.U32 R17, RZ, RZ, R16 ;  /* 0x000000ffff117224 */ /* 0x000fc400078e0010 */
[----:B------:R-:W-:Y:S01]  /*3dd0*/  @!P1 IMAD.MOV R12, RZ, RZ, -R12 ;  /* 0x000000ffff0c9224 */ /* 0x000fe200078e0a0c */
[----:B------:R-:W-:Y:S01]  /*3de0*/  IABS R13, R10 ;  /* 0x0000000a000d7213 */ /* 0x000fe20000000000 */
[----:B------:R-:W-:Y:S02]  /*3df0*/  @!P4 IMAD.MOV R17, RZ, RZ, -R17 ;  /* 0x000000ffff11c224 */ /* 0x000fe400078e0a11 */
[----:B------:R-:W-:Y:S01]  /*3e00*/  @!P3 IMAD.IADD R5, R5, 0x1, -R0 ;  /* 0x000000010505b824 */ /* 0x000fe200078e0a00 */
[----:B------:R-:W-:Y:S01]  /*3e10*/  ISETP.GE.AND P3, PT, R2, RZ, PT ;  /* 0x000000ff0200720c */ /* 0x000fe20003f66270 */
[----:B-1----:R-:W-:Y:S02]  /*3e20*/  IMAD.MOV.U32 R15, RZ, RZ, R6 ;  /* 0x000000ffff0f7224 */ /* 0x002fe400078e0006 */
[----:B------:R-:W-:-:S04]  /*3e30*/  IMAD.HI.U32 R6, R21, R14, RZ ;  /* 0x0000000e15067227 */ /* 0x000fc800078e00ff */
[----:B------:R-:W-:Y:S02]  /*3e40*/  IMAD.MOV R6, RZ, RZ, -R6 ;  /* 0x000000ffff067224 */ /* 0x000fe400078e0a06 */
[----:B------:R-:W-:Y:S01]  /*3e50*/  @!P6 IMAD.MOV R15, RZ, RZ, -R15 ;  /* 0x000000ffff0fe224 */ /* 0x000fe200078e0a0f */
[----:B------:R-:W-:Y:S01]  /*3e60*/  ISETP.GE.AND P6, PT, R7, RZ, PT ;  /* 0x000000ff0700720c */ /* 0x000fe20003fc6270 */
[----:B------:R-:W-:Y:S02]  /*3e70*/  IMAD R14, R0, R6, R14 ;  /* 0x00000006000e7224 */ /* 0x000fe400078e020e */
[----:B------:R-:W-:Y:S01]  /*3e80*/  VIADD R6, R4, 0x9e ;  /* 0x0000009e04067836 */ /* 0x000fe20000000000 */
[----:B------:R1:W-:Y:S01]  /*3e90*/  STL [R1+0x190], R15 ;  /* 0x0001900f01007387 */ /* 0x0003e20000100800 */
[----:B------:R-:W-:Y:S01]  /*3ea0*/  @!P5 IMAD.IADD R11, R11, 0x1, -R0 ;  /* 0x000000010b0bd824 */ /* 0x000fe200078e0a00 */
[----:B------:R-:W-:Y:S01]  /*3eb0*/  ISETP.GT.U32.AND P2, PT, R0, R14, PT ;  /* 0x0000000e0000720c */ /* 0x000fe20003f44070 */
[----:B------:R-:W-:Y:S01]  /*3ec0*/  VIADD R7, R4, 0x9c ;  /* 0x0000009c04077836 */ /* 0x000fe20000000000 */
[----:B------:R-:W-:Y:S01]  /*3ed0*/  IABS R2, R6 ;  /* 0x0000000600027213 */ /* 0x000fe20000000000 */
[----:B------:R-:W-:Y:S01]  /*3ee0*/  IMAD.MOV.U32 R16, RZ, RZ, R5 ;  /* 0x000000ffff107224 */ /* 0x000fe200078e0005 */
[----:B------:R-:W-:Y:S01]  /*3ef0*/  ISETP.GT.U32.AND P4, PT, R0, R11, PT ;  /* 0x0000000b0000720c */ /* 0x000fe20003f84070 */
[----:B------:R-:W-:Y:S01]  /*3f00*/  STL [R1+0x18c], R17 ;  /* 0x00018c1101007387 */ /* 0x000fe20000100800 */
[----:B------:R-:W-:Y:S01]  /*3f10*/  ISETP.GE.AND P5, PT, R10, RZ, PT ;  /* 0x000000ff0a00720c */ /* 0x000fe20003fa6270 */
[----:B------:R-:W-:Y:S01]  /*3f20*/  IMAD.HI.U32 R10, R21, R2, RZ ;  /* 0x00000002150a7227 */ /* 0x000fe200078e00ff */
[----:B------:R-:W-:-:S02]  /*3f30*/  IABS R8, R7 ;  /* 0x0000000700087213 */ /* 0x000fc40000000000 */
[----:B------:R-:W-:Y:S01]  /*3f40*/  ISETP.GE.AND P1, PT, R6, RZ, PT ;  /* 0x000000ff0600720c */ /* 0x000fe20003f26270 */
[----:B-1----:R-:W-:-:S04]  /*3f50*/  IMAD.HI.U32 R15, R21, R13, RZ ;  /* 0x0000000d150f7227 */ /* 0x002fc800078e00ff */
[----:B------:R-:W-:Y:S02]  /*3f60*/  @!P2 IMAD.IADD R14, R14, 0x1, -R0 ;  /* 0x000000010e0ea824 */ /* 0x000fe400078e0a00 */
[----:B------:R-:W-:Y:S02]  /*3f70*/  IMAD.MOV R15, RZ, RZ, -R15 ;  /* 0x000000ffff0f7224 */ /* 0x000fe400078e0a0f */
[----:B------:R-:W-:Y:S01]  /*3f80*/  IMAD.MOV R6, RZ, RZ, -R10 ;  /* 0x000000ffff067224 */ /* 0x000fe200078e0a0a */
[C---:B------:R-:W-:Y:S01]  /*3f90*/  ISETP.GT.U32.AND P2, PT, R0.reuse, R14, PT ;  /* 0x0000000e0000720c */ /* 0x040fe20003f44070 */
[----:B------:R-:W-:Y:S02]  /*3fa0*/  IMAD R13, R0, R15, R13 ;  /* 0x0000000f000d7224 */ /* 0x000fe400078e020d */
[----:B------:R-:W-:-:S04]  /*3fb0*/  IMAD.HI.U32 R5, R21, R8, RZ ;  /* 0x0000000815057227 */ /* 0x000fc800078e00ff */
[----:B------:R-:W-:Y:S01]  /*3fc0*/  @!P0 IMAD.MOV R16, RZ, RZ, -R16 ;  /* 0x000000ffff108224 */ /* 0x000fe200078e0a10 */
[C---:B------:R-:W-:Y:S01]  /*3fd0*/  ISETP.GT.U32.AND P0, PT, R0.reuse, R13, PT ;  /* 0x0000000d0000720c */ /* 0x040fe20003f04070 */
[----:B------:R-:W-:Y:S02]  /*3fe0*/  IMAD R2, R0, R6, R2 ;  /* 0x0000000600027224 */ /* 0x000fe400078e0202 */
[----:B------:R-:W-:Y:S01]  /*3ff0*/  IMAD.MOV R5, RZ, RZ, -R5 ;  /* 0x000000ffff057224 */ /* 0x000fe200078e0a05 */
[----:B------:R1:W-:Y:S01]  /*4000*/  STL [R1+0x188], R16 ;  /* 0x0001881001007387 */ /* 0x0003e20000100800 */
[--C-:B------:R-:W-:Y:S01]  /*4010*/  @!P4 IMAD.IADD R11, R11, 0x1, -R0.reuse ;  /* 0x000000010b0bc824 */ /* 0x100fe200078e0a00 */
[----:B------:R-:W-:Y:S01]  /*4020*/  ISETP.GE.AND P4, PT, R7, RZ, PT ;  /* 0x000000ff0700720c */ /* 0x000fe20003f86270 */
[----:B------:R-:W-:Y:S01]  /*4030*/  @!P2 IMAD.IADD R14, R14, 0x1, -R0 ;  /* 0x000000010e0ea824 */ /* 0x000fe200078e0a00 */
[C---:B------:R-:W-:Y:S01]  /*4040*/  ISETP.GT.U32.AND P2, PT, R0.reuse, R2, PT ;  /* 0x000000020000720c */ /* 0x040fe20003f44070 */
[----:B------:R-:W-:Y:S01]  /*4050*/  IMAD R8, R0, R5, R8 ;  /* 0x0000000500087224 */ /* 0x000fe200078e0208 */
[----:B------:R2:W-:Y:S01]  /*4060*/  STL [R1+0x184], R12 ;  /* 0x0001840c01007387 */ /* 0x0005e20000100800 */
[----:B------:R-:W-:-:S02]  /*4070*/  VIADD R10, R4, 0x9a ;  /* 0x0000009a040a7836 */ /* 0x000fc40000000000 */
[----:B------:R-:W-:Y:S02]  /*4080*/  @!P0 IMAD.IADD R13, R13, 0x1, -R0 ;  /* 0x000000010d0d8824 */ /* 0x000fe400078e0a00 */
[----:B-1----:R-:W-:Y:S01]  /*4090*/  IMAD.MOV.U32 R16, RZ, RZ, R11 ;  /* 0x000000ffff107224 */ /* 0x002fe200078e000b */
[----:B------:R-:W-:Y:S01]  /*40a0*/  IABS R7, R10 ;  /* 0x0000000a00077213 */ /* 0x000fe20000000000 */
[----:B------:R-:W-:Y:S01]  /*40b0*/  VIADD R6, R4, 0x98 ;  /* 0x0000009804067836 */ /* 0x000fe20000000000 */
[C---:B------:R-:W-:Y:S01]  /*40c0*/  ISETP.GT.U32.AND P0, PT, R0.reuse, R13, PT ;  /* 0x0000000d0000720c */ /* 0x040fe20003f04070 */
[----:B------:R-:W-:Y:S01]  /*40d0*/  @!P6 IMAD.MOV R16, RZ, RZ, -R16 ;  /* 0x000000ffff10e224 */ /* 0x000fe200078e0a10 */
[----:B------:R-:W-:Y:S01]  /*40e0*/  ISETP.GT.U32.AND P6, PT, R0, R8, PT ;  /* 0x000000080000720c */ /* 0x000fe20003fc4070 */
[----:B------:R-:W-:Y:S01]  /*40f0*/  @!P2 IMAD.IADD R2, R2, 0x1, -R0 ;  /* 0x000000010202a824 */ /* 0x000fe200078e0a00 */
[----:B--2---:R-:W-:Y:S01]  /*4100*/  IABS R12, R6 ;  /* 0x00000006000c7213 */ /* 0x004fe20000000000 */
[----:B------:R-:W-:Y:S01]  /*4110*/  IMAD.MOV.U32 R15, RZ, RZ, R14 ;  /* 0x000000ffff0f7224 */ /* 0x000fe200078e000e */
[----:B------:R-:W-:Y:S01]  /*4120*/  STL [R1+0x180], R16 ;  /* 0x0001801001007387 */ /* 0x000fe20000100800 */
[----:B------:R-:W-:Y:S01]  /*4130*/  IMAD.HI.U32 R14, R21, R7, RZ ;  /* 0x00000007150e7227 */ /* 0x000fe200078e00ff */
[----:B------:R-:W-:-:S03]  /*4140*/  ISETP.GT.U32.AND P2, PT, R0, R2, PT ;  /* 0x000000020000720c */ /* 0x000fc60003f44070 */
[----:B------:R-:W-:Y:S01]  /*4150*/  @!P3 IMAD.MOV R15, RZ, RZ, -R15 ;  /* 0x000000ffff0fb224 */ /* 0x000fe200078e0a0f */
[----:B------:R-:W-:Y:S01]  /*4160*/  ISETP.GE.AND P3, PT, R10, RZ, PT ;  /* 0x000000ff0a00720c */ /* 0x000fe20003f66270 */
[----:B------:R-:W-:Y:S02]  /*4170*/  VIADD R5, R4, 0x96 ;  /* 0x0000009604057836 */ /* 0x000fe40000000000 */
[----:B------:R-:W-:Y:S01]  /*4180*/  @!P6 IMAD.IADD R8, R8, 0x1, -R0 ;  /* 0x000000010808e824 */ /* 0x000fe200078e0a00 */
[----:B------:R1:W-:Y:S01]  /*4190*/  STL [R1+0x17c], R15 ;  /* 0x00017c0f01007387 */ /* 0x0003e20000100800 */
[----:B------:R-:W-:Y:S01]  /*41a0*/  IMAD.MOV.U32 R10, RZ, RZ, R12 ;  /* 0x000000ffff0a7224 */ /* 0x000fe200078e000c */
[----:B------:R-:W-:Y:S01]  /*41b0*/  IABS R11, R5 ;  /* 0x00000005000b7213 */ /* 0x000fe20000000000 */
[----:B------:R-:W-:Y:S01]  /*41c0*/  IMAD.MOV R14, RZ, RZ, -R14 ;  /* 0x000000ffff0e7224 */ /* 0x000fe200078e0a0e */
[----:B------:R-:W-:Y:S01]  /*41d0*/  ISETP.GT.U32.AND P6, PT, R0, R8, PT ;  /* 0x000000080000720c */ /* 0x000fe20003fc4070 */
[----:B------:R-:W-:Y:S01]  /*41e0*/  @!P0 IMAD.IADD R13, R13, 0x1, -R0 ;  /* 0x000000010d0d8824 */ /* 0x000fe200078e0a00 */
[----:B------:R-:W-:Y:S01]  /*41f0*/  ISETP.GE.AND P0, PT, R6, RZ, PT ;  /* 0x000000ff0600720c */ /* 0x000fe20003f06270 */
[----:B------:R-:W-:-:S04]  /*4200*/  IMAD.HI.U32 R6, R21, R10, RZ ;  /* 0x0000000a15067227 */ /* 0x000fc800078e00ff */
[----:B------:R-:W-:Y:S02]  /*4210*/  IMAD R7, R0, R14, R7 ;  /* 0x0000000e00077224 */ /* 0x000fe400078e0207 */
[----:B------:R-:W-:Y:S02]  /*4220*/  IMAD.MOV R6, RZ, RZ, -R6 ;  /* 0x000000ffff067224 */ /* 0x000fe400078e0a06 */
[----:B------:R-:W-:Y:S01]  /*4230*/  @!P2 IMAD.IADD R2, R2, 0x1, -R0 ;  /* 0x000000010202a824 */ /* 0x000fe200078e0a00 */
[----:B------:R-:W-:Y:S01]  /*4240*/  ISETP.GT.U32.AND P2, PT, R0, R7, PT ;  /* 0x000000070000720c */ /* 0x000fe20003f44070 */
[----:B------:R-:W-:-:S04]  /*4250*/  IMAD.HI.U32 R12, R21, R11, RZ ;  /* 0x0000000b150c7227 */ /* 0x000fc800078e00ff */
[----:B-1----:R-:W-:Y:S02]  /*4260*/  IMAD.MOV.U32 R15, RZ, RZ, R13 ;  /* 0x000000ffff0f7224 */ /* 0x002fe400078e000d */
[----:B------:R-:W-:Y:S02]  /*4270*/  IMAD R10, R0, R6, R10 ;  /* 0x00000006000a7224 */ /* 0x000fe400078e020a */
[----:B------:R-:W-:Y:S02]  /*4280*/  IMAD.MOV.U32 R13, RZ, RZ, R2 ;  /* 0x000000ffff0d7224 */ /* 0x000fe400078e0002 */
[----:B------:R-:W-:Y:S02]  /*4290*/  IMAD.MOV R12, RZ, RZ, -R12 ;  /* 0x000000ffff0c7224 */ /* 0x000fe400078e0a0c */
[----:B------:R-:W-:Y:S02]  /*42a0*/  @!P6 IMAD.IADD R8, R8, 0x1, -R0 ;  /* 0x000000010808e824 */ /* 0x000fe400078e0a00 */
[----:B------:R-:W-:Y:S01]  /*42b0*/  @!P1 IMAD.MOV R13, RZ, RZ, -R13 ;  /* 0x000000ffff0d9224 */ /* 0x000fe200078e0a0d */
[C---:B------:R-:W-:Y:S01]  /*42c0*/  ISETP.GT.U32.AND P1, PT, R0.reuse, R10, PT ;  /* 0x0000000a0000720c */ /* 0x040fe20003f24070 */
[----:B------:R-:W-:-:S02]  /*42d0*/  IMAD R11, R0, R12, R11 ;  /* 0x0000000c000b7224 */ /* 0x000fc400078e020b */
[----:B------:R-:W-:Y:S02]  /*42e0*/  IMAD.MOV.U32 R18, RZ, RZ, R8 ;  /* 0x000000ffff127224 */ /* 0x000fe400078e0008 */
[----:B------:R-:W-:Y:S02]  /*42f0*/  @!P2 IMAD.IADD R7, R7, 0x1, -R0 ;  /* 0x000000010707a824 */ /* 0x000fe400078e0a00 */
[----:B------:R-:W-:Y:S01]  /*4300*/  @!P4 IMAD.MOV R18, RZ, RZ, -R18 ;  /* 0x000000ffff12c224 */ /* 0x000fe200078e0a12 */
[----:B------:R-:W-:Y:S01]  /*4310*/  ISETP.GT.U32.AND P4, PT, R0, R11, PT ;  /* 0x0000000b0000720c */ /* 0x000fe20003f84070 */
[----:B------:R-:W-:Y:S01]  /*4320*/  VIADD R16, R4, 0x94 ;  /* 0x0000009404107836 */ /* 0x000fe20000000000 */
[----:B------:R-:W-:Y:S01]  /*4330*/  ISETP.GT.U32.AND P2, PT, R0, R7, PT ;  /* 0x000000070000720c */ /* 0x000fe20003f44070 */
[----:B------:R-:W-:Y:S01]  /*4340*/  @!P5 IMAD.MOV R15, RZ, RZ, -R15 ;  /* 0x000000ffff0fd224 */ /* 0x000fe200078e0a0f */
[----:B------:R-:W-:Y:S01]  /*4350*/  ISETP.GE.AND P5, PT, R5, RZ, PT ;  /* 0x000000ff0500720c */ /* 0x000fe20003fa6270 */
[----:B------:R-:W-:Y:S01]  /*4360*/  @!P1 IMAD.IADD R10, R10, 0x1, -R0 ;  /* 0x000000010a0a9824 */ /* 0x000fe200078e0a00 */
[----:B------:R-:W-:Y:S01]  /*4370*/  ISETP.GE.AND P6, PT, R16, RZ, PT ;  /* 0x000000ff1000720c */ /* 0x000fe20003fc6270 */
[C---:B------:R-:W-:Y:S01]  /*4380*/  VIADD R14, R4.reuse, 0x92 ;  /* 0x00000092040e7836 */ /* 0x040fe20000000000 */
[----:B------:R-:W-:Y:S01]  /*4390*/  IABS R16, R16 ;  /* 0x0000001000107213 */ /* 0x000fe20000000000 */
[----:B------:R-:W-:Y:S01]  /*43a0*/  VIADD R6, R4, 0x90 ;  /* 0x0000009004067836 */ /* 0x000fe20000000000 */
[----:B------:R1:W-:Y:S01]  /*43b0*/  STL [R1+0x178], R15 ;  /* 0x0001780f01007387 */ /* 0x0003e20000100800 */
[----:B------:R-:W-:Y:S01]  /*43c0*/  ISETP.GT.U32.AND P1, PT, R0, R10, PT ;  /* 0x0000000a0000720c */ /* 0x000fe20003f24070 */
[----:B------:R-:W-:-:S02]  /*43d0*/  VIADD R20, R4, 0x7a ;  /* 0x0000007a04147836 */ /* 0x000fc40000000000 */
[----:B------:R-:W-:Y:S01]  /*43e0*/  IMAD.HI.U32 R17, R21, R16, RZ ;  /* 0x0000001015117227 */ /* 0x000fe200078e00ff */
[----:B------:R2:W-:Y:S01]  /*43f0*/  STL [R1+0x16c], R13 ;  /* 0x00016c0d01007387 */ /* 0x0005e20000100800 */
[----:B------:R-:W-:Y:S02]  /*4400*/  IABS R5, R6 ;  /* 0x0000000600057213 */ /* 0x000fe40000000000 */
[--C-:B------:R-:W-:Y:S01]  /*4410*/  @!P4 IMAD.IADD R11, R11, 0x1, -R0.reuse ;  /* 0x000000010b0bc824 */ /* 0x100fe200078e0a00 */
[----:B------:R4:W-:Y:S01]  /*4420*/  STL [R1+0x168], R18 ;  /* 0x0001681201007387 */ /* 0x0009e20000100800 */
[----:B-1----:R-:W-:Y:S01]  /*4430*/  IABS R15, R14 ;  /* 0x0000000e000f7213 */ /* 0x002fe20000000000 */
[----:B------:R-:W-:Y:S01]  /*4440*/  IMAD.MOV R17, RZ, RZ, -R17 ;  /* 0x000000ffff117224 */ /* 0x000fe200078e0a11 */
[----:B------:R-:W-:Y:S01]  /*4450*/  IABS R22, R20 ;  /* 0x0000001400167213 */ /* 0x000fe20000000000 */
[----:B------:R-:W-:Y:S01]  /*4460*/  @!P2 IMAD.IADD R7, R7, 0x1, -R0 ;  /* 0x000000010707a824 */ /* 0x000fe200078e0a00 */
[----:B------:R-:W-:Y:S01]  /*4470*/  ISETP.GT.U32.AND P4, PT, R0, R11, PT ;  /* 0x0000000b0000720c */ /* 0x000fe20003f84070 */
[----:B--2---:R-:W-:Y:S01]  /*4480*/  VIADD R13, R4, 0x8e ;  /* 0x0000008e040d7836 */ /* 0x004fe20000000000 */
[----:B------:R-:W-:Y:S01]  /*4490*/  ISETP.GE.AND P2, PT, R14, RZ, PT ;  /* 0x000000ff0e00720c */ /* 0x000fe20003f46270 */
[----:B------:R-:W-:-:S03]  /*44a0*/  IMAD.HI.U32 R12, R21, R15, RZ ;  /* 0x0000000f150c7227 */ /* 0x000fc600078e00ff */
[----:B------:R-:W-:Y:S01]  /*44b0*/  IABS R2, R13 ;  /* 0x0000000d00027213 */ /* 0x000fe20000000000 */
[----:B------:R-:W-:-:S04]  /*44c0*/  IMAD.HI.U32 R8, R21, R5, RZ ;  /* 0x0000000515087227 */ /* 0x000fc800078e00ff */
[----:B------:R-:W-:Y:S02]  /*44d0*/  IMAD R14, R0, R17, R16 ;  /* 0x00000011000e7224 */ /* 0x000fe400078e0210 */
[----:B------:R-:W-:Y:S02]  /*44e0*/  IMAD.MOV R12, RZ, RZ, -R12 ;  /* 0x000000ffff0c7224 */ /* 0x000fe400078e0a0c */
[----:B------:R-:W-:Y:S02]  /*44f0*/  IMAD.MOV R8, RZ, RZ, -R8 ;  /* 0x000000ffff087224 */ /* 0x000fe400078e0a08 */
[----:B------:R-:W-:Y:S01]  /*4500*/  @!P1 IMAD.IADD R10, R10, 0x1, -R0 ;  /* 0x000000010a0a9824 */ /* 0x000fe200078e0a00 */
[C---:B------:R-:W-:Y:S01]  /*4510*/  ISETP.GT.U32.AND P1, PT, R0.reuse, R14, PT ;  /* 0x0000000e0000720c */ /* 0x040fe20003f24070 */
[----:B------:R-:W-:Y:S02]  /*4520*/  IMAD R15, R0, R12, R15 ;  /* 0x0000000c000f7224 */ /* 0x000fe400078e020f */
[----:B------:R-:W-:-:S04]  /*4530*/  IMAD.HI.U32 R12, R21, R2, RZ ;  /* 0x00000002150c7227 */ /* 0x000fc800078e00ff */
[C---:B------:R-:W-:Y:S02]  /*4540*/  IMAD R5, R0.reuse, R8, R5 ;  /* 0x0000000800057224 */ /* 0x040fe400078e0205 */
[----:B------:R-:W-:Y:S02]  /*4550*/  IMAD.MOV.U32 R19, RZ, RZ, R7 ;  /* 0x000000ffff137224 */ /* 0x000fe400078e0007 */
[----:B------:R-:W-:Y:S02]  /*4560*/  IMAD.MOV R7, RZ, RZ, -R12 ;  /* 0x000000ffff077224 */ /* 0x000fe400078e0a0c */
[----:B------:R-:W-:Y:S01]  /*4570*/  @!P4 IMAD.IADD R11, R11, 0x1, -R0 ;  /* 0x000000010b0bc824 */ /* 0x000fe200078e0a00 */
[C---:B------:R-:W-:Y:S01]  /*4580*/  ISETP.GT.U32.AND P4, PT, R0.reuse, R5, PT ;  /* 0x000000050000720c */ /* 0x040fe20003f84070 */
[----:B------:R-:W-:Y:S01]  /*4590*/  @!P3 IMAD.MOV R19, RZ, RZ, -R19 ;  /* 0x000000ffff13b224 */ /* 0x000fe200078e0a13 */
[C---:B------:R-:W-:Y:S01]  /*45a0*/  ISETP.GT.U32.AND P3, PT, R0.reuse, R15, PT ;  /* 0x0000000f0000720c */ /* 0x040fe20003f64070 */
[----:B------:R-:W-:-:S02]  /*45b0*/  IMAD R2, R0, R7, R2 ;  /* 0x0000000700027224 */ /* 0x000fc400078e0202 */
[----:B------:R-:W-:Y:S01]  /*45c0*/  IMAD.MOV.U32 R12, RZ, RZ, R11 ;  /* 0x000000ffff0c7224 */ /* 0x000fe200078e000b */
[----:B------:R-:W-:Y:S01]  /*45d0*/  STL [R1+0x154], R19 ;  /* 0x0001541301007387 */ /* 0x000fe20000100800 */
[----:B----4-:R-:W-:Y:S02]  /*45e0*/  IMAD.MOV.U32 R18, RZ, RZ, R10 ;  /* 0x000000ffff127224 */ /* 0x010fe400078e000a */
[----:B------:R-:W-:Y:S02]  /*45f0*/  @!P1 IMAD.IADD R14, R14, 0x1, -R0 ;  /* 0x000000010e0e9824 */ /* 0x000fe400078e0a00 */
[----:B------:R-:W-:Y:S01]  /*4600*/  @!P5 IMAD.MOV R12, RZ, RZ, -R12 ;  /* 0x000000ffff0cd224 */ /* 0x000fe200078e0a0c */
[----:B------:R-:W-:Y:S01]  /*4610*/  ISETP.GT.U32.AND P5, PT, R0, R2, PT ;  /* 0x000000020000720c */ /* 0x000fe20003fa4070 */
[----:B------:R-:W-:Y:S01]  /*4620*/  @!P0 IMAD.MOV R18, RZ, RZ, -R18 ;  /* 0x000000ffff128224 */ /* 0x000fe200078e0a12 */
[----:B------:R-:W-:Y:S01]  /*4630*/  ISETP.GE.AND P0, PT, R6, RZ, PT ;  /* 0x000000ff0600720c */ /* 0x000fe20003f06270 */
[----:B------:R-:W-:Y:S01]  /*4640*/  VIADD R6, R4, 0x8c ;  /* 0x0000008c04067836 */ /* 0x000fe20000000000 */
[----:B------:R-:W-:Y:S01]  /*4650*/  ISETP.GT.U32.AND P1, PT, R0, R14, PT ;  /* 0x0000000e0000720c */ /* 0x000fe20003f24070 */
[--C-:B------:R-:W-:Y:S01]  /*4660*/  @!P4 IMAD.IADD R5, R5, 0x1, -R0.reuse ;  /* 0x000000010505c824 */ /* 0x100fe200078e0a00 */
[----:B------:R-:W-:Y:S01]  /*4670*/  STL [R1+0x150], R18 ;  /* 0x0001501201007387 */ /* 0x000fe20000100800 */
[----:B------:R-:W-:Y:S01]  /*4680*/  VIADD R7, R4, 0x8a ;  /* 0x0000008a04077836 */ /* 0x000fe20000000000 */
[----:B------:R-:W-:Y:S01]  /*4690*/  IABS R10, R6 ;  /* 0x00000006000a7213 */ /* 0x000fe20000000000 */
[--C-:B------:R-:W-:Y:S01]  /*46a0*/  @!P3 IMAD.IADD R15, R15, 0x1, -R0.reuse ;  /* 0x000000010f0fb824 */ /* 0x100fe200078e0a00 */
[----:B------:R-:W-:Y:S01]  /*46b0*/  ISETP.GT.U32.AND P4, PT, R0, R5, PT ;  /* 0x000000050000720c */ /* 0x000fe20003f84070 */
[----:B------:R-:W-:Y:S01]  /*46c0*/  VIADD R8, R4, 0x88 ;  /* 0x0000008804087836 */ /* 0x000fe20000000000 */
[----:B------:R-:W-:Y:S01]  /*46d0*/  IABS R11, R7 ;  /* 0x00000007000b7213 */ /* 0x000fe20000000000 */
[--C-:B------:R-:W-:Y:S01]  /*46e0*/  @!P5 IMAD.IADD R2, R2, 0x1, -R0.reuse ;  /* 0x000000010202d824 */ /* 0x100fe200078e0a00 */
[C---:B------:R-:W-:Y:S01]  /*46f0*/  ISETP.GT.U32.AND P3, PT, R0.reuse, R15, PT ;  /* 0x0000000f0000720c */ /* 0x040fe20003f64070 */
[----:B------:R-:W-:Y:S01]  /*4700*/  IMAD.HI.U32 R16, R21, R10, RZ ;  /* 0x0000000a15107227 */ /* 0x000fe200078e00ff */
[----:B------:R1:W-:Y:S02]  /*4710*/  STL [R1+0x14c], R12 ;  /* 0x00014c0c01007387 */ /* 0x0003e40000100800 */
[----:B------:R-:W-:Y:S01]  /*4720*/  ISETP.GT.U32.AND P5, PT, R0, R2, PT ;  /* 0x000000020000720c */ /* 0x000fe20003fa4070 */
[----:B------:R-:W-:Y:S01]  /*4730*/  @!P1 IMAD.IADD R14, R14, 0x1, -R0 ;  /* 0x000000010e0e9824 */ /* 0x000fe200078e0a00 */
[----:B------:R-:W-:Y:S01]  /*4740*/  ISETP.GE.AND P1, PT, R13, RZ, PT ;  /* 0x000000ff0d00720c */ /* 0x000fe20003f26270 */
[----:B------:R-:W-:-:S02]  /*4750*/  IMAD.MOV R16, RZ, RZ, -R16 ;  /* 0x000000ffff107224 */ /* 0x000fc400078e0a10 */
[----:B------:R-:W-:Y:S01]  /*4760*/  IMAD.HI.U32 R13, R21, R11, RZ ;  /* 0x0000000b150d7227 */ /* 0x000fe200078e00ff */
[----:B-1----:R-:W-:-:S03]  /*4770*/  IABS R12, R8 ;  /* 0x00000008000c7213 */ /* 0x002fc60000000000 */
[----:B------:R-:W-:Y:S02]  /*4780*/  IMAD R10, R0, R16, R10 ;  /* 0x00000010000a7224 */ /* 0x000fe400078e020a */
[----:B------:R-:W-:Y:S02]  /*4790*/  IMAD.MOV R13, RZ, RZ, -R13 ;  /* 0x000000ffff0d7224 */ /* 0x000fe400078e0a0d */
[--C-:B------:R-:W-:Y:S01]  /*47a0*/  @!P4 IMAD.IADD R5, R5, 0x1, -R0.reuse ;  /* 0x000000010505c824 */ /* 0x100fe200078e0a00 */
[----:B------:R-:W-:Y:S01]  /*47b0*/  ISETP.GE.AND P4, PT, R8, RZ, PT ;  /* 0x000000ff0800720c */ /* 0x000fe20003f86270 */
[--C-:B------:R-:W-:Y:S01]  /*47c0*/  @!P3 IMAD.IADD R15, R15, 0x1, -R0.reuse ;  /* 0x000000010f0fb824 */ /* 0x100fe200078e0a00 */
[C---:B------:R-:W-:Y:S01]  /*47d0*/  ISETP.GT.U32.AND P3, PT, R0.reuse, R10, PT ;  /* 0x0000000a0000720c */ /* 0x040fe20003f64070 */
[----:B------:R-:W-:Y:S02]  /*47e0*/  IMAD R8, R0, R13, R11 ;  /* 0x0000000d00087224 */ /* 0x000fe400078e020b */
[----:B------:R-:W-:-:S02]  /*47f0*/  @!P5 IMAD.IADD R2, R2, 0x1, -R0 ;  /* 0x000000010202d824 */ /* 0x000fc400078e0a00 */
[----:B------:R-:W-:Y:S01]  /*4800*/  IMAD.MOV.U32 R18, RZ, RZ, R14 ;  /* 0x000000ffff127224 */ /* 0x000fe200078e000e */
[----:B------:R-:W-:Y:S01]  /*4810*/  ISETP.GT.U32.AND P5, PT, R0, R8, PT ;  /* 0x000000080000720c */ /* 0x000fe20003fa4070 */
[----:B------:R-:W-:Y:S02]  /*4820*/  IMAD.MOV.U32 R16, RZ, RZ, R5 ;  /* 0x000000ffff107224 */ /* 0x000fe400078e0005 */
[----:B------:R-:W-:Y:S01]  /*4830*/  @!P6 IMAD.MOV R18, RZ, RZ, -R18 ;  /* 0x000000ffff12e224 */ /* 0x000fe200078e0a12 */
[----:B------:R-:W-:Y:S01]  /*4840*/  ISETP.GE.AND P6, PT, R6, RZ, PT ;  /* 0x000000ff0600720c */ /* 0x000fe20003fc6270 */
[----:B------:R-:W-:Y:S02]  /*4850*/  VIADD R6, R4, 0x86 ;  /* 0x0000008604067836 */ /* 0x000fe40000000000 */
[----:B------:R-:W-:Y:S01]  /*4860*/  @!P3 IMAD.IADD R10, R10, 0x1, -R0 ;  /* 0x000000010a0ab824 */ /* 0x000fe200078e0a00 */
[----:B------:R1:W-:Y:S01]  /*4870*/  STL [R1+0x140], R18 ;  /* 0x0001401201007387 */ /* 0x0003e20000100800 */
[----:B------:R-:W-:-:S02]  /*4880*/  IMAD.MOV.U32 R17, RZ, RZ, R15 ;  /* 0x000000ffff117224 */ /* 0x000fc400078e000f */
[----:B------:R-:W-:Y:S01]  /*4890*/  VIADD R5, R4, 0x84 ;  /* 0x0000008404057836 */ /* 0x000fe20000000000 */
[----:B------:R-:W-:Y:S01]  /*48a0*/  ISETP.GT.U32.AND P3, PT, R0, R10, PT ;  /* 0x0000000a0000720c */ /* 0x000fe20003f64070 */
[----:B------:R-:W-:Y:S02]  /*48b0*/  @!P5 IMAD.IADD R8, R8, 0x1, -R0 ;  /* 0x000000010808d824 */ /* 0x000fe400078e0a00 */
[----:B------:R-:W-:Y:S01]  /*48c0*/  @!P2 IMAD.MOV R17, RZ, RZ, -R17 ;  /* 0x000000ffff11a224 */ /* 0x000fe200078e0a11 */
[----:B------:R-:W-:Y:S01]  /*48d0*/  ISETP.GE.AND P2, PT, R7, RZ, PT ;  /* 0x000000ff0700720c */ /* 0x000fe20003f46270 */
[----:B------:R-:W-:Y:S01]  /*48e0*/  IMAD.MOV.U32 R15, RZ, RZ, R2 ;  /* 0x000000ffff0f7224 */ /* 0x000fe200078e0002 */
[----:B-1----:R-:W-:Y:S01]  /*48f0*/  IABS R18, R6 ;  /* 0x0000000600127213 */ /* 0x002fe20000000000 */
[----:B------:R-:W-:Y:S01]  /*4900*/  @!P0 IMAD.MOV R16, RZ, RZ, -R16 ;  /* 0x000000ffff108224 */ /* 0x000fe200078e0a10 */
[----:B------:R-:W-:Y:S01]  /*4910*/  IABS R19, R5 ;  /* 0x0000000500137213 */ /* 0x000fe20000000000 */
[----:B------:R-:W-:Y:S01]  /*4920*/  @!P1 IMAD.MOV R15, RZ, RZ, -R15 ;  /* 0x000000ffff0f9224 */ /* 0x000fe200078e0a0f */
[----:B------:R-:W-:Y:S01]  /*4930*/  ISETP.GT.U32.AND P5, PT, R0, R8, PT ;  /* 0x000000080000720c */ /* 0x000fe20003fa4070 */
[----:B------:R-:W-:Y:S01]  /*4940*/  IMAD.HI.U32 R7, R21, R18, RZ ;  /* 0x0000001215077227 */ /* 0x000fe200078e00ff */
[----:B------:R-:W-:Y:S01]  /*4950*/  ISETP.GE.AND P1, PT, R5, RZ, PT ;  /* 0x000000ff0500720c */ /* 0x000fe20003f26270 */
[----:B------:R-:W-:Y:S01]  /*4960*/  STL [R1+0x13c], R17 ;  /* 0x00013c1101007387 */ /* 0x000fe20000100800 */
[----:B------:R-:W-:Y:S01]  /*4970*/  ISETP.GE.AND P0, PT, R6, RZ, PT ;  /* 0x000000ff0600720c */ /* 0x000fe20003f06270 */
[----:B------:R-:W-:-:S02]  /*4980*/  IMAD.HI.U32 R2, R21, R19, RZ ;  /* 0x0000001315027227 */ /* 0x000fc400078e00ff */
[----:B------:R1:W-:Y:S02]  /*4990*/  STL [R1+0x138], R16 ;  /* 0x0001381001007387 */ /* 0x0003e40000100800 */
[----:B------:R-:W-:Y:S02]  /*49a0*/  IMAD.MOV R7, RZ, RZ, -R7 ;  /* 0x000000ffff077224 */ /* 0x000fe400078e0a07 */
[----:B------:R-:W-:Y:S01]  /*49b0*/  @!P3 IMAD.IADD R10, R10, 0x1, -R0 ;  /* 0x000000010a0ab824 */ /* 0x000fe200078e0a00 */
[----:B------:R2:W-:Y:S01]  /*49c0*/  STL [R1+0x134], R15 ;  /* 0x0001340f01007387 */ /* 0x0005e20000100800 */
[----:B------:R-:W-:Y:S02]  /*49d0*/  IMAD.MOV R2, RZ, RZ, -R2 ;  /* 0x000000ffff027224 */ /* 0x000fe400078e0a02 */
[C---:B------:R-:W-:Y:S02]  /*49e0*/  IMAD R18, R0.reuse, R7, R18 ;  /* 0x0000000700127224 */ /* 0x040fe400078e0212 */
[----:B------:R-:W-:-:S02]  /*49f0*/  IMAD R19, R0, R2, R19 ;  /* 0x0000000200137224 */ /* 0x000fc400078e0213 */
[----:B------:R-:W-:Y:S01]  /*4a00*/  @!P5 IMAD.IADD R8, R8, 0x1, -R0 ;  /* 0x000000010808d824 */ /* 0x000fe200078e0a00 */
[----:B------:R-:W-:Y:S01]  /*4a10*/  ISETP.GT.U32.AND P5, PT, R0, R18, PT ;  /* 0x000000120000720c */ /* 0x000fe20003fa4070 */
[----:B------:R-:W-:Y:S02]  /*4a20*/  IMAD.MOV.U32 R13, RZ, RZ, R10 ;  /* 0x000000ffff0d7224 */ /* 0x000fe400078e000a */
[----:B------:R-:W-:Y:S02]  /*4a30*/  VIADD R5, R4, 0x82 ;  /* 0x0000008204057836 */ /* 0x000fe40000000000 */
[----:B------:R-:W-:Y:S01]  /*4a40*/  @!P6 IMAD.MOV R13, RZ, RZ, -R13 ;  /* 0x000000ffff0de224 */ /* 0x000fe200078e0a0d */
[----:B------:R-:W-:Y:S01]  /*4a50*/  ISETP.GT.U32.AND P6, PT, R0, R19, PT ;  /* 0x000000130000720c */ /* 0x000fe20003fc4070 */
[----:B------:R-:W-:Y:S01]  /*4a60*/  VIADD R6, R4, 0x80 ;  /* 0x0000008004067836 */ /* 0x000fe20000000000 */
[----:B-1----:R-:W-:Y:S01]  /*4a70*/  IABS R16, R5 ;  /* 0x0000000500107213 */ /* 0x002fe20000000000 */
[----:B------:R-:W-:Y:S01]  /*4a80*/  IMAD.HI.U32 R14, R21, R12, RZ ;  /* 0x0000000c150e7227 */ /* 0x000fe200078e00ff */
[----:B------:R1:W-:Y:S02]  /*4a90*/  STL [R1+0x130], R13 ;  /* 0x0001300d01007387 */ /* 0x0003e40000100800 */
[----:B--2---:R-:W-:Y:S01]  /*4aa0*/  IABS R15, R6 ;  /* 0x00000006000f7213 */ /* 0x004fe20000000000 */
[----:B------:R-:W-:-:S02]  /*4ab0*/  @!P5 IMAD.IADD R18, R18, 0x1, -R0 ;  /* 0x000000011212d824 */ /* 0x000fc400078e0a00 */
[----:B------:R-:W-:Y:S02]  /*4ac0*/  IMAD.MOV R14, RZ, RZ, -R14 ;  /* 0x000000ffff0e7224 */ /* 0x000fe400078e0a0e */
[----:B------:R-:W-:Y:S01]  /*4ad0*/  IMAD.HI.U32 R7, R21, R16, RZ ;  /* 0x0000001015077227 */ /* 0x000fe200078e00ff */
[----:B------:R-:W-:-:S03]  /*4ae0*/  ISETP.GT.U32.AND P5, PT, R0, R18, PT ;  /* 0x000000120000720c */ /* 0x000fc60003fa4070 */
[----:B------:R-:W-:Y:S02]  /*4af0*/  @!P6 IMAD.IADD R19, R19, 0x1, -R0 ;  /* 0x000000011313e824 */ /* 0x000fe400078e0a00 */
[----:B------:R-:W-:Y:S02]  /*4b00*/  IMAD.MOV.U32 R11, RZ, RZ, R8 ;  /* 0x000000ffff0b7224 */ /* 0x000fe400078e0008 */
[C---:B------:R-:W-:Y:S01]  /*4b10*/  IMAD R12, R0.reuse, R14, R12 ;  /* 0x0000000e000c7224 */ /* 0x040fe200078e020c */
[----:B------:R-:W-:Y:S01]  /*4b20*/  ISETP.GT.U32.AND P6, PT, R0, R19, PT ;  /* 0x000000130000720c */ /* 0x000fe20003fc4070 */
[----:B------:R-:W-:-:S03]  /*4b30*/  IMAD.HI.U32 R2, R21, R15, RZ ;  /* 0x0000000f15027227 */ /* 0x000fc600078e00ff */
[----:B------:R-:W-:Y:S01]  /*4b40*/  ISETP.GT.U32.AND P3, PT, R0, R12, PT ;  /* 0x0000000c0000720c */ /* 0x000fe20003f64070 */
[----:B------:R-:W-:Y:S02]  /*4b50*/  IMAD.MOV R7, RZ, RZ, -R7 ;  /* 0x000000ffff077224 */ /* 0x000fe400078e0a07 */
[----:B------:R-:W-:Y:S02]  /*4b60*/  VIADD R17, R4, 0x7e ;  /* 0x0000007e04117836 */ /* 0x000fe40000000000 */
[----:B------:R-:W-:Y:S01]  /*4b70*/  @!P2 IMAD.MOV R11, RZ, RZ, -R11 ;  /* 0x000000ffff0ba224 */ /* 0x000fe200078e0a0b */
[----:B------:R-:W-:Y:S01]  /*4b80*/  ISETP.GE.AND P2, PT, R5, RZ, PT ;  /* 0x000000ff0500720c */ /* 0x000fe20003f46270 */
[----:B------:R-:W-:Y:S01]  /*4b90*/  IMAD.MOV R2, RZ, RZ, -R2 ;  /* 0x000000ffff027224 */ /* 0x000fe200078e0a02 */
[----:B------:R-:W-:Y:S01]  /*4ba0*/  IABS R14, R17 ;  /* 0x00000011000e7213 */ /* 0x000fe20000000000 */
[----:B------:R-:W-:Y:S01]  /*4bb0*/  IMAD R16, R0, R7, R16 ;  /* 0x0000000700107224 */ /* 0x000fe200078e0210 */
[----:B------:R2:W-:Y:S01]  /*4bc0*/  STL [R1+0x12c], R11 ;  /* 0x00012c0b01007387 */ /* 0x0005e20000100800 */
[----:B------:R-:W-:-:S02]  /*4bd0*/  VIADD R5, R4, 0x7c ;  /* 0x0000007c04057836 */ /* 0x000fc40000000000 */
[----:B------:R-:W-:Y:S02]  /*4be0*/  IMAD R15, R0, R2, R15 ;  /* 0x00000002000f7224 */ /* 0x000fe400078e020f */
[----:B------:R-:W-:Y:S01]  /*4bf0*/  @!P5 IMAD.IADD R18, R18, 0x1, -R0 ;  /* 0x000000011212d824 */ /* 0x000fe200078e0a00 */
[----:B-1----:R-:W-:Y:S01]  /*4c00*/  IABS R13, R5 ;  /* 0x00000005000d7213 */ /* 0x002fe20000000000 */
[----:B------:R-:W-:Y:S01]  /*4c10*/  IMAD.HI.U32 R8, R21, R14, RZ ;  /* 0x0000000e15087227 */ /* 0x000fe200078e00ff */
[----:B------:R-:W-:-:S03]  /*4c20*/  ISETP.GT.U32.AND P5, PT, R0, R16, PT ;  /* 0x000000100000720c */ /* 0x000fc60003fa4070 */
[----:B------:R-:W-:Y:S01]  /*4c30*/  @!P6 IMAD.IADD R19, R19, 0x1, -R0 ;  /* 0x000000011313e824 */ /* 0x000fe200078e0a00 */
[----:B------:R-:W-:Y:S01]  /*4c40*/  ISETP.GT.U32.AND P6, PT, R0, R15, PT ;  /* 0x0000000f0000720c */ /* 0x000fe20003fc4070 */
[----:B------:R-:W-:Y:S02]  /*4c50*/  IMAD.MOV R8, RZ, RZ, -R8 ;  /* 0x000000ffff087224 */ /* 0x000fe400078e0a08 */
[----:B------:R-:W-:-:S04]  /*4c60*/  IMAD.HI.U32 R24, R21, R13, RZ ;  /* 0x0000000d15187227 */ /* 0x000fc800078e00ff */
[----:B------:R-:W-:Y:S02]  /*4c70*/  @!P3 IMAD.IADD R12, R12, 0x1, -R0 ;  /* 0x000000010c0cb824 */ /* 0x000fe400078e0a00 */
[C---:B------:R-:W-:Y:S02]  /*4c80*/  IMAD R14, R0.reuse, R8, R14 ;  /* 0x00000008000e7224 */ /* 0x040fe400078e020e */
[----:B------:R-:W-:Y:S01]  /*4c90*/  IMAD.MOV R24, RZ, RZ, -R24 ;  /* 0x000000ffff187224 */ /* 0x000fe200078e0a18 */
[----:B------:R-:W-:Y:S01]  /*4ca0*/  ISETP.GT.U32.AND P3, PT, R0, R12, PT ;  /* 0x0000000c0000720c */ /* 0x000fe20003f64070 */
[--C-:B------:R-:W-:Y:S01]  /*4cb0*/  @!P5 IMAD.IADD R16, R16, 0x1, -R0.reuse ;  /* 0x000000011010d824 */ /* 0x100fe200078e0a00 */
[C---:B------:R-:W-:Y:S01]  /*4cc0*/  ISETP.GT.U32.AND P5, PT, R0.reuse, R14, PT ;  /* 0x0000000e0000720c */ /* 0x040fe20003fa4070 */
[----:B------:R-:W-:Y:S02]  /*4cd0*/  IMAD R13, R0, R24, R13 ;  /* 0x00000018000d7224 */ /* 0x000fe400078e020d */
[----:B------:R-:W-:-:S02]  /*4ce0*/  @!P6 IMAD.IADD R15, R15, 0x1, -R0 ;  /* 0x000000010f0fe824 */ /* 0x000fc400078e0a00 */
[----:B------:R-:W-:Y:S01]  /*4cf0*/  VIADD R2, R4, 0x78 ;  /* 0x0000007804027836 */ /* 0x000fe20000000000 */
[----:B------:R-:W-:Y:S01]  /*4d00*/  ISETP.GT.U32.AND P6, PT, R0, R13, PT ;  /* 0x0000000d0000720c */ /* 0x000fe20003fc4070 */
[----:B------:R-:W-:Y:S02]  /*4d10*/  VIADD R10, R4, 0x76 ;  /* 0x00000076040a7836 */ /* 0x000fe40000000000 */
[----:B------:R-:W-:Y:S01]  /*4d20*/  IMAD.HI.U32 R23, R21, R22, RZ ;  /* 0x0000001615177227 */ /* 0x000fe200078e00ff */
[----:B------:R-:W-:-:S03]  /*4d30*/  IABS R7, R2 ;  /* 0x0000000200077213 */ /* 0x000fc60000000000 */
[--C-:B------:R-:W-:Y:S01]  /*4d40*/  @!P3 IMAD.IADD R12, R12, 0x1, -R0.reuse ;  /* 0x000000010c0cb824 */ /* 0x100fe200078e0a00 */
[----:B------:R-:W-:Y:S01]  /*4d50*/  ISETP.GE.AND P3, PT, R6, RZ, PT ;  /* 0x000000ff0600720c */ /* 0x000fe20003f66270 */
[----:B------:R-:W-:Y:S01]  /*4d60*/  @!P5 IMAD.IADD R14, R14, 0x1, -R0 ;  /* 0x000000010e0ed824 */ /* 0x000fe200078e0a00 */
[----:B------:R-:W-:Y:S01]  /*4d70*/  IABS R6, R10 ;  /* 0x0000000a00067213 */ /* 0x000fe20000000000 */
[----:B------:R-:W-:Y:S01]  /*4d80*/  IMAD.HI.U32 R8, R21, R7, RZ ;  /* 0x0000000715087227 */ /* 0x000fe200078e00ff */
[----:B------:R-:W-:-:S03]  /*4d90*/  ISETP.GT.U32.AND P5, PT, R0, R15, PT ;  /* 0x0000000f0000720c */ /* 0x000fc60003fa4070 */
[----:B------:R-:W-:Y:S02]  /*4da0*/  IMAD.MOV R23, RZ, RZ, -R23 ;  /* 0x000000ffff177224 */ /* 0x000fe400078e0a17 */
[----:B------:R-:W-:Y:S01]  /*4db0*/  @!P6 IMAD.IADD R13, R13, 0x1, -R0 ;  /* 0x000000010d0de824 */ /* 0x000fe200078e0a00 */
[----:B------:R-:W-:Y:S01]  /*4dc0*/  ISETP.GT.U32.AND P6, PT, R0, R14, PT ;  /* 0x0000000e0000720c */ /* 0x000fe20003fc4070 */
[----:B--2---:R-:W-:-:S04]  /*4dd0*/  IMAD.HI.U32 R11, R21, R6, RZ ;  /* 0x00000006150b7227 */ /* 0x004fc800078e00ff */
[----:B------:R-:W-:Y:S02]  /*4de0*/  IMAD.MOV R24, RZ, RZ, -R8 ;  /* 0x000000ffff187224 */ /* 0x000fe400078e0a08 */
[C---:B------:R-:W-:Y:S02]  /*4df0*/  IMAD R8, R0.reuse, R23, R22 ;  /* 0x0000001700087224 */ /* 0x040fe400078e0216 */
[----:B------:R-:W-:Y:S02]  /*4e00*/  IMAD.MOV.U32 R25, RZ, RZ, R12 ;  /* 0x000000ffff197224 */ /* 0x000fe400078e000c */
[----:B------:R-:W-:Y:S02]  /*4e10*/  IMAD.MOV.U32 R23, RZ, RZ, R18 ;  /* 0x000000ffff177224 */ /* 0x000fe400078e0012 */
[----:B------:R-:W-:Y:S02]  /*4e20*/  IMAD.MOV R22, RZ, RZ, -R11 ;  /* 0x000000ffff167224 */ /* 0x000fe400078e0a0b */
[----:B------:R-:W-:Y:S01]  /*4e30*/  @!P4 IMAD.MOV R25, RZ, RZ, -R25 ;  /* 0x000000ffff19c224 */ /* 0x000fe200078e0a19 */
[C---:B------:R-:W-:Y:S01]  /*4e40*/  ISETP.GT.U32.AND P4, PT, R0.reuse, R16, PT ;  /* 0x000000100000720c */ /* 0x040fe20003f84070 */
[----:B------:R-:W-:Y:S01]  /*4e50*/  @!P0 IMAD.MOV R23, RZ, RZ, -R23 ;  /* 0x000000ffff178224 */ /* 0x000fe200078e0a17 */
[C---:B------:R-:W-:Y:S01]  /*4e60*/  ISETP.GT.U32.AND P0, PT, R0.reuse, R13, PT ;  /* 0x0000000d0000720c */ /* 0x040fe20003f04070 */
[----:B------:R-:W-:Y:S01]  /*4e70*/  IMAD R6, R0, R22, R6 ;  /* 0x0000001600067224 */ /* 0x000fe200078e0206 */
[----:B------:R-:W-:Y:S01]  /*4e80*/  STL [R1+0x11c], R25 ;  /* 0x00011c1901007387 */ /* 0x000fe20000100800 */
[----:B------:R-:W-:-:S02]  /*4e90*/  VIADD R11, R4, 0x74 ;  /* 0x00000074040b7836 */ /* 0x000fc40000000000 */
[----:B------:R-:W-:Y:S01]  /*4ea0*/  @!P1 IMAD.MOV R19, RZ, RZ, -R19 ;  /* 0x000000ffff139224 */ /* 0x000fe200078e0a13 */
[----:B------:R-:W-:Y:S01]  /*4eb0*/  ISETP.GT.U32.AND P1, PT, R0, R8, PT ;  /* 0x000000080000720c */ /* 0x000fe20003f24070 */
[--C-:B------:R-:W-:Y:S01]  /*4ec0*/  @!P6 IMAD.IADD R14, R14, 0x1, -R0.reuse ;  /* 0x000000010e0ee824 */ /* 0x100fe200078e0a00 */
[C---:B------:R-:W-:Y:S01]  /*4ed0*/  ISETP.GT.U32.AND P6, PT, R0.reuse, R6, PT ;  /* 0x000000060000720c */ /* 0x040fe20003fc4070 */
[----:B------:R-:W-:Y:S01]  /*4ee0*/  IMAD R7, R0, R24, R7 ;  /* 0x0000001800077224 */ /* 0x000fe200078e0207 */
[----:B------:R-:W-:Y:S01]  /*4ef0*/  IABS R22, R11 ;  /* 0x0000000b00167213 */ /* 0x000fe20000000000 */
[----:B------:R-:W-:Y:S01]  /*4f00*/  STL [R1+0x114], R23 ;  /* 0x0001141701007387 */ /* 0x000fe20000100800 */
[--C-:B------:R-:W-:Y:S01]  /*4f10*/  @!P5 IMAD.IADD R15, R15, 0x1, -R0.reuse ;  /* 0x000000010f0fd824 */ /* 0x100fe200078e0a00 */
[----:B------:R-:W-:Y:S01]  /*4f20*/  ISETP.GE.AND P5, PT, R17, RZ, PT ;  /* 0x000000ff1100720c */ /* 0x000fe20003fa6270 */
[--C-:B------:R-:W-:Y:S01]  /*4f30*/  @!P4 IMAD.IADD R16, R16, 0x1, -R0.reuse ;  /* 0x000000011010c824 */ /* 0x100fe200078e0a00 */
[----:B------:R1:W-:Y:S01]  /*4f40*/  STL [R1+0x104], R19 ;  /* 0x0001041301007387 */ /* 0x0003e20000100800 */
[--C-:B------:R-:W-:Y:S01]  /*4f50*/  @!P0 IMAD.IADD R13, R13, 0x1, -R0.reuse ;  /* 0x000000010d0d8824 */ /* 0x100fe200078e0a00 */
[----:B------:R-:W-:Y:S01]  /*4f60*/  ISETP.GE.AND P0, PT, R5, RZ, PT ;  /* 0x000000ff0500720c */ /* 0x000fe20003f06270 */
[----:B------:R-:W-:Y:S01]  /*4f70*/  VIADD R12, R4, 0x72 ;  /* 0x00000072040c7836 */ /* 0x000fe20000000000 */
[----:B------:R-:W-:Y:S01]  /*4f80*/  ISETP.GT.U32.AND P4, PT, R0, R7, PT ;  /* 0x000000070000720c */ /* 0x000fe20003f84070 */
[----:B------:R-:W-:Y:S01]  /*4f90*/  @!P1 IMAD.IADD R8, R8, 0x1, -R0 ;  /* 0x0000000108089824 */ /* 0x000fe200078e0a00 */
[----:B------:R-:W-:Y:S01]  /*4fa0*/  ISETP.GE.AND P1, PT, R20, RZ, PT ;  /* 0x000000ff1400720c */ /* 0x000fe20003f26270 */
[----:B------:R-:W-:Y:S01]  /*4fb0*/  IMAD.MOV.U32 R24, RZ, RZ, R16 ;  /* 0x000000ffff187224 */ /* 0x000fe200078e0010 */
[----:B------:R-:W-:Y:S01]  /*4fc0*/  IABS R18, R12 ;  /* 0x0000000c00127213 */ /* 0x000fe20000000000 */
[----:B------:R-:W-:-:S02]  /*4fd0*/  @!P6 IMAD.IADD R6, R6, 0x1, -R0 ;  /* 0x000000010606e824 */ /* 0x000fc400078e0a00 */
[----:B-1----:R-:W-:-:S03]  /*4fe0*/  IMAD.HI.U32 R19, R21, R22, RZ ;  /* 0x0000001615137227 */ /* 0x002fc600078e00ff */
[C---:B------:R-:W-:Y:S01]  /*4ff0*/  ISETP.GT.U32.AND P6, PT, R0.reuse, R6, PT ;  /* 0x000000060000720c */ /* 0x040fe20003fc4070 */
[----:B------:R-:W-:Y:S02]  /*5000*/  IMAD.MOV R19, RZ, RZ, -R19 ;  /* 0x000000ffff137224 */ /* 0x000fe400078e0a13 */
[----:B------:R-:W-:Y:S02]  /*5010*/  IMAD.MOV.U32 R23, RZ, RZ, R15 ;  /* 0x000000ffff177224 */ /* 0x000fe400078e000f */
[C---:B------:R-:W-:Y:S02]  /*5020*/  IMAD R5, R0.reuse, R19, R22 ;  /* 0x0000001300057224 */ /* 0x040fe400078e0216 */
[----:B------:R-:W-:Y:S01]  /*5030*/  @!P2 IMAD.MOV R24, RZ, RZ, -R24 ;  /* 0x000000ffff18a224 */ /* 0x000fe200078e0a18 */
[C---:B------:R-:W-:Y:S01]  /*5040*/  ISETP.GT.U32.AND P2, PT, R0.reuse, R8, PT ;  /* 0x000000080000720c */ /* 0x040fe20003f44070 */
[----:B------:R-:W-:Y:S02]  /*5050*/  IMAD.MOV.U32 R15, RZ, RZ, R14 ;  /* 0x000000ffff0f7224 */ /* 0x000fe400078e000e */
[----:B------:R-:W-:Y:S01]  /*5060*/  IMAD.HI.U32 R17, R21, R18, RZ ;  /* 0x0000001215117227 */ /* 0x000fe200078e00ff */
[----:B------:R-:W-:Y:S03]  /*5070*/  STL [R1+0xe4], R24 ;  /* 0x0000e41801007387 */ /* 0x000fe60000100800 */
[----:B------:R-:W-:Y:S01]  /*5080*/  @!P5 IMAD.MOV R15, RZ, RZ, -R15 ;  /* 0x000000ffff0fd224 */ /* 0x000fe200078e0a0f */
[----:B------:R-:W-:Y:S01]  /*5090*/  ISETP.GT.U32.AND P5, PT, R0, R5, PT ;  /* 0x000000050000720c */ /* 0x000fe20003fa4070 */
[----:B------:R-:W-:-:S02]  /*50a0*/  @!P3 IMAD.MOV R23, RZ, RZ, -R23 ;  /* 0x000000ffff17b224 */ /* 0x000fc400078e0a17 */
[----:B------:R-:W-:Y:S01]  /*50b0*/  @!P0 IMAD.MOV R13, RZ, RZ, -R13 ;  /* 0x000000ffff0d8224 */ /* 0x000fe200078e0a0d */
[----:B------:R-:W-:Y:S01]  /*50c0*/  ISETP.GE.AND P0, PT, R10, RZ, PT ;  /* 0x000000ff0a00720c */ /* 0x000fe20003f06270 */
[----:B------:R-:W-:Y:S01]  /*50d0*/  IMAD.MOV R17, RZ, RZ, -R17 ;  /* 0x000000ffff117224 */ /* 0x000fe200078e0a11 */
[----:B------:R-:W-:Y:S01]  /*50e0*/  STL [R1+0xe0], R23 ;  /* 0x0000e01701007387 */ /* 0x000fe20000100800 */
[----:B------:R-:W-:Y:S01]  /*50f0*/  @!P4 IMAD.IADD R7, R7, 0x1, -R0 ;  /* 0x000000010707c824 */ /* 0x000fe200078e0a00 */
[----:B------:R-:W-:Y:S01]  /*5100*/  ISETP.GE.AND P4, PT, R2, RZ, PT ;  /* 0x000000ff0200720c */ /* 0x000fe20003f86270 */
[----:B------:R-:W-:Y:S01]  /*5110*/  VIADD R16, R4, 0x70 ;  /* 0x0000007004107836 */ /* 0x000fe20000000000 */
[----:B------:R-:W-:Y:S01]  /*5120*/  STL [R1+0xdc], R15 ;  /* 0x0000dc0f01007387 */ /* 0x000fe20000100800 */
[C---:B------:R-:W-:Y:S01]  /*5130*/  IMAD R2, R0.reuse, R17, R18 ;  /* 0x0000001100027224 */ /* 0x040fe200078e0212 */
[----:B------:R-:W-:Y:S01]  /*5140*/  ISETP.GT.U32.AND P3, PT, R0, R7, PT ;  /* 0x000000070000720c */ /* 0x000fe20003f64070 */
[--C-:B------:R-:W-:Y:S01]  /*5150*/  @!P2 IMAD.IADD R8, R8, 0x1, -R0.reuse ;  /* 0x000000010808a824 */ /* 0x100fe200078e0a00 */
[----:B------:R1:W-:Y:S01]  /*5160*/  STL [R1+0xd8], R13 ;  /* 0x0000d80d01007387 */ /* 0x0003e20000100800 */
[--C-:B------:R-:W-:Y:S01]  /*5170*/  @!P6 IMAD.IADD R6, R6, 0x1, -R0.reuse ;  /* 0x000000010606e824 */ /* 0x100fe200078e0a00 */
[----:B------:R-:W-:Y:S01]  /*5180*/  ISETP.GT.U32.AND P2, PT, R0, R2, PT ;  /* 0x000000020000720c */ /* 0x000fe20003f44070 */
[----:B------:R-:W-:Y:S01]  /*5190*/  @!P5 IMAD.IADD R5, R5, 0x1, -R0 ;  /* 0x000000010505d824 */ /* 0x000fe200078e0a00 */
[----:B------:R-:W-:Y:S01]  /*51a0*/  ISETP.GE.AND P6, PT, R12, RZ, PT ;  /* 0x000000ff0c00720c */ /* 0x000fe20003fc6270 */
[----:B------:R-:W-:Y:S01]  /*51b0*/  IMAD.MOV.U32 R17, RZ, RZ, R8 ;  /* 0x000000ffff117224 */ /* 0x000fe200078e0008 */
[----:B------:R-:W-:Y:S01]  /*51c0*/  ISETP.GE.AND P5, PT, R16, RZ, PT ;  /* 0x000000ff1000720c */ /* 0x000fe20003fa6270 */
[----:B------:R-:W-:-:S02]  /*51d0*/  VIADD R14, R4, 0x6e ;  /* 0x0000006e040e7836 */ /* 0x000fc40000000000 */
[----:B------:R-:W-:Y:S01]  /*51e0*/  @!P1 IMAD.MOV R17, RZ, RZ, -R17 ;  /* 0x000000ffff119224 */ /* 0x000fe200078e0a11 */
[----:B-1----:R-:W-:Y:S01]  /*51f0*/  IABS R13, R16 ;  /* 0x00000010000d7213 */ /* 0x002fe20000000000 */
[----:B------:R-:W-:Y:S01]  /*5200*/  @!P3 IMAD.IADD R7, R7, 0x1, -R0 ;  /* 0x000000010707b824 */ /* 0x000fe200078e0a00 */
[----:B------:R-:W-:Y:S01]  /*5210*/  ISETP.GT.U32.AND P1, PT, R0, R5, PT ;  /* 0x000000050000720c */ /* 0x000fe20003f24070 */
[----:B------:R-:W-:Y:S01]  /*5220*/  @!P0 IMAD.MOV R6, RZ, RZ, -R6 ;  /* 0x000000ffff068224 */ /* 0x000fe200078e0a06 */
[----:B------:R-:W-:Y:S01]  /*5230*/  IABS R10, R14 ;  /* 0x0000000e000a7213 */ /* 0x000fe20000000000 */
[----:B------:R-:W-:Y:S01]  /*5240*/  IMAD.HI.U32 R12, R21, R13, RZ ;  /* 0x0000000d150c7227 */ /* 0x000fe200078e00ff */
[----:B------:R-:W-:Y:S01]  /*5250*/  ISETP.GE.AND P3, PT, R11, RZ, PT ;  /* 0x000000ff0b00720c */ /* 0x000fe20003f66270 */
[----:B------:R-:W-:Y:S02]  /*5260*/  STL [R1+0xd4], R17 ;  /* 0x0000d41101007387 */ /* 0x000fe40000100800 */
[----:B------:R-:W-:-:S02]  /*5270*/  IMAD.MOV R12, RZ, RZ, -R12 ;  /* 0x000000ffff0c7224 */ /* 0x000fc400078e0a0c */
[----:B------:R-:W-:Y:S01]  /*5280*/  @!P2 IMAD.IADD R2, R2, 0x1, -R0 ;  /* 0x000000010202a824 */ /* 0x000fe200078e0a00 */
[----:B------:R-:W-:Y:S01]  /*5290*/  ISETP.GE.AND P2, PT, R14, RZ, PT ;  /* 0x000000ff0e00720c */ /* 0x000fe20003f46270 */
[C---:B------:R-:W-:Y:S02]  /*52a0*/  IMAD R13, R0.reuse, R12, R13 ;  /* 0x0000000c000d7224 */ /* 0x040fe400078e020d */
[----:B------:R-:W-:Y:S02]  /*52b0*/  IMAD.MOV.U32 R15, RZ, RZ, R7 ;  /* 0x000000ffff0f7224 */ /* 0x000fe400078e0007 */
[----:B------:R-:W-:Y:S01]  /*52c0*/  IMAD.HI.U32 R11, R21, R10, RZ ;  /* 0x0000000a150b7227 */ /* 0x000fe200078e00ff */
[----:B------:R-:W-:-:S03]  /*52d0*/  ISETP.GT.U32.AND P0, PT, R0, R13, PT ;  /* 0x0000000d0000720c */ /* 0x000fc60003f04070 */
[----:B------:R-:W-:Y:S01]  /*52e0*/  @!P4 IMAD.MOV R15, RZ, RZ, -R15 ;  /* 0x000000ffff0fc224 */ /* 0x000fe200078e0a0f */
[C---:B------:R-:W-:Y:S01]  /*52f0*/  ISETP.GT.U32.AND P4, PT, R0.reuse, R2, PT ;  /* 0x000000020000720c */ /* 0x040fe20003f84070 */
[----:B------:R-:W-:Y:S02]  /*5300*/  IMAD.MOV R11, RZ, RZ, -R11 ;  /* 0x000000ffff0b7224 */ /* 0x000fe400078e0a0b */
[----:B------:R-:W-:Y:S01]  /*5310*/  @!P1 IMAD.IADD R5, R5, 0x1, -R0 ;  /* 0x0000000105059824 */ /* 0x000fe200078e0a00 */
[----:B------:R1:W-:Y:S01]  /*5320*/  STL [R1+0xcc], R15 ;  /* 0x0000cc0f01007387 */ /* 0x0003e20000100800 */
[----:B------:R-:W-:Y:S02]  /*5330*/  IMAD R16, R0, R11, R10 ;  /* 0x0000000b00107224 */ /* 0x000fe400078e020a */
[----:B------:R-:W-:Y:S01]  /*5340*/  VIADD R14, R4, 0x6c ;  /* 0x0000006c040e7836 */ /* 0x000fe20000000000 */
[----:B------:R2:W-:Y:S01]  /*5350*/  STL [R1+0xc8], R6 ;  /* 0x0000c80601007387 */ /* 0x0005e20000100800 */
[----:B------:R-:W-:-:S02]  /*5360*/  IMAD.MOV.U32 R10, RZ, RZ, R5 ;  /* 0x000000ffff0a7224 */ /* 0x000fc400078e0005 */
[----:B------:R-:W-:Y:S01]  /*5370*/  @!P0 IMAD.IADD R13, R13, 0x1, -R0 ;  /* 0x000000010d0d8824 */ /* 0x000fe200078e0a00 */
[----:B------:R-:W-:Y:S01]  /*5380*/  ISETP.GE.AND P1, PT, R14, RZ, PT ;  /* 0x000000ff0e00720c */ /* 0x000fe20003f26270 */
[----:B------:R-:W-:Y:S01]  /*5390*/  @!P3 IMAD.MOV R10, RZ, RZ, -R10 ;  /* 0x000000ffff0ab224 */ /* 0x000fe200078e0a0a */
[----:B------:R-:W-:Y:S01]  /*53a0*/  IABS R14, R14 ;  /* 0x0000000e000e7213 */ /* 0x000fe20000000000 */
[----:B------:R-:W-:Y:S01]  /*53b0*/  @!P4 IMAD.IADD R2, R2, 0x1, -R0 ;  /* 0x000000010202c824 */ /* 0x000fe200078e0a00 */
[----:B------:R-:W-:Y:S01]  /*53c0*/  ISETP.GT.U32.AND P4, PT, R0, R16, PT ;  /* 0x000000100000720c */ /* 0x000fe20003f84070 */
[----:B------:R-:W-:Y:S01]  /*53d0*/  VIADD R7, R4, 0x68 ;  /* 0x0000006804077836 */ /* 0x000fe20000000000 */
[----:B------:R4:W-:Y:S01]  /*53e0*/  STL [R1+0xc4], R10 ;  /* 0x0000c40a01007387 */ /* 0x0009e20000100800 */
[----:B------:R-:W-:Y:S01]  /*53f0*/  ISETP.GT.U32.AND P0, PT, R0, R13, PT ;  /* 0x0000000d0000720c */ /* 0x000fe20003f04070 */
[C---:B------:R-:W-:Y:S02]  /*5400*/  VIADD R8, R4.reuse, 0x6a ;  /* 0x0000006a04087836 */ /* 0x040fe40000000000 */
[----:B------:R-:W-:Y:S01]  /*5410*/  IABS R12, R7 ;  /* 0x00000007000c7213 */ /* 0x000fe20000000000 */
[----:B------:R-:W-:Y:S01]  /*5420*/  @!P6 IMAD.MOV R2, RZ, RZ, -R2 ;  /* 0x000000ffff02e224 */ /* 0x000fe200078e0a02 */
[----:B------:R-:W-:Y:S01]  /*5430*/  ISETP.GE.AND P6, PT, R7, RZ, PT ;  /* 0x000000ff0700720c */ /* 0x000fe20003fc6270 */
[----:B-1----:R-:W-:Y:S01]  /*5440*/  VIADD R15, R4, 0x64 ;  /* 0x00000064040f7836 */ /* 0x002fe20000000000 */
[----:B--2---:R-:W-:Y:S01]  /*5450*/  IABS R6, R8 ;  /* 0x0000000800067213 */ /* 0x004fe20000000000 */
[C---:B------:R-:W-:Y:S01]  /*5460*/  IMAD.HI.U32 R5, R21.reuse, R12, RZ ;  /* 0x0000000c15057227 */ /* 0x040fe200078e00ff */
[----:B------:R-:W-:Y:S01]  /*5470*/  ISETP.GE.AND P3, PT, R8, RZ, PT ;  /* 0x000000ff0800720c */ /* 0x000fe20003f66270 */
[----:B------:R1:W-:Y:S01]  /*5480*/  STL [R1+0xc0], R2 ;  /* 0x0000c00201007387 */ /* 0x0003e20000100800 */
[----:B------:R-:W-:Y:S01]  /*5490*/  IABS R17, R15 ;  /* 0x0000000f00117213 */ /* 0x000fe20000000000 */
[----:B----4-:R-:W-:-:S04]  /*54a0*/  IMAD.HI.U32 R10, R21, R14, RZ ;  /* 0x0000000e150a7227 */ /* 0x010fc800078e00ff */
[----:B------:R-:W-:Y:S02]  /*54b0*/  IMAD.MOV R10, RZ, RZ, -R10 ;  /* 0x000000ffff0a7224 */ /* 0x000fe400078e0a0a */
[----:B------:R-:W-:Y:S02]  /*54c0*/  @!P4 IMAD.IADD R16, R16, 0x1, -R0 ;  /* 0x000000011010c824 */ /* 0x000fe400078e0a00 */
[C---:B------:R-:W-:Y:S02]  /*54d0*/  IMAD R14, R0.reuse, R10, R14 ;  /* 0x0000000a000e7224 */ /* 0x040fe400078e020e */
[----:B------:R-:W-:Y:S01]  /*54e0*/  @!P0 IMAD.IADD R13, R13, 0x1, -R0 ;  /* 0x000000010d0d8824 */ /* 0x000fe200078e0a00 */
[C---:B------:R-:W-:Y:S01]  /*54f0*/  ISETP.GT.U32.AND P4, PT, R0.reuse, R16, PT ;  /* 0x000000100000720c */ /* 0x040fe20003f84070 */
[----:B------:R-:W-:Y:S01]  /*5500*/  IMAD.HI.U32 R8, R21, R6, RZ ;  /* 0x0000000615087227 */ /* 0x000fe200078e00ff */
[----:B------:R-:W-:-:S03]  /*5510*/  ISETP.GT.U32.AND P0, PT, R0, R14, PT ;  /* 0x0000000e0000720c */ /* 0x000fc60003f04070 */
[----:B------:R-:W-:Y:S02]  /*5520*/  IMAD.MOV R5, RZ, RZ, -R5 ;  /* 0x000000ffff057224 */ /* 0x000fe400078e0a05 */
[----:B------:R-:W-:Y:S02]  /*5530*/  IMAD.MOV R8, RZ, RZ, -R8 ;  /* 0x000000ffff087224 */ /* 0x000fe400078e0a08 */
[----:B-1----:R-:W-:Y:S02]  /*5540*/  VIADD R2, R4, 0x66 ;  /* 0x0000006604027836 */ /* 0x002fe40000000000 */
[C---:B------:R-:W-:Y:S02]  /*5550*/  IMAD R12, R0.reuse, R5, R12 ;  /* 0x00000005000c7224 */ /* 0x040fe400078e020c */
[----:B------:R-:W-:Y:S01]  /*5560*/  IMAD R6, R0, R8, R6 ;  /* 0x0000000800067224 */ /* 0x000fe200078e0206 */
[----:B------:R-:W-:Y:S01]  /*5570*/  IABS R7, R2 ;  /* 0x0000000200077213 */ /* 0x000fe20000000000 */
[----:B------:R-:W-:-:S02]  /*5580*/  IMAD.MOV.U32 R18, RZ, RZ, R13 ;  /* 0x000000ffff127224 */ /* 0x000fc400078e000d */
[--C-:B------:R-:W-:Y:S01]  /*5590*/  @!P0 IMAD.IADD R14, R14, 0x1, -R0.reuse ;  /* 0x000000010e0e8824 */ /* 0x100fe200078e0a00 */
[----:B------:R-:W-:Y:S01]  /*55a0*/  ISETP.GT.U32.AND P0, PT, R0, R12, PT ;  /* 0x0000000c0000720c */ /* 0x000fe20003f04070 */
[----:B------:R-:W-:Y:S01]  /*55b0*/  @!P4 IMAD.IADD R16, R16, 0x1, -R0 ;  /* 0x000000011010c824 */ /* 0x000fe200078e0a00 */
[C---:B------:R-:W-:Y:S01]  /*55c0*/  ISETP.GT.U32.AND P4, PT, R0.reuse, R6, PT ;  /* 0x000000060000720c */ /* 0x040fe20003f84070 */
[----:B------:R-:W-:Y:S01]  /*55d0*/  @!P5 IMAD.MOV R18, RZ, RZ, -R18 ;  /* 0x000000ffff12d224 */ /* 0x000fe200078e0a12 */
[----:B------:R-:W-:Y:S01]  /*55e0*/  ISETP.GT.U32.AND P5, PT, R0, R14, PT ;  /* 0x0000000e0000720c */ /* 0x000fe20003fa4070 */
[----:B------:R-:W-:-:S03]  /*55f0*/  IMAD.HI.U32 R13, R21, R7, RZ ;  /* 0x00000007150d7227 */ /* 0x000fc600078e00ff */
[----:B------:R-:W-:Y:S01]  /*5600*/  STL [R1+0xbc], R18 ;  /* 0x0000bc1201007387 */ /* 0x000fe20000100800 */
[----:B------:R-:W-:Y:S02]  /*5610*/  IMAD.MOV R13, RZ, RZ, -R13 ;  /* 0x000000ffff0d7224 */ /* 0x000fe400078e0a0d */
[----:B------:R-:W-:Y:S01]  /*5620*/  @!P2 IMAD.MOV R16, RZ, RZ, -R16 ;  /* 0x000000ffff10a224 */ /* 0x000fe200078e0a10 */
[----:B------:R-:W-:Y:S01]  /*5630*/  ISETP.GE.AND P2, PT, R2, RZ, PT ;  /* 0x000000ff0200720c */ /* 0x000fe20003f46270 */
[----:B------:R-:W-:Y:S02]  /*5640*/  VIADD R10, R4, 0x62 ;  /* 0x00000062040a7836 */ /* 0x000fe40000000000 */
[----:B------:R-:W-:Y:S01]  /*5650*/  IMAD R2, R0, R13, R7 ;  /* 0x0000000d00027224 */ /* 0x000fe200078e0207 */
[----:B------:R1:W-:Y:S01]  /*5660*/  STL [R1+0xb8], R16 ;  /* 0x0000b81001007387 */ /* 0x0003e20000100800 */
[----:B------:R-:W-:Y:S01]  /*5670*/  @!P0 IMAD.IADD R12, R12, 0x1, -R0 ;  /* 0x000000010c0c8824 */ /* 0x000fe200078e0a00 */
[----:B------:R-:W-:Y:S01]  /*5680*/  IABS R11, R10 ;  /* 0x0000000a000b7213 */ /* 0x000fe20000000000 */
[----:B------:R-:W-:-:S02]  /*5690*/  VIADD R5, R4, 0x60 ;  /* 0x0000006004057836 */ /* 0x000fc40000000000 */
[--C-:B------:R-:W-:Y:S01]  /*56a0*/  @!P4 IMAD.IADD R6, R6, 0x1, -R0.reuse ;  /* 0x000000010606c824 */ /* 0x100fe200078e0a00 */
[----:B------:R-:W-:Y:S01]  /*56b0*/  ISETP.GT.U32.AND P0, PT, R0, R12, PT ;  /* 0x0000000c0000720c */ /* 0x000fe20003f04070 */
[----:B------:R-:W-:Y:S01]  /*56c0*/  @!P5 IMAD.IADD R14, R14, 0x1, -R0 ;  /* 0x000000010e0ed824 */ /* 0x000fe200078e0a00 */
[C---:B------:R-:W-:Y:S01]  /*56d0*/  ISETP.GT.U32.AND P5, PT, R0.reuse, R2, PT ;  /* 0x000000020000720c */ /* 0x040fe20003fa4070 */
[C---:B------:R-:W-:Y:S01]  /*56e0*/  IMAD.HI.U32 R7, R21.reuse, R11, RZ ;  /* 0x0000000b15077227 */ /* 0x040fe200078e00ff */
[----:B------:R-:W-:Y:S02]  /*56f0*/  IABS R8, R5 ;  /* 0x0000000500087213 */ /* 0x000fe40000000000 */
[----:B------:R-:W-:Y:S01]  /*5700*/  ISETP.GT.U32.AND P4, PT, R0, R6, PT ;  /* 0x000000060000720c */ /* 0x000fe20003f84070 */
[----:B-1----:R-:W-:-:S04]  /*5710*/  IMAD.HI.U32 R16, R21, R17, RZ ;  /* 0x0000001115107227 */ /* 0x002fc800078e00ff */
[----:B------:R-:W-:-:S04]  /*5720*/  IMAD.HI.U32 R13, R21, R8, RZ ;  /* 0x00000008150d7227 */ /* 0x000fc800078e00ff */
[----:B------:R-:W-:Y:S02]  /*5730*/  IMAD.MOV R16, RZ, RZ, -R16 ;  /* 0x000000ffff107224 */ /* 0x000fe400078e0a10 */
[----:B------:R-:W-:Y:S02]  /*5740*/  IMAD.MOV R7, RZ, RZ, -R7 ;  /* 0x000000ffff077224 */ /* 0x000fe400078e0a07 */
[C---:B------:R-:W-:Y:S02]  /*5750*/  IMAD R17, R0.reuse, R16, R17 ;  /* 0x0000001000117224 */ /* 0x040fe400078e0211 */
[----:B------:R-:W-:Y:S02]  /*5760*/  IMAD.MOV R13, RZ, RZ, -R13 ;  /* 0x000000ffff0d7224 */ /* 0x000fe400078e0a0d */
[----:B------:R-:W-:Y:S02]  /*5770*/  IMAD R11, R0, R7, R11 ;  /* 0x00000007000b7224 */ /* 0x000fe400078e020b */
[----:B------:R-:W-:-:S02]  /*5780*/  IMAD.MOV.U32 R18, RZ, RZ, R14 ;  /* 0x000000ffff127224 */ /* 0x000fc400078e000e */
[--C-:B------:R-:W-:Y:S02]  /*5790*/  @!P5 IMAD.IADD R2, R2, 0x1, -R0.reuse ;  /* 0x000000010202d824 */ /* 0x100fe400078e0a00 */
[--C-:B------:R-:W-:Y:S01]  /*57a0*/  @!P0 IMAD.IADD R12, R12, 0x1, -R0.reuse ;  /* 0x000000010c0c8824 */ /* 0x100fe200078e0a00 */
[----:B------:R-:W-:Y:S01]  /*57b0*/  ISETP.GT.U32.AND P0, PT, R0, R11, PT ;  /* 0x0000000b0000720c */ /* 0x000fe20003f04070 */
[----:B------:R-:W-:Y:S01]  /*57c0*/  VIADD R7, R4, 0x5e ;  /* 0x0000005e04077836 */ /* 0x000fe20000000000 */
[----:B------:R-:W-:Y:S01]  /*57d0*/  ISETP.GT.U32.AND P5, PT, R0, R2, PT ;  /* 0x000000020000720c */ /* 0x000fe20003fa4070 */
[----:B------:R-:W-:Y:S01]  /*57e0*/  @!P4 IMAD.IADD R6, R6, 0x1, -R0 ;  /* 0x000000010606c824 */ /* 0x000fe200078e0a00 */
[----:B------:R-:W-:Y:S01]  /*57f0*/  ISETP.GE.AND P4, PT, R15, RZ, PT ;  /* 0x000000ff0f00720c */ /* 0x000fe20003f86270 */
[C---:B------:R-:W-:Y:S01]  /*5800*/  IMAD R8, R0.reuse, R13, R8 ;  /* 0x0000000d00087224 */ /* 0x040fe200078e0208 */
[----:B------:R-:W-:Y:S01]  /*5810*/  IABS R13, R7 ;  /* 0x00000007000d7213 */ /* 0x000fe20000000000 */
[----:B------:R-:W-:Y:S01]  /*5820*/  @!P1 IMAD.MOV R18, RZ, RZ, -R18 ;  /* 0x000000ffff129224 */ /* 0x000fe200078e0a12 */
[----:B------:R-:W-:Y:S01]  /*5830*/  ISETP.GT.U32.AND P1, PT, R0, R17, PT ;  /* 0x000000110000720c */ /* 0x000fe20003f24070 */
[----:B------:R-:W-:-:S02]  /*5840*/  IMAD.MOV.U32 R14, RZ, RZ, R12 ;  /* 0x000000ffff0e7224 */ /* 0x000fc400078e000c */
[----:B------:R-:W-:Y:S01]  /*5850*/  IMAD.MOV.U32 R15, RZ, RZ, R6 ;  /* 0x000000ffff0f7224 */ /* 0x000fe200078e0006 */
[----:B------:R-:W-:Y:S01]  /*5860*/  STL [R1+0xb4], R18 ;  /* 0x0000b41201007387 */ /* 0x000fe20000100800 */
[----:B------:R-:W-:Y:S01]  /*5870*/  @!P6 IMAD.MOV R14, RZ, RZ, -R14 ;  /* 0x000000ffff0ee224 */ /* 0x000fe200078e0a0e */
[----:B------:R-:W-:Y:S01]  /*5880*/  ISETP.GT.U32.AND P6, PT, R0, R8, PT ;  /* 0x000000080000720c */ /* 0x000fe20003fc4070 */
[----:B------:R-:W-:Y:S02]  /*5890*/  IMAD.MOV.U32 R6, RZ, RZ, R13 ;  /* 0x000000ffff067224 */ /* 0x000fe400078e000d */
[----:B------:R-:W-:Y:S01]  /*58a0*/  @!P3 IMAD.MOV R15, RZ, RZ, -R15 ;  /* 0x000000ffff0fb224 */ /* 0x000fe200078e0a0f */
[----:B------:R-:W-:Y:S01]  /*58b0*/  ISETP.GE.AND P3, PT, R10, RZ, PT ;  /* 0x000000ff0a00720c */ /* 0x000fe20003f66270 */
[----:B------:R-:W-:Y:S02]  /*58c0*/  VIADD R10, R4, 0x5c ;  /* 0x0000005c040a7836 */ /* 0x000fe40000000000 */
[----:B------:R-:W-:Y:S01]  /*58d0*/  IMAD.HI.U32 R12, R21, R6, RZ ;  /* 0x00000006150c7227 */ /* 0x000fe200078e00ff */
[----:B------:R1:W-:Y:S02]  /*58e0*/  STL [R1+0xac], R15 ;  /* 0x0000ac0f01007387 */ /* 0x0003e40000100800 */
[----:B------:R-:W-:Y:S01]  /*58f0*/  IABS R16, R10 ;  /* 0x0000000a00107213 */ /* 0x000fe20000000000 */
[--C-:B------:R-:W-:Y:S01]  /*5900*/  @!P5 IMAD.IADD R2, R2, 0x1, -R0.reuse ;  /* 0x000000010202d824 */ /* 0x100fe200078e0a00 */
[----:B------:R-:W-:Y:S01]  /*5910*/  ISETP.GE.AND P5, PT, R5, RZ, PT ;  /* 0x000000ff0500720c */ /* 0x000fe20003fa6270 */
[--C-:B------:R-:W-:Y:S01]  /*5920*/  @!P1 IMAD.IADD R17, R17, 0x1, -R0.reuse ;  /* 0x0000000111119824 */ /* 0x100fe200078e0a00 */
[----:B------:R-:W-:Y:S01]  /*5930*/  ISETP.GE.AND P1, PT, R7, RZ, PT ;  /* 0x000000ff0700720c */ /* 0x000fe20003f26270 */
[----:B------:R-:W-:Y:S01]  /*5940*/  @!P0 IMAD.IADD R11, R11, 0x1, -R0 ;  /* 0x000000010b0b8824 */ /* 0x000fe200078e0a00 */
[----:B------:R2:W-:Y:S01]  /*5950*/  STL [R1+0x9c], R14 ;  /* 0x00009c0e01007387 */ /* 0x0005e20000100800 */
[----:B------:R-:W-:Y:S01]  /*5960*/  IMAD.MOV R12, RZ, RZ, -R12 ;  /* 0x000000ffff0c7224 */ /* 0x000fe200078e0a0c */
[----:B------:R-:W-:Y:S01]  /*5970*/  ISETP.GT.U32.AND P0, PT, R0, R17, PT ;  /* 0x000000110000720c */ /* 0x000fe20003f04070 */
[----:B------:R-:W-:-:S02]  /*5980*/  IMAD.MOV.U32 R13, RZ, RZ, R2 ;  /* 0x000000ffff0d7224 */ /* 0x000fc400078e0002 */
[----:B------:R-:W-:Y:S01]  /*5990*/  @!P6 IMAD.IADD R8, R8, 0x1, -R0 ;  /* 0x000000010808e824 */ /* 0x000fe200078e0a00 */
[C---:B------:R-:W-:Y:S01]  /*59a0*/  ISETP.GT.U32.AND P6, PT, R0.reuse, R11, PT ;  /* 0x0000000b0000720c */ /* 0x040fe20003fc4070 */
[----:B------:R-:W-:Y:S02]  /*59b0*/  IMAD R6, R0, R12, R6 ;  /* 0x0000000c00067224 */ /* 0x000fe400078e0206 */
[----:B------:R-:W-:-:S04]  /*59c0*/  IMAD.HI.U32 R12, R21, R16, RZ ;  /* 0x00000010150c7227 */ /* 0x000fc800078e00ff */
[----:B------:R-:W-:Y:S01]  /*59d0*/  @!P2 IMAD.MOV R13, RZ, RZ, -R13 ;  /* 0x000000ffff0da224 */ /* 0x000fe200078e0a0d */
[----:B------:R-:W-:Y:S01]  /*59e0*/  ISETP.GT.U32.AND P2, PT, R0, R8, PT ;  /* 0x000000080000720c */ /* 0x000fe20003f44070 */
[C---:B------:R-:W-:Y:S02]  /*59f0*/  VIADD R7, R4.reuse, 0x5a ;  /* 0x0000005a04077836 */ /* 0x040fe40000000000 */
[----:B------:R-:W-:Y:S01]  /*5a00*/  IMAD.MOV R12, RZ, RZ, -R12 ;  /* 0x000000ffff0c7224 */ /* 0x000fe200078e0a0c */
[----:B------:R4:W-:Y:S01]  /*5a10*/  STL [R1+0x98], R13 ;  /* 0x0000980d01007387 */ /* 0x0009e20000100800 */
[----:B------:R-:W-:Y:S01]  /*5a20*/  VIADD R5, R4, 0x58 ;  /* 0x0000005804057836 */ /* 0x000fe20000000000 */
[----:B-1----:R-:W-:Y:S01]  /*5a30*/  IABS R15, R7 ;  /* 0x00000007000f7213 */ /* 0x002fe20000000000 */
[C---:B------:R-:W-:Y:S02]  /*5a40*/  IMAD R16, R0.reuse, R12, R16 ;  /* 0x0000000c00107224 */ /* 0x040fe400078e0210 */
[--C-:B------:R-:W-:Y:S01]  /*5a50*/  @!P0 IMAD.IADD R17, R17, 0x1, -R0.reuse ;  /* 0x0000000111118824 */ /* 0x100fe200078e0a00 */
[C---:B------:R-:W-:Y:S01]  /*5a60*/  ISETP.GT.U32.AND P0, PT, R0.reuse, R6, PT ;  /* 0x000000060000720c */ /* 0x040fe20003f04070 */
[----:B------:R-:W-:Y:S01]  /*5a70*/  @!P6 IMAD.IADD R11, R11, 0x1, -R0 ;  /* 0x000000010b0be824 */ /* 0x000fe200078e0a00 */
[----:B--2---:R-:W-:Y:S01]  /*5a80*/  IABS R14, R5 ;  /* 0x00000005000e7213 */ /* 0x004fe20000000000 */
[----:B------:R-:W-:Y:S01]  /*5a90*/  IMAD.HI.U32 R12, R21, R15, RZ ;  /* 0x0000000f150c7227 */ /* 0x000fe200078e00ff */
[----:B------:R-:W-:-:S03]  /*5aa0*/  ISETP.GT.U32.AND P6, PT, R0, R16, PT ;  /* 0x000000100000720c */ /* 0x000fc60003fc4070 */
[----:B------:R-:W-:Y:S01]  /*5ab0*/  @!P2 IMAD.IADD R8, R8, 0x1, -R0 ;  /* 0x000000010808a824 */ /* 0x000fe200078e0a00 */
[----:B------:R-:W-:Y:S01]  /*5ac0*/  ISETP.GE.AND P2, PT, R10, RZ, PT ;  /* 0x000000ff0a00720c */ /* 0x000fe20003f46270 */
[----:B------:R-:W-:-:S04]  /*5ad0*/  IMAD.HI.U32 R10, R21, R14, RZ ;  /* 0x0000000e150a7227 */ /* 0x000fc800078e00ff */
[----:B------:R-:W-:Y:S02]  /*5ae0*/  IMAD.MOV R12, RZ, RZ, -R12 ;  /* 0x000000ffff0c7224 */ /* 0x000fe400078e0a0c */
[----:B------:R-:W-:Y:S02]  /*5af0*/  VIADD R2, R4, 0x56 ;  /* 0x0000005604027836 */ /* 0x000fe40000000000 */
[----:B------:R-:W-:Y:S02]  /*5b00*/  IMAD.MOV R10, RZ, RZ, -R10 ;  /* 0x000000ffff0a7224 */ /* 0x000fe400078e0a0a */
[----:B------:R-:W-:Y:S01]  /*5b10*/  IMAD R15, R0, R12, R15 ;  /* 0x0000000c000f7224 */ /* 0x000fe200078e020f */
[----:B----4-:R-:W-:Y:S01]  /*5b20*/  IABS R13, R2 ;  /* 0x00000002000d7213 */ /* 0x010fe20000000000 */
[----:B------:R-:W-:Y:S01]  /*5b30*/  @!P0 IMAD.IADD R6, R6, 0x1, -R0 ;  /* 0x0000000106068824 */ /* 0x000fe200078e0a00 */
[----:B------:R-:W-:Y:S01]  /*5b40*/  ISETP.GE.AND P0, PT, R7, RZ, PT ;  /* 0x000000ff0700720c */ /* 0x000fe20003f06270 */
[----:B------:R-:W-:-:S02]  /*5b50*/  IMAD.MOV.U32 R18, RZ, RZ, R17 ;  /* 0x000000ffff127224 */ /* 0x000fc400078e0011 */
[----:B------:R-:W-:Y:S01]  /*5b60*/  @!P6 IMAD.IADD R16, R16, 0x1, -R0 ;  /* 0x000000011010e824 */ /* 0x000fe200078e0a00 */
[C---:B------:R-:W-:Y:S01]  /*5b70*/  ISETP.GT.U32.AND P6, PT, R0.reuse, R6, PT ;  /* 0x000000060000720c */ /* 0x040fe20003fc4070 */
[C---:B------:R-:W-:Y:S02]  /*5b80*/  IMAD R14, R0.reuse, R10, R14 ;  /* 0x0000000a000e7224 */ /* 0x040fe400078e020e */
[----:B------:R-:W-:Y:S01]  /*5b90*/  @!P3 IMAD.MOV R11, RZ, RZ, -R11 ;  /* 0x000000ffff0bb224 */ /* 0x000fe200078e0a0b */
[C---:B------:R-:W-:Y:S01]  /*5ba0*/  ISETP.GT.U32.AND P3, PT, R0.reuse, R15, PT ;  /* 0x0000000f0000720c */ /* 0x040fe20003f64070 */
[----:B------:R-:W-:Y:S01]  /*5bb0*/  @!P4 IMAD.MOV R18, RZ, RZ, -R18 ;  /* 0x000000ffff12c224 */ /* 0x000fe200078e0a12 */
[C---:B------:R-:W-:Y:S01]  /*5bc0*/  ISETP.GT.U32.AND P4, PT, R0.reuse, R16, PT ;  /* 0x000000100000720c */ /* 0x040fe20003f84070 */
[----:B------:R-:W-:Y:S01]  /*5bd0*/  @!P5 IMAD.MOV R8, RZ, RZ, -R8 ;  /* 0x000000ffff08d224 */ /* 0x000fe200078e0a08 */
[----:B------:R-:W-:Y:S01]  /*5be0*/  ISETP.GT.U32.AND P5, PT, R0, R14, PT ;  /* 0x0000000e0000720c */ /* 0x000fe20003fa4070 */
[----:B------:R-:W-:Y:S01]  /*5bf0*/  IMAD.HI.U32 R7, R21, R13, RZ ;  /* 0x0000000d15077227 */ /* 0x000fe200078e00ff */
[----:B------:R-:W-:Y:S03]  /*5c00*/  STL [R1+0x94], R18 ;  /* 0x0000941201007387 */ /* 0x000fe60000100800 */
[----:B------:R-:W-:Y:S01]  /*5c10*/  IMAD.MOV R7, RZ, RZ, -R7 ;  /* 0x000000ffff077224 */ /* 0x000fe200078e0a07 */
[----:B------:R-:W-:Y:S01]  /*5c20*/  STL [R1+0x90], R11 ;  /* 0x0000900b01007387 */ /* 0x000fe20000100800 */
[----:B------:R-:W-:-:S02]  /*5c30*/  VIADD R12, R4, 0x54 ;  /* 0x00000054040c7836 */ /* 0x000fc40000000000 */
[----:B------:R-:W-:Y:S01]  /*5c40*/  IMAD R13, R0, R7, R13 ;  /* 0x00000007000d7224 */ /* 0x000fe200078e020d */
[----:B------:R1:W-:Y:S01]  /*5c50*/  STL [R1+0x8c], R8 ;  /* 0x00008c0801007387 */ /* 0x0003e20000100800 */
[--C-:B------:R-:W-:Y:S01]  /*5c60*/  @!P3 IMAD.IADD R15, R15, 0x1, -R0.reuse ;  /* 0x000000010f0fb824 */ /* 0x100fe200078e0a00 */
[----:B------:R-:W-:Y:S01]  /*5c70*/  IABS R7, R12 ;  /* 0x0000000c00077213 */ /* 0x000fe20000000000 */
[--C-:B------:R-:W-:Y:S01]  /*5c80*/  @!P6 IMAD.IADD R6, R6, 0x1, -R0.reuse ;  /* 0x000000010606e824 */ /* 0x100fe200078e0a00 */
[----:B------:R-:W-:Y:S01]  /*5c90*/  ISETP.GE.AND P6, PT, R5, RZ, PT ;  /* 0x000000ff0500720c */ /* 0x000fe20003fc6270 */
[--C-:B------:R-:W-:Y:S01]  /*5ca0*/  @!P4 IMAD.IADD R16, R16, 0x1, -R0.reuse ;  /* 0x000000011010c824 */ /* 0x100fe200078e0a00 */
[----:B------:R-:W-:Y:S01]  /*5cb0*/  ISETP.GT.U32.AND P4, PT, R0, R13, PT ;  /* 0x0000000d0000720c */ /* 0x000fe20003f84070 */
[----:B------:R-:W-:Y:S01]  /*5cc0*/  @!P5 IMAD.IADD R14, R14, 0x1, -R0 ;  /* 0x000000010e0ed824 */ /* 0x000fe200078e0a00 */
[----:B------:R-:W-:Y:S01]  /*5cd0*/  ISETP.GT.U32.AND P5, PT, R0, R15, PT ;  /* 0x0000000f0000720c */ /* 0x000fe20003fa4070 */
[----:B------:R-:W-:Y:S01]  /*5ce0*/  IMAD.HI.U32 R5, R21, R7, RZ ;  /* 0x0000000715057227 */ /* 0x000fe200078e00ff */
[----:B------:R-:W-:-:S03]  /*5cf0*/  ISETP.GE.AND P3, PT, R2, RZ, PT ;  /* 0x000000ff0200720c */ /* 0x000fc60003f66270 */
[----:B-1----:R-:W-:Y:S02]  /*5d00*/  VIADD R8, R4, 0x52 ;  /* 0x0000005204087836 */ /* 0x002fe40000000000 */
[----:B------:R-:W-:Y:S02]  /*5d10*/  IMAD.MOV R5, RZ, RZ, -R5 ;  /* 0x000000ffff057224 */ /* 0x000fe400078e0a05 */
[----:B------:R-:W-:Y:S01]  /*5d20*/  IMAD.MOV.U32 R10, RZ, RZ, R6 ;  /* 0x000000ffff0a7224 */ /* 0x000fe200078e0006 */
[----:B------:R-:W-:Y:S01]  /*5d30*/  IABS R11, R8 ;  /* 0x00000008000b7213 */ /* 0x000fe20000000000 */
[C---:B------:R-:W-:Y:S02]  /*5d40*/  IMAD R7, R0.reuse, R5, R7 ;  /* 0x0000000500077224 */ /* 0x040fe400078e0207 */
[--C-:B------:R-:W-:Y:S01]  /*5d50*/  @!P4 IMAD.IADD R13, R13, 0x1, -R0.reuse ;  /* 0x000000010d0dc824 */ /* 0x100fe200078e0a00 */
[C---:B------:R-:W-:Y:S01]  /*5d60*/  ISETP.GT.U32.AND P4, PT, R0.reuse, R14, PT ;  /* 0x0000000e0000720c */ /* 0x040fe20003f84070 */
[----:B------:R-:W-:Y:S01]  /*5d70*/  @!P5 IMAD.IADD R15, R15, 0x1, -R0 ;  /* 0x000000010f0fd824 */ /* 0x000fe200078e0a00 */
[----:B------:R-:W-:Y:S01]  /*5d80*/  ISETP.GT.U32.AND P5, PT, R0, R7, PT ;  /* 0x000000070000720c */ /* 0x000fe20003fa4070 */
[----:B------:R-:W-:-:S04]  /*5d90*/  IMAD.HI.U32 R6, R21, R11, RZ ;  /* 0x0000000b15067227 */ /* 0x000fc800078e00ff */
[----:B------:R-:W-:Y:S01]  /*5da0*/  @!P1 IMAD.MOV R10, RZ, RZ, -R10 ;  /* 0x000000ffff0a9224 */ /* 0x000fe200078e0a0a */
[----:B------:R-:W-:Y:S01]  /*5db0*/  ISETP.GT.U32.AND P1, PT, R0, R13, PT ;  /* 0x0000000d0000720c */ /* 0x000fe20003f24070 */
[C---:B------:R-:W-:Y:S02]  /*5dc0*/  VIADD R2, R4.reuse, 0x50 ;  /* 0x0000005004027836 */ /* 0x040fe40000000000 */
[----:B------:R-:W-:Y:S01]  /*5dd0*/  IMAD.MOV R6, RZ, RZ, -R6 ;  /* 0x000000ffff067224 */ /* 0x000fe200078e0a06 */
[----:B------:R1:W-:Y:S01]  /*5de0*/  STL [R1+0x88], R10 ;  /* 0x0000880a01007387 */ /* 0x0003e20000100800 */
[----:B------:R-:W-:Y:S01]  /*5df0*/  VIADD R5, R4, 0x4e ;  /* 0x0000004e04057836 */ /* 0x000fe20000000000 */
[----:B------:R-:W-:Y:S01]  /*5e00*/  IABS R17, R2 ;  /* 0x0000000200117213 */ /* 0x000fe20000000000 */
[----:B------:R-:W-:Y:S02]  /*5e10*/  IMAD R11, R0, R6, R11 ;  /* 0x00000006000b7224 */ /* 0x000fe400078e020b */
[----:B------:R-:W-:-:S02]  /*5e20*/  @!P4 IMAD.IADD R14, R14, 0x1, -R0 ;  /* 0x000000010e0ec824 */ /* 0x000fc400078e0a00 */
[--C-:B------:R-:W-:Y:S01]  /*5e30*/  @!P5 IMAD.IADD R7, R7, 0x1, -R0.reuse ;  /* 0x000000010707d824 */ /* 0x100fe200078e0a00 */
[----:B------:R-:W-:Y:S01]  /*5e40*/  ISETP.GT.U32.AND P4, PT, R0, R11, PT ;  /* 0x0000000b0000720c */ /* 0x000fe20003f84070 */
[----:B------:R-:W-:Y:S01]  /*5e50*/  IMAD.HI.U32 R18, R21, R17, RZ ;  /* 0x0000001115127227 */ /* 0x000fe200078e00ff */
[----:B-1----:R-:W-:Y:S02]  /*5e60*/  IABS R10, R5 ;  /* 0x00000005000a7213 */ /* 0x002fe40000000000 */
[----:B------:R-:W-:Y:S01]  /*5e70*/  ISETP.GE.AND P5, PT, R8, RZ, PT ;  /* 0x000000ff0800720c */ /* 0x000fe20003fa6270 */
[----:B------:R-:W-:Y:S01]  /*5e80*/  @!P1 IMAD.IADD R13, R13, 0x1, -R0 ;  /* 0x000000010d0d9824 */ /* 0x000fe200078e0a00 */
[----:B------:R-:W-:Y:S01]  /*5e90*/  ISETP.GE.AND P1, PT, R12, RZ, PT ;  /* 0x000000ff0c00720c */ /* 0x000fe20003f26270 */
[----:B------:R-:W-:Y:S01]  /*5ea0*/  @!P2 IMAD.MOV R16, RZ, RZ, -R16 ;  /* 0x000000ffff10a224 */ /* 0x000fe200078e0a10 */
[----:B------:R-:W-:Y:S01]  /*5eb0*/  ISETP.GT.U32.AND P2, PT, R0, R7, PT ;  /* 0x000000070000720c */ /* 0x000fe20003f44070 */
[----:B------:R-:W-:-:S02]  /*5ec0*/  IMAD.MOV R18, RZ, RZ, -R18 ;  /* 0x000000ffff127224 */ /* 0x000fc400078e0a12 */
[----:B------:R-:W-:Y:S01]  /*5ed0*/  IMAD.HI.U32 R12, R21, R10, RZ ;  /* 0x0000000a150c7227 */ /* 0x000fe200078e00ff */
[----:B------:R-:W-:Y:S03]  /*5ee0*/  STL [R1+0x84], R16 ;  /* 0x0000841001007387 */ /* 0x000fe60000100800 */
[----:B------:R-:W-:Y:S02]  /*5ef0*/  IMAD.MOV.U32 R20, RZ, RZ, R15 ;  /* 0x000000ffff147224 */ /* 0x000fe400078e000f */
[----:B------:R-:W-:Y:S02]  /*5f00*/  IMAD.MOV.U32 R15, RZ, RZ, R14 ;  /* 0x000000ffff0f7224 */ /* 0x000fe400078e000e */
[----:B------:R-:W-:Y:S02]  /*5f10*/  IMAD R8, R0, R18, R17 ;  /* 0x0000001200087224 */ /* 0x000fe400078e0211 */
[----:B------:R-:W-:-:S02]  /*5f20*/  IMAD.MOV R12, RZ, RZ, -R12 ;  /* 0x000000ffff0c7224 */ /* 0x000fc400078e0a0c */
[----:B------:R-:W-:Y:S01]  /*5f30*/  @!P6 IMAD.MOV R15, RZ, RZ, -R15 ;  /* 0x000000ffff0fe224 */ /* 0x000fe200078e0a0f */
[----:B------:R-:W-:Y:S01]  /*5f40*/  ISETP.GE.AND P6, PT, R2, RZ, PT ;  /* 0x000000ff0200720c */ /* 0x000fe20003fc6270 */
[----:B------:R-:W-:Y:S01]  /*5f50*/  @!P4 IMAD.IADD R11, R11, 0x1, -R0 ;  /* 0x000000010b0bc824 */ /* 0x000fe200078e0a00 */
[C---:B------:R-:W-:Y:S01]  /*5f60*/  ISETP.GT.U32.AND P4, PT, R0.reuse, R8, PT ;  /* 0x000000080000720c */ /* 0x040fe20003f84070 */
[C---:B------:R-:W-:Y:S02]  /*5f70*/  IMAD R2, R0.reuse, R12, R10 ;  /* 0x0000000c00027224 */ /* 0x040fe400078e020a */
[----:B------:R-:W-:Y:S02]  /*5f80*/  IMAD.MOV.U32 R14, RZ, RZ, R13 ;  /* 0x000000ffff0e7224 */ /* 0x000fe400078e000d */
[----:B------:R-:W-:Y:S01]  /*5f90*/  @!P2 IMAD.IADD R7, R7, 0x1, -R0 ;  /* 0x000000010707a824 */ /* 0x000fe200078e0a00 */
[----:B------:R-:W-:Y:S01]  /*5fa0*/  ISETP.GT.U32.AND P2, PT, R0, R2, PT ;  /* 0x000000020000720c */ /* 0x000fe20003f44070 */
[----:B------:R-:W-:-:S02]  /*5fb0*/  VIADD R6, R4, 0x4c ;  /* 0x0000004c04067836 */ /* 0x000fc40000000000 */
[----:B------:R-:W-:Y:S01]  /*5fc0*/  @!P3 IMAD.MOV R14, RZ, RZ, -R14 ;  /* 0x000000ffff0eb224 */ /* 0x000fe200078e0a0e */
[----:B------:R-:W-:Y:S01]  /*5fd0*/  ISETP.GE.AND P3, PT, R5, RZ, PT ;  /* 0x000000ff0500720c */ /* 0x000fe20003f66270 */
[----:B------:R-:W-:Y:S01]  /*5fe0*/  @!P0 IMAD.MOV R20, RZ, RZ, -R20 ;  /* 0x000000ffff148224 */ /* 0x000fe200078e0a14 */
[----:B------:R-:W-:Y:S01]  /*5ff0*/  IABS R19, R6 ;  /* 0x0000000600137213 */ /* 0x000fe20000000000 */
[----:B------:R-:W-:Y:S01]  /*6000*/  VIADD R5, R4, 0x4a ;  /* 0x0000004a04057836 */ /* 0x000fe20000000000 */
[----:B------:R-:W-:Y:S01]  /*6010*/  ISETP.GT.U32.AND P0, PT, R0, R11, PT ;  /* 0x0000000b0000720c */ /* 0x000fe20003f04070 */
[--C-:B------:R-:W-:Y:S01]  /*6020*/  @!P4 IMAD.IADD R8, R8, 0x1, -R0.reuse ;  /* 0x000000010808c824 */ /* 0x100fe200078e0a00 */
[----:B------:R-:W-:Y:S01]  /*6030*/  STL [R1+0x80], R20 ;  /* 0x0000801401007387 */ /* 0x000fe20000100800 */
[----:B------:R-:W-:Y:S01]  /*6040*/  IMAD.HI.U32 R13, R21, R19, RZ ;  /* 0x00000013150d7227 */ /* 0x000fe200078e00ff */
[----:B------:R-:W-:Y:S02]  /*6050*/  IABS R18, R5 ;  /* 0x0000000500127213 */ /* 0x000fe40000000000 */
[----:B------:R-:W-:Y:S01]  /*6060*/  ISETP.GE.AND P4, PT, R5, RZ, PT ;  /* 0x000000ff0500720c */ /* 0x000fe20003f86270 */
[----:B------:R-:W-:Y:S01]  /*6070*/  @!P2 IMAD.IADD R2, R2, 0x1, -R0 ;  /* 0x000000010202a824 */ /* 0x000fe200078e0a00 */
[----:B------:R-:W-:Y:S01]  /*6080*/  ISETP.GT.U32.AND P2, PT, R0, R8, PT ;  /* 0x000000080000720c */ /* 0x000fe20003f44070 */
[----:B------:R-:W-:Y:S01]  /*6090*/  IMAD.MOV.U32 R12, RZ, RZ, R7 ;  /* 0x000000ffff0c7224 */ /* 0x000fe200078e0007 */
[----:B------:R-:W-:Y:S01]  /*60a0*/  STL [R1+0x7c], R15 ;  /* 0x00007c0f01007387 */ /* 0x000fe20000100800 */
[----:B------:R-:W-:-:S02]  /*60b0*/  IMAD.MOV R13, RZ, RZ, -R13 ;  /* 0x000000ffff0d7224 */ /* 0x000fc400078e0a0d */
[----:B------:R-:W-:Y:S01]  /*60c0*/  IMAD.HI.U32 R7, R21, R18, RZ ;  /* 0x0000001215077227 */ /* 0x000fe200078e00ff */
[----:B------:R1:W-:Y:S03]  /*60d0*/  STL [R1+0x78], R14 ;  /* 0x0000780e01007387 */ /* 0x0003e60000100800 */
[----:B------:R-:W-:Y:S01]  /*60e0*/  @!P0 IMAD.IADD R11, R11, 0x1, -R0 ;  /* 0x000000010b0b8824 */ /* 0x000fe200078e0a00 */
[----:B------:R-:W-:Y:S01]  /*60f0*/  ISETP.GE.AND P0, PT, R6, RZ, PT ;  /* 0x000000ff0600720c */ /* 0x000fe20003f06270 */
[C---:B------:R-:W-:Y:S02]  /*6100*/  IMAD R19, R0.reuse, R13, R19 ;  /* 0x0000000d00137224 */ /* 0x040fe400078e0213 */
[----:B------:R-:W-:Y:S02]  /*6110*/  IMAD.MOV R7, RZ, RZ, -R7 ;  /* 0x000000ffff077224 */ /* 0x000fe400078e0a07 */
[----:B------:R-:W-:Y:S01]  /*6120*/  @!P5 IMAD.MOV R11, RZ, RZ, -R11 ;  /* 0x000000ffff0bd224 */ /* 0x000fe200078e0a0b */
[C---:B------:R-:W-:Y:S01]  /*6130*/  ISETP.GT.U32.AND P5, PT, R0.reuse, R19, PT ;  /* 0x000000130000720c */ /* 0x040fe20003fa4070 */
[----:B------:R-:W-:-:S02]  /*6140*/  IMAD R18, R0, R7, R18 ;  /* 0x0000000700127224 */ /* 0x000fc400078e0212 */
[----:B------:R-:W-:Y:S02]  /*6150*/  @!P2 IMAD.IADD R8, R8, 0x1, -R0 ;  /* 0x000000010808a824 */ /* 0x000fe400078e0a00 */
[----:B------:R-:W-:Y:S01]  /*6160*/  @!P1 IMAD.MOV R12, RZ, RZ, -R12 ;  /* 0x000000ffff0c9224 */ /* 0x000fe200078e0a0c */
[----:B------:R-:W-:Y:S01]  /*6170*/  ISETP.GT.U32.AND P2, PT, R0, R18, PT ;  /* 0x000000120000720c */ /* 0x000fe20003f44070 */
[----:B------:R-:W-:Y:S01]  /*6180*/  VIADD R5, R4, 0x48 ;  /* 0x0000004804057836 */ /* 0x000fe20000000000 */
[----:B------:R-:W-:Y:S01]  /*6190*/  ISETP.GT.U32.AND P1, PT, R0, R2, PT ;  /* 0x000000020000720c */ /* 0x000fe20003f24070 */
[C---:B------:R-:W-:Y:S01]  /*61a0*/  VIADD R10, R4.reuse, 0x46 ;  /* 0x00000046040a7836 */ /* 0x040fe20000000000 */
[----:B------:R2:W-:Y:S01]  /*61b0*/  STL [R1+0x74], R12 ;  /* 0x0000740c01007387 */ /* 0x0005e20000100800 */
[C---:B------:R-:W-:Y:S01]  /*61c0*/  VIADD R6, R4.reuse, 0x44 ;  /* 0x0000004404067836 */ /* 0x040fe20000000000 */
[----:B------:R-:W-:Y:S01]  /*61d0*/  IABS R17, R5 ;  /* 0x0000000500117213 */ /* 0x000fe20000000000 */
[--C-:B------:R-:W-:Y:S01]  /*61e0*/  @!P5 IMAD.IADD R19, R19, 0x1, -R0.reuse ;  /* 0x000000011313d824 */ /* 0x100fe200078e0a00 */
[----:B-1----:R-:W-:Y:S01]  /*61f0*/  IABS R14, R10 ;  /* 0x0000000a000e7213 */ /* 0x002fe20000000000 */
[----:B------:R1:W-:Y:S01]  /*6200*/  STL [R1+0x70], R11 ;  /* 0x0000700b01007387 */ /* 0x0003e20000100800 */
[----:B------:R-:W-:Y:S01]  /*6210*/  IABS R16, R6 ;  /* 0x0000000600107213 */ /* 0x000fe20000000000 */
[----:B------:R-:W-:Y:S01]  /*6220*/  VIADD R15, R4, 0x3e ;  /* 0x0000003e040f7836 */ /* 0x000fe20000000000 */
[----:B------:R-:W-:Y:S01]  /*6230*/  ISETP.GE.AND P5, PT, R10, RZ, PT ;  /* 0x000000ff0a00720c */ /* 0x000fe20003fa6270 */
[----:B------:R-:W-:-:S02]  /*6240*/  @!P2 IMAD.IADD R18, R18, 0x1, -R0 ;  /* 0x000000011212a824 */ /* 0x000fc400078e0a00 */
[----:B--2---:R-:W-:Y:S02]  /*6250*/  IMAD.MOV.U32 R12, RZ, RZ, R8 ;  /* 0x000000ffff0c7224 */ /* 0x004fe400078e0008 */
[----:B------:R-:W-:Y:S01]  /*6260*/  IMAD.HI.U32 R7, R21, R14, RZ ;  /* 0x0000000e15077227 */ /* 0x000fe200078e00ff */
[----:B------:R-:W-:-:S03]  /*6270*/  ISETP.GT.U32.AND P2, PT, R0, R18, PT ;  /* 0x000000120000720c */ /* 0x000fc60003f44070 */
[----:B------:R-:W-:Y:S01]  /*6280*/  @!P6 IMAD.MOV R12, RZ, RZ, -R12 ;  /* 0x000000ffff0ce224 */ /* 0x000fe200078e0a0c */
[----:B------:R-:W-:Y:S01]  /*6290*/  ISETP.GT.U32.AND P6, PT, R0, R19, PT ;  /* 0x000000130000720c */ /* 0x000fe20003fc4070 */
[----:B-1----:R-:W-:-:S03]  /*62a0*/  IMAD.HI.U32 R11, R21, R17, RZ ;  /* 0x00000011150b7227 */ /* 0x002fc600078e00ff */
[----:B------:R1:W-:Y:S01]  /*62b0*/  STL [R1+0x6c], R12 ;  /* 0x00006c0c01007387 */ /* 0x0003e20000100800 */
[----:B------:R-:W-:Y:S01]  /*62c0*/  @!P1 IMAD.IADD R2, R2, 0x1, -R0 ;  /* 0x0000000102029824 */ /* 0x000fe200078e0a00 */
[----:B------:R-:W-:Y:S01]  /*62d0*/  ISETP.GE.AND P1, PT, R5, RZ, PT ;  /* 0x000000ff0500720c */ /* 0x000fe20003f26270 */
[----:B------:R-:W-:Y:S02]  /*62e0*/  IMAD.MOV R11, RZ, RZ, -R11 ;  /* 0x000000ffff0b7224 */ /* 0x000fe400078e0a0b */
[----:B------:R-:W-:-:S04]  /*62f0*/  IMAD.HI.U32 R5, R21, R16, RZ ;  /* 0x0000001015057227 */ /* 0x000fc800078e00ff */
[----:B------:R-:W-:Y:S01]  /*6300*/  IMAD.MOV R7, RZ, RZ, -R7 ;  /* 0x000000ffff077224 */ /* 0x000fe200078e0a07 */
[----:B-1----:R-:W-:Y:S01]  /*6310*/  IABS R12, R15 ;  /* 0x0000000f000c7213 */ /* 0x002fe20000000000 */
[C---:B------:R-:W-:Y:S02]  /*6320*/  IMAD R17, R0.reuse, R11, R17 ;  /* 0x0000000b00117224 */ /* 0x040fe400078e0211 */
[----:B------:R-:W-:Y:S02]  /*6330*/  IMAD.MOV R5, RZ, RZ, -R5 ;  /* 0x000000ffff057224 */ /* 0x000fe400078e0a05 */
[C---:B------:R-:W-:Y:S02]  /*6340*/  IMAD R14, R0.reuse, R7, R14 ;  /* 0x00000007000e7224 */ /* 0x040fe400078e020e */
[----:B------:R-:W-:Y:S01]  /*6350*/  @!P3 IMAD.MOV R2, RZ, RZ, -R2 ;  /* 0x000000ffff02b224 */ /* 0x000fe200078e0a02 */
[C---:B------:R-:W-:Y:S01]  /*6360*/  ISETP.GT.U32.AND P3, PT, R0.reuse, R17, PT ;  /* 0x000000110000720c */ /* 0x040fe20003f64070 */
[----:B------:R-:W-:-:S02]  /*6370*/  IMAD R16, R0, R5, R16 ;  /* 0x0000000500107224 */ /* 0x000fc400078e0210 */
[--C-:B------:R-:W-:Y:S01]  /*6380*/  @!P6 IMAD.IADD R19, R19, 0x1, -R0.reuse ;  /* 0x000000011313e824 */ /* 0x100fe200078e0a00 */
[----:B------:R-:W-:Y:S01]  /*6390*/  ISETP.GT.U32.AND P6, PT, R0, R14, PT ;  /* 0x0000000e0000720c */ /* 0x000fe20003fc4070 */
[--C-:B------:R-:W-:Y:S01]  /*63a0*/  @!P2 IMAD.IADD R18, R18, 0x1, -R0.reuse ;  /* 0x000000011212a824 */ /* 0x100fe200078e0a00 */
[----:B------:R-:W-:Y:S01]  /*63b0*/  ISETP.GT.U32.AND P2, PT, R0, R16, PT ;  /* 0x000000100000720c */ /* 0x000fe20003f44070 */
[C---:B------:R-:W-:Y:S01]  /*63c0*/  VIADD R5, R4.reuse, 0x42 ;  /* 0x0000004204057836 */ /* 0x040fe20000000000 */
[----:B------:R1:W-:Y:S01]  /*63d0*/  STL [R1+0x5c], R2 ;  /* 0x00005c0201007387 */ /* 0x0003e20000100800 */
[----:B------:R-:W-:Y:S02]  /*63e0*/  VIADD R7, R4, 0x40 ;  /* 0x0000004004077836 */ /* 0x000fe40000000000 */
[----:B------:R-:W-:Y:S01]  /*63f0*/  IMAD.MOV.U32 R22, RZ, RZ, R19 ;  /* 0x000000ffff167224 */ /* 0x000fe200078e0013 */
[----:B------:R-:W-:Y:S01]  /*6400*/  IABS R11, R5 ;  /* 0x00000005000b7213 */ /* 0x000fe20000000000 */
[----:B------:R-:W-:Y:S01]  /*6410*/  @!P3 IMAD.IADD R17, R17, 0x1, -R0 ;  /* 0x000000011111b824 */ /* 0x000fe200078e0a00 */
[----:B------:R-:W-:Y:S01]  /*6420*/  IABS R10, R7 ;  /* 0x00000007000a7213 */ /* 0x000fe20000000000 */
[----:B------:R-:W-:Y:S01]  /*6430*/  @!P0 IMAD.MOV R22, RZ, RZ, -R22 ;  /* 0x000000ffff168224 */ /* 0x000fe200078e0a16 */
[----:B------:R-:W-:Y:S01]  /*6440*/  ISETP.GE.AND P3, PT, R6, RZ, PT ;  /* 0x000000ff0600720c */ /* 0x000fe20003f66270 */
[--C-:B------:R-:W-:Y:S01]  /*6450*/  @!P6 IMAD.IADD R14, R14, 0x1, -R0.reuse ;  /* 0x000000010e0ee824 */ /* 0x100fe200078e0a00 */
[----:B------:R-:W-:Y:S01]  /*6460*/  ISETP.GT.U32.AND P6, PT, R0, R17, PT ;  /* 0x000000110000720c */ /* 0x000fe20003fc4070 */
[----:B------:R-:W-:Y:S01]  /*6470*/  @!P2 IMAD.IADD R16, R16, 0x1, -R0 ;  /* 0x000000011010a824 */ /* 0x000fe200078e0a00 */
[----:B------:R-:W-:Y:S01]  /*6480*/  STL [R1+0x58], R22 ;  /* 0x0000581601007387 */ /* 0x000fe20000100800 */
[----:B------:R-:W-:Y:S01]  /*6490*/  IMAD.HI.U32 R13, R21, R11, RZ ;  /* 0x0000000b150d7227 */ /* 0x000fe200078e00ff */
[----:B------:R-:W-:-:S02]  /*64a0*/  ISETP.GT.U32.AND P2, PT, R0, R14, PT ;  /* 0x0000000e0000720c */ /* 0x000fc40003f44070 */
[----:B------:R-:W-:Y:S01]  /*64b0*/  ISETP.GT.U32.AND P0, PT, R0, R16, PT ;  /* 0x000000100000720c */ /* 0x000fe20003f04070 */
[----:B------:R-:W-:Y:S02]  /*64c0*/  IMAD.MOV.U32 R6, RZ, RZ, R12 ;  /* 0x000000ffff067224 */ /* 0x000fe400078e000c */
[----:B------:R-:W-:-:S04]  /*64d0*/  IMAD.HI.U32 R12, R21, R10, RZ ;  /* 0x0000000a150c7227 */ /* 0x000fc800078e00ff */
[----:B------:R-:W-:Y:S02]  /*64e0*/  IMAD.MOV R13, RZ, RZ, -R13 ;  /* 0x000000ffff0d7224 */ /* 0x000fe400078e0a0d */
[----:B------:R-:W-:Y:S02]  /*64f0*/  IMAD.MOV R12, RZ, RZ, -R12 ;  /* 0x000000ffff0c7224 */ /* 0x000fe400078e0a0c */
[C---:B------:R-:W-:Y:S02]  /*6500*/  IMAD R11, R0.reuse, R13, R11 ;  /* 0x0000000d000b7224 */ /* 0x040fe400078e020b */
[C---:B------:R-:W-:Y:S02]  /*6510*/  IMAD R10, R0.reuse, R12, R10 ;  /* 0x0000000c000a7224 */ /* 0x040fe400078e020a */
[----:B------:R-:W-:Y:S01]  /*6520*/  @!P6 IMAD.IADD R17, R17, 0x1, -R0 ;  /* 0x000000011111e824 */ /* 0x000fe200078e0a00 */
[----:B------:R-:W-:Y:S01]  /*6530*/  ISETP.GT.U32.AND P6, PT, R0, R11, PT ;  /* 0x0000000b0000720c */ /* 0x000fe20003fc4070 */
[----:B-1----:R-:W-:-:S02]  /*6540*/  VIADD R2, R4, 0x3c ;  /* 0x0000003c04027836 */ /* 0x002fc40000000000 */
[----:B------:R-:W-:Y:S01]  /*6550*/  @!P2 IMAD.IADD R14, R14, 0x1, -R0 ;  /* 0x000000010e0ea824 */ /* 0x000fe200078e0a00 */
[----:B------:R-:W-:Y:S01]  /*6560*/  ISETP.GT.U32.AND P2, PT, R0, R10, PT ;  /* 0x0000000a0000720c */ /* 0x000fe20003f44070 */
[----:B------:R-:W-:Y:S01]  /*6570*/  IMAD.MOV.U32 R20, RZ, RZ, R18 ;  /* 0x000000ffff147224 */ /* 0x000fe200078e0012 */
[----:B------:R-:W-:Y:S01]  /*6580*/  IABS R8, R2 ;  /* 0x0000000200087213 */ /* 0x000fe20000000000 */
[----:B------:R-:W-:Y:S01]  /*6590*/  @!P0 IMAD.IADD R16, R16, 0x1, -R0 ;  /* 0x0000000110108824 */ /* 0x000fe200078e0a00 */
[----:B------:R-:W-:Y:S01]  /*65a0*/  ISETP.GE.AND P0, PT, R7, RZ, PT ;  /* 0x000000ff0700720c */ /* 0x000fe20003f06270 */
[----:B------:R-:W-:Y:S01]  /*65b0*/  @!P4 IMAD.MOV R20, RZ, RZ, -R20 ;  /* 0x000000ffff14c224 */ /* 0x000fe200078e0a14 */
[----:B------:R-:W-:Y:S01]  /*65c0*/  ISETP.GE.AND P4, PT, R5, RZ, PT ;  /* 0x000000ff0500720c */ /* 0x000fe20003f86270 */
[----:B------:R-:W-:-:S03]  /*65d0*/  IMAD.HI.U32 R5, R21, R8, RZ ;  /* 0x0000000815057227 */ /* 0x000fc600078e00ff */
[----:B------:R-:W-:Y:S01]  /*65e0*/  STL [R1+0x54], R20 ;  /* 0x0000541401007387 */ /* 0x000fe20000100800 */
[----:B------:R-:W-:-:S04]  /*65f0*/  IMAD.HI.U32 R13, R21, R6, RZ ;  /* 0x00000006150d7227 */ /* 0x000fc800078e00ff */
[--C-:B------:R-:W-:Y:S02]  /*6600*/  @!P6 IMAD.IADD R11, R11, 0x1, -R0.reuse ;  /* 0x000000010b0be824 */ /* 0x100fe400078e0a00 */
[----:B------:R-:W-:Y:S02]  /*6610*/  IMAD.MOV R5, RZ, RZ, -R5 ;  /* 0x000000ffff057224 */ /* 0x000fe400078e0a05 */
[----:B------:R-:W-:Y:S02]  /*6620*/  VIADD R7, R4, 0x38 ;  /* 0x0000003804077836 */ /* 0x000fe40000000000 */
[----:B------:R-:W-:Y:S02]  /*6630*/  IMAD.MOV.U32 R18, RZ, RZ, R17 ;  /* 0x000000ffff127224 */ /* 0x000fe400078e0011 */
[----:B------:R-:W-:Y:S01]  /*6640*/  @!P2 IMAD.IADD R10, R10, 0x1, -R0 ;  /* 0x000000010a0aa824 */ /* 0x000fe200078e0a00 */
[----:B------:R-:W-:Y:S01]  /*6650*/  ISETP.GT.U32.AND P2, PT, R0, R11, PT ;  /* 0x0000000b0000720c */ /* 0x000fe20003f44070 */
[----:B------:R-:W-:-:S02]  /*6660*/  IMAD.MOV R13, RZ, RZ, -R13 ;  /* 0x000000ffff0d7224 */ /* 0x000fc400078e0a0d */
[----:B------:R-:W-:Y:S02]  /*6670*/  VIADD R12, R4, 0x3a ;  /* 0x0000003a040c7836 */ /* 0x000fe40000000000 */
[C---:B------:R-:W-:Y:S01]  /*6680*/  IMAD R8, R0.reuse, R5, R8 ;  /* 0x0000000500087224 */ /* 0x040fe200078e0208 */
[----:B------:R-:W-:Y:S01]  /*6690*/  IABS R5, R7 ;  /* 0x0000000700057213 */ /* 0x000fe20000000000 */
[----:B------:R-:W-:Y:S01]  /*66a0*/  @!P1 IMAD.MOV R18, RZ, RZ, -R18 ;  /* 0x000000ffff129224 */ /* 0x000fe200078e0a12 */
[C---:B------:R-:W-:Y:S01]  /*66b0*/  ISETP.GT.U32.AND P1, PT, R0.reuse, R10, PT ;  /* 0x0000000a0000720c */ /* 0x040fe20003f24070 */
[C---:B------:R-:W-:Y:S01]  /*66c0*/  IMAD R6, R0.reuse, R13, R6 ;  /* 0x0000000d00067224 */ /* 0x040fe200078e0206 */
[----:B------:R-:W-:Y:S01]  /*66d0*/  IABS R13, R12 ;  /* 0x0000000c000d7213 */ /* 0x000fe20000000000 */
[----:B------:R-:W-:Y:S01]  /*66e0*/  IMAD.MOV.U32 R17, RZ, RZ, R14 ;  /* 0x000000ffff117224 */ /* 0x000fe200078e000e */
[----:B------:R-:W-:Y:S01]  /*66f0*/  STL [R1+0x50], R18 ;  /* 0x0000501201007387 */ /* 0x000fe20000100800 */
[----:B------:R-:W-:Y:S01]  /*6700*/  @!P3 IMAD.MOV R16, RZ, RZ, -R16 ;  /* 0x000000ffff10b224 */ /* 0x000fe200078e0a10 */
[----:B------:R-:W-:Y:S01]  /*6710*/  ISETP.GE.AND P3, PT, R15, RZ, PT ;  /* 0x000000ff0f00720c */ /* 0x000fe20003f66270 */
[----:B------:R-:W-:Y:S01]  /*6720*/  IMAD.HI.U32 R15, R21, R5, RZ ;  /* 0x00000005150f7227 */ /* 0x000fe200078e00ff */
[----:B------:R-:W-:-:S03]  /*6730*/  ISETP.GT.U32.AND P6, PT, R0, R6, PT ;  /* 0x000000060000720c */ /* 0x000fc60003fc4070 */
[----:B------:R-:W-:Y:S01]  /*6740*/  @!P5 IMAD.MOV R17, RZ, RZ, -R17 ;  /* 0x000000ffff11d224 */ /* 0x000fe200078e0a11 */
[----:B------:R-:W-:Y:S01]  /*6750*/  ISETP.GT.U32.AND P5, PT, R0, R8, PT ;  /* 0x000000080000720c */ /* 0x000fe20003fa4070 */
[----:B------:R-:W-:-:S03]  /*6760*/  IMAD.HI.U32 R14, R21, R13, RZ ;  /* 0x0000000d150e7227 */ /* 0x000fc600078e00ff */
[----:B------:R-:W-:Y:S01]  /*6770*/  STL [R1+0x4c], R17 ;  /* 0x00004c1101007387 */ /* 0x000fe20000100800 */
[----:B------:R-:W-:Y:S02]  /*6780*/  IMAD.MOV R15, RZ, RZ, -R15 ;  /* 0x000000ffff0f7224 */ /* 0x000fe400078e0a0f */
[----:B------:R-:W-:Y:S01]  /*6790*/  IMAD.MOV R14, RZ, RZ, -R14 ;  /* 0x000000ffff0e7224 */ /* 0x000fe200078e0a0e */
[----:B------:R1:W-:Y:S01]  /*67a0*/  STL [R1+0x48], R16 ;  /* 0x0000481001007387 */ /* 0x0003e20000100800 */
[--C-:B------:R-:W-:Y:S01]  /*67b0*/  @!P2 IMAD.IADD R11, R11, 0x1, -R0.reuse ;  /* 0x000000010b0ba824 */ /* 0x100fe200078e0a00 */
[----:B------:R-:W-:Y:S01]  /*67c0*/  ISETP.GE.AND P2, PT, R2, RZ, PT ;  /* 0x000000ff0200720c */ /* 0x000fe20003f46270 */
[----:B------:R-:W-:Y:S01]  /*67d0*/  @!P1 IMAD.IADD R10, R10, 0x1, -R0 ;  /* 0x000000010a0a9824 */ /* 0x000fe200078e0a00 */
[----:B------:R-:W-:Y:S01]  /*67e0*/  ISETP.GE.AND P1, PT, R12, RZ, PT ;  /* 0x000000ff0c00720c */ /* 0x000fe20003f26270 */
[C---:B------:R-:W-:Y:S02]  /*67f0*/  IMAD R5, R0.reuse, R15, R5 ;  /* 0x0000000f00057224 */ /* 0x040fe400078e0205 */
[----:B------:R-:W-:-:S02]  /*6800*/  IMAD R2, R0, R14, R13 ;  /* 0x0000000e00027224 */ /* 0x000fc400078e020d */
[----:B------:R-:W-:Y:S01]  /*6810*/  @!P0 IMAD.MOV R10, RZ, RZ, -R10 ;  /* 0x000000ffff0a8224 */ /* 0x000fe200078e0a0a */
[----:B------:R-:W-:Y:S01]  /*6820*/  ISETP.GT.U32.AND P0, PT, R0, R5, PT ;  /* 0x000000050000720c */ /* 0x000fe20003f04070 */
[----:B-1----:R-:W-:Y:S02]  /*6830*/  IMAD.MOV.U32 R16, RZ, RZ, R11 ;  /* 0x000000ffff107224 */ /* 0x002fe400078e000b */
[--C-:B------:R-:W-:Y:S02]  /*6840*/  @!P6 IMAD.IADD R6, R6, 0x1, -R0.reuse ;  /* 0x000000010606e824 */ /* 0x100fe400078e0a00 */
[----:B------:R-:W-:Y:S02]  /*6850*/  @!P5 IMAD.IADD R8, R8, 0x1, -R0 ;  /* 0x000000010808d824 */ /* 0x000fe400078e0a00 */
[----:B------:R-:W-:Y:S01]  /*6860*/  @!P4 IMAD.MOV R16, RZ, RZ, -R16 ;  /* 0x000000ffff10c224 */ /* 0x000fe200078e0a10 */
[----:B------:R-:W-:Y:S01]  /*6870*/  ISETP.GT.U32.AND P4, PT, R0, R2, PT ;  /* 0x000000020000720c */ /* 0x000fe20003f84070 */
[----:B------:R-:W-:Y:S01]  /*6880*/  VIADD R11, R4, 0x36 ;  /* 0x00000036040b7836 */ /* 0x000fe20000000000 */
[----:B------:R-:W-:Y:S01]  /*6890*/  ISETP.GT.U32.AND P6, PT, R0, R6, PT ;  /* 0x000000060000720c */ /* 0x000fe20003fc4070 */
[----:B------:R-:W-:Y:S01]  /*68a0*/  VIADD R15, R4, 0x34 ;  /* 0x00000034040f7836 */ /* 0x000fe20000000000 */
[----:B------:R-:W-:Y:S01]  /*68b0*/  ISETP.GT.U32.AND P5, PT, R0, R8, PT ;  /* 0x000000080000720c */ /* 0x000fe20003fa4070 */
[----:B------:R-:W-:Y:S01]  /*68c0*/  @!P0 IMAD.IADD R5, R5, 0x1, -R0 ;  /* 0x0000000105058824 */ /* 0x000fe200078e0a00 */
[----:B------:R-:W-:Y:S01]  /*68d0*/  IABS R28, R11 ;  /* 0x0000000b001c7213 */ /* 0x000fe20000000000 */
[----:B------:R-:W-:Y:S01]  /*68e0*/  STL [R1+0x44], R16 ;  /* 0x0000441001007387 */ /* 0x000fe20000100800 */
[----:B------:R-:W-:-:S02]  /*68f0*/  VIADD R18, R4, 0x28 ;  /* 0x0000002804127836 */ /* 0x000fc40000000000 */
[----:B------:R-:W-:Y:S01]  /*6900*/  ISETP.GT.U32.AND P0, PT, R0, R5, PT ;  /* 0x000000050000720c */ /* 0x000fe20003f04070 */
[----:B------:R1:W-:Y:S01]  /*6910*/  STL [R1+0x28], R10 ;  /* 0x0000280a01007387 */ /* 0x0003e20000100800 */
[----:B------:R-:W-:Y:S01]  /*6920*/  VIADD R25, R4, 0x12 ;  /* 0x0000001204197836 */ /* 0x000fe20000000000 */
[----:B------:R-:W-:Y:S01]  /*6930*/  IABS R13, R18 ;  /* 0x00000012000d7213 */ /* 0x000fe20000000000 */
[--C-:B------:R-:W-:Y:S02]  /*6940*/  @!P4 IMAD.IADD R2, R2, 0x1, -R0.reuse ;  /* 0x000000010202c824 */ /* 0x100fe400078e0a00 */
[--C-:B------:R-:W-:Y:S01]  /*6950*/  @!P6 IMAD.IADD R6, R6, 0x1, -R0.reuse ;  /* 0x000000010606e824 */ /* 0x100fe200078e0a00 */
[----:B------:R-:W-:Y:S01]  /*6960*/  ISETP.GE.AND P6, PT, R7, RZ, PT ;  /* 0x000000ff0700720c */ /* 0x000fe20003fc6270 */
[----:B------:R-:W-:Y:S01]  /*6970*/  @!P5 IMAD.IADD R8, R8, 0x1, -R0 ;  /* 0x000000010808d824 */ /* 0x000fe200078e0a00 */
[----:B------:R-:W-:Y:S01]  /*6980*/  ISETP.GE.AND P5, PT, R15, RZ, PT ;  /* 0x000000ff0f00720c */ /* 0x000fe20003fa6270 */
[----:B------:R-:W-:Y:S01]  /*6990*/  IMAD.HI.U32 R7, R21, R28, RZ ;  /* 0x0000001c15077227 */ /* 0x000fe200078e00ff */
[----:B------:R-:W-:-:S02]  /*69a0*/  ISETP.GT.U32.AND P4, PT, R0, R2, PT ;  /* 0x000000020000720c */ /* 0x000fc40003f84070 */
[----:B------:R-:W-:Y:S01]  /*69b0*/  IABS R15, R15 ;  /* 0x0000000f000f7213 */ /* 0x000fe20000000000 */
[----:B-1----:R-:W-:Y:S01]  /*69c0*/  IMAD.MOV.U32 R10, RZ, RZ, R8 ;  /* 0x000000ffff0a7224 */ /* 0x002fe200078e0008 */
[----:B------:R-:W-:Y:S01]  /*69d0*/  IABS R24, R25 ;  /* 0x0000001900187213 */ /* 0x000fe20000000000 */
[----:B------:R-:W-:Y:S02]  /*69e0*/  IMAD.MOV R7, RZ, RZ, -R7 ;  /* 0x000000ffff077224 */ /* 0x000fe400078e0a07 */
[----:B------:R-:W-:-:S04]  /*69f0*/  IMAD.HI.U32 R8, R21, R15, RZ ;  /* 0x0000000f15087227 */ /* 0x000fc800078e00ff */
[----:B------:R-:W-:Y:S02]  /*6a00*/  IMAD R28, R0, R7, R28 ;  /* 0x00000007001c7224 */ /* 0x000fe400078e021c */
[----:B------:R-:W-:Y:S02]  /*6a10*/  IMAD.MOV R8, RZ, RZ, -R8 ;  /* 0x000000ffff087224 */ /* 0x000fe400078e0a08 */
[----:B------:R-:W-:Y:S02]  /*6a20*/  @!P0 IMAD.IADD R5, R5, 0x1, -R0 ;  /* 0x0000000105058824 */ /* 0x000fe400078e0a00 */
[----:B------:R-:W-:Y:S01]  /*6a30*/  @!P3 IMAD.MOV R6, RZ, RZ, -R6 ;  /* 0x000000ffff06b224 */ /* 0x000fe200078e0a06 */
[----:B------:R-:W-:Y:S01]  /*6a40*/  ISETP.GE.AND P3, PT, R11, RZ, PT ;  /* 0x000000ff0b00720c */ /* 0x000fe20003f66270 */
[----:B------:R-:W-:Y:S01]  /*6a50*/  @!P4 IMAD.IADD R2, R2, 0x1, -R0 ;  /* 0x000000010202c824 */ /* 0x000fe200078e0a00 */
[C---:B------:R-:W-:Y:S01]  /*6a60*/  ISETP.GT.U32.AND P4, PT, R0.reuse, R28, PT ;  /* 0x0000001c0000720c */ /* 0x040fe20003f84070 */
[----:B------:R-:W-:Y:S01]  /*6a70*/  IMAD R15, R0, R8, R15 ;  /* 0x00000008000f7224 */ /* 0x000fe200078e020f */
[----:B------:R1:W-:Y:S01]  /*6a80*/  STL [R1+0x24], R6 ;  /* 0x0000240601007387 */ /* 0x0003e20000100800 */
[----:B------:R-:W-:-:S02]  /*6a90*/  IMAD.MOV.U32 R11, RZ, RZ, R5 ;  /* 0x000000ffff0b7224 */ /* 0x000fc400078e0005 */
[----:B------:R-:W-:Y:S02]  /*6aa0*/  VIADD R7, R4, 0x30 ;  /* 0x0000003004077836 */ /* 0x000fe40000000000 */
[----:B------:R-:W-:Y:S01]  /*6ab0*/  @!P6 IMAD.MOV R11, RZ, RZ, -R11 ;  /* 0x000000ffff0be224 */ /* 0x000fe200078e0a0b */
[----:B------:R-:W-:Y:S01]  /*6ac0*/  ISETP.GT.U32.AND P6, PT, R0, R15, PT ;  /* 0x0000000f0000720c */ /* 0x000fe20003fc4070 */
[----:B------:R-:W-:Y:S01]  /*6ad0*/  @!P2 IMAD.MOV R10, RZ, RZ, -R10 ;  /* 0x000000ffff0aa224 */ /* 0x000fe200078e0a0a */
[----:B------:R-:W-:Y:S01]  /*6ae0*/  IABS R27, R7 ;  /* 0x00000007001b7213 */ /* 0x000fe20000000000 */
[----:B------:R-:W-:Y:S01]  /*6af0*/  IMAD.MOV.U32 R12, RZ, RZ, R2 ;  /* 0x000000ffff0c7224 */ /* 0x000fe200078e0002 */
[----:B------:R-:W-:Y:S01]  /*6b00*/  ISETP.GE.AND P0, PT, R7, RZ, PT ;  /* 0x000000ff0700720c */ /* 0x000fe20003f06270 */
[----:B-1----:R-:W-:Y:S01]  /*6b10*/  VIADD R6, R4, 0x32 ;  /* 0x0000003204067836 */ /* 0x002fe20000000000 */
[----:B------:R1:W-:Y:S01]  /*6b20*/  STL [R1+0x10], R10 ;  /* 0x0000100a01007387 */ /* 0x0003e20000100800 */
[----:B------:R-:W-:-:S02]  /*6b30*/  @!P4 IMAD.IADD R28, R28, 0x1, -R0 ;  /* 0x000000011c1cc824 */ /* 0x000fc400078e0a00 */
[----:B------:R-:W-:Y:S01]  /*6b40*/  IMAD.HI.U32 R2, R21, R27, RZ ;  /* 0x0000001b15027227 */ /* 0x000fe200078e00ff */
[----:B------:R-:W-:Y:S02]  /*6b50*/  IABS R16, R6 ;  /* 0x0000000600107213 */ /* 0x000fe40000000000 */
[----:B------:R-:W-:Y:S01]  /*6b60*/  ISETP.GE.AND P2, PT, R6, RZ, PT ;  /* 0x000000ff0600720c */ /* 0x000fe20003f46270 */
[----:B------:R-:W-:Y:S01]  /*6b70*/  @!P6 IMAD.IADD R15, R15, 0x1, -R0 ;  /* 0x000000010f0fe824 */ /* 0x000fe200078e0a00 */
[----:B------:R-:W-:Y:S01]  /*6b80*/  ISETP.GT.U32.AND P4, PT, R0, R28, PT ;  /* 0x0000001c0000720c */ /* 0x000fe20003f84070 */
[----:B------:R-:W-:-:S03]  /*6b90*/  IMAD.HI.U32 R6, R21, R16, RZ ;  /* 0x0000001015067227 */ /* 0x000fc600078e00ff */
[----:B------:R-:W-:Y:S01]  /*6ba0*/  ISETP.GT.U32.AND P6, PT, R0, R15, PT ;  /* 0x0000000f0000720c */ /* 0x000fe20003fc4070 */
[----:B-1----:R-:W-:Y:S02]  /*6bb0*/  VIADD R10, R4, 0x2e ;  /* 0x0000002e040a7836 */ /* 0x002fe40000000000 */
[----:B------:R-:W-:Y:S02]  /*6bc0*/  IMAD.MOV R6, RZ, RZ, -R6 ;  /* 0x000000ffff067224 */ /* 0x000fe400078e0a06 */
[----:B------:R-:W-:Y:S01]  /*6bd0*/  @!P1 IMAD.MOV R12, RZ, RZ, -R12 ;  /* 0x000000ffff0c9224 */ /* 0x000fe200078e0a0c */
[----:B------:R-:W-:Y:S01]  /*6be0*/  ISETP.GE.AND P1, PT, R10, RZ, PT ;  /* 0x000000ff0a00720c */ /* 0x000fe20003f26270 */
[----:B------:R-:W-:Y:S01]  /*6bf0*/  IMAD R16, R0, R6, R16 ;  /* 0x0000000600107224 */ /* 0x000fe200078e0210 */
[----:B------:R-:W-:Y:S01]  /*6c00*/  IABS R10, R10 ;  /* 0x0000000a000a7213 */ /* 0x000fe20000000000 */
[----:B------:R-:W-:Y:S01]  /*6c10*/  VIADD R6, R4, 0x2c ;  /* 0x0000002c04067836 */ /* 0x000fe20000000000 */
[----:B------:R1:W-:Y:S01]  /*6c20*/  STL [R1+0xc], R12 ;  /* 0x00000c0c01007387 */ /* 0x0003e20000100800 */
[----:B------:R-:W-:-:S02]  /*6c30*/  IMAD.MOV R2, RZ, RZ, -R2 ;  /* 0x000000ffff027224 */ /* 0x000fc400078e0a02 */
[----:B------:R-:W-:Y:S01]  /*6c40*/  VIADD R5, R4, 0x2a ;  /* 0x0000002a04057836 */ /* 0x000fe20000000000 */
[----:B------:R2:W-:Y:S01]  /*6c50*/  STL [R1+0x8], R11 ;  /* 0x0000080b01007387 */ /* 0x0005e20000100800 */
[----:B------:R-:W-:Y:S02]  /*6c60*/  IMAD R27, R0, R2, R27 ;  /* 0x00000002001b7224 */ /* 0x000fe400078e021b */
[----:B------:R-:W-:Y:S01]  /*6c70*/  IMAD.HI.U32 R2, R21, R10, RZ ;  /* 0x0000000a15027227 */ /* 0x000fe200078e00ff */
[----:B-1----:R-:W-:-:S03]  /*6c80*/  IABS R12, R5 ;  /* 0x00000005000c7213 */ /* 0x002fc60000000000 */
[----:B------:R-:W-:Y:S01]  /*6c90*/  @!P4 IMAD.IADD R28, R28, 0x1, -R0 ;  /* 0x000000011c1cc824 */ /* 0x000fe200078e0a00 */
[C---:B------:R-:W-:Y:S01]  /*6ca0*/  ISETP.GT.U32.AND P4, PT, R0.reuse, R16, PT ;  /* 0x000000100000720c */ /* 0x040fe20003f84070 */
[----:B------:R-:W-:Y:S01]  /*6cb0*/  IMAD.MOV R2, RZ, RZ, -R2 ;  /* 0x000000ffff027224 */ /* 0x000fe200078e0a02 */
[----:B--2---:R-:W-:Y:S01]  /*6cc0*/  IABS R11, R6 ;  /* 0x00000006000b7213 */ /* 0x004fe20000000000 */
[----:B------:R-:W-:Y:S01]  /*6cd0*/  @!P6 IMAD.IADD R15, R15, 0x1, -R0 ;  /* 0x000000010f0fe824 */ /* 0x000fe200078e0a00 */
[C---:B------:R-:W-:Y:S01]  /*6ce0*/  ISETP.GT.U32.AND P6, PT, R0.reuse, R27, PT ;  /* 0x0000001b0000720c */ /* 0x040fe20003fc4070 */
[----:B------:R-:W-:Y:S02]  /*6cf0*/  IMAD R10, R0, R2, R10 ;  /* 0x00000002000a7224 */ /* 0x000fe400078e020a */
[----:B------:R-:W-:-:S04]  /*6d00*/  IMAD.HI.U32 R7, R21, R11, RZ ;  /* 0x0000000b15077227 */ /* 0x000fc800078e00ff */
[----:B------:R-:W-:Y:S02]  /*6d10*/  VIADD R8, R4, 0x26 ;  /* 0x0000002604087836 */ /* 0x000fe40000000000 */
[----:B------:R-:W-:Y:S02]  /*6d20*/  IMAD.MOV R7, RZ, RZ, -R7 ;  /* 0x000000ffff077224 */ /* 0x000fe400078e0a07 */
[----:B------:R-:W-:Y:S01]  /*6d30*/  IMAD.HI.U32 R2, R21, R12, RZ ;  /* 0x0000000c15027227 */ /* 0x000fe200078e00ff */
[----:B------:R-:W-:-:S03]  /*6d40*/  IABS R14, R8 ;  /* 0x00000008000e7213 */ /* 0x000fc60000000000 */
[----:B------:R-:W-:Y:S01]  /*6d50*/  @!P3 IMAD.MOV R28, RZ, RZ, -R28 ;  /* 0x000000ffff1cb224 */ /* 0x000fe200078e0a1c */
[C---:B------:R-:W-:Y:S01]  /*6d60*/  ISETP.GT.U32.AND P3, PT, R0.reuse, R10, PT ;  /* 0x0000000a0000720c */ /* 0x040fe20003f64070 */
[----:B------:R-:W-:Y:S02]  /*6d70*/  IMAD R11, R0, R7, R11 ;  /* 0x00000007000b7224 */ /* 0x000fe400078e020b */
[----:B------:R-:W-:Y:S01]  /*6d80*/  IMAD.MOV.U32 R17, RZ, RZ, R15 ;  /* 0x000000ffff117224 */ /* 0x000fe200078e000f */
[----:B------:R-:W-:Y:S01]  /*6d90*/  STL [R1+0xa58], R28 ;  /* 0x000a581c01007387 */ /* 0x000fe20000100800 */
[----:B------:R-:W-:Y:S02]  /*6da0*/  IMAD.MOV R2, RZ, RZ, -R2 ;  /* 0x000000ffff027224 */ /* 0x000fe400078e0a02 */
[----:B------:R-:W-:Y:S02]  /*6db0*/  @!P4 IMAD.IADD R16, R16, 0x1, -R0 ;  /* 0x000000011010c824 */ /* 0x000fe400078e0a00 */
[----:B------:R-:W-:Y:S01]  /*6dc0*/  @!P5 IMAD.MOV R17, RZ, RZ, -R17 ;  /* 0x000000ffff11d224 */ /* 0x000fe200078e0a11 */
[C---:B------:R-:W-:Y:S01]  /*6dd0*/  ISETP.GT.U32.AND P5, PT, R0.reuse, R11, PT ;  /* 0x0000000b0000720c */ /* 0x040fe20003fa4070 */
[C---:B------:R-:W-:Y:S01]  /*6de0*/  IMAD R12, R0.reuse, R2, R12 ;  /* 0x00000002000c7224 */ /* 0x040fe200078e020c */
[C---:B------:R-:W-:Y:S01]  /*6df0*/  ISETP.GT.U32.AND P4, PT, R0.reuse, R16, PT ;  /* 0x000000100000720c */ /* 0x040fe20003f84070 */
[----:B------:R-:W-:Y:S01]  /*6e00*/  IMAD.HI.U32 R2, R21, R14, RZ ;  /* 0x0000000e15027227 */ /* 0x000fe200078e00ff */
[----:B------:R1:W-:Y:S03]  /*6e10*/  STL [R1+0x34], R17 ;  /* 0x0000341101007387 */ /* 0x0003e60000100800 */
[----:B------:R-:W-:Y:S01]  /*6e20*/  @!P6 IMAD.IADD R27, R27, 0x1, -R0 ;  /* 0x000000011b1be824 */ /* 0x000fe200078e0a00 */
[----:B------:R-:W-:Y:S01]  /*6e30*/  ISETP.GT.U32.AND P6, PT, R0, R12, PT ;  /* 0x0000000c0000720c */ /* 0x000fe20003fc4070 */
[----:B------:R-:W-:-:S02]  /*6e40*/  IMAD.MOV R2, RZ, RZ, -R2 ;  /* 0x000000ffff027224 */ /* 0x000fc400078e0a02 */
[----:B------:R-:W-:Y:S01]  /*6e50*/  @!P3 IMAD.IADD R10, R10, 0x1, -R0 ;  /* 0x000000010a0ab824 */ /* 0x000fe200078e0a00 */
[C---:B------:R-:W-:Y:S01]  /*6e60*/  ISETP.GT.U32.AND P3, PT, R0.reuse, R27, PT ;  /* 0x0000001b0000720c */ /* 0x040fe20003f64070 */
[----:B------:R-:W-:Y:S02]  /*6e70*/  IMAD R14, R0, R2, R14 ;  /* 0x00000002000e7224 */ /* 0x000fe400078e020e */
[----:B------:R-:W-:-:S04]  /*6e80*/  IMAD.HI.U32 R7, R21, R13, RZ ;  /* 0x0000000d15077227 */ /* 0x000fc800078e00ff */
[----:B------:R-:W-:Y:S02]  /*6e90*/  VIADD R2, R4, 0x24 ;  /* 0x0000002404027836 */ /* 0x000fe40000000000 */
[--C-:B------:R-:W-:Y:S01]  /*6ea0*/  @!P5 IMAD.IADD R11, R11, 0x1, -R0.reuse ;  /* 0x000000010b0bd824 */ /* 0x100fe200078e0a00 */
[----:B------:R-:W-:Y:S01]  /*6eb0*/  ISETP.GT.U32.AND P5, PT, R0, R10, PT ;  /* 0x0000000a0000720c */ /* 0x000fe20003fa4070 */
[----:B------:R-:W-:Y:S01]  /*6ec0*/  IMAD.MOV R7, RZ, RZ, -R7 ;  /* 0x000000ffff077224 */ /* 0x000fe200078e0a07 */
[----:B------:R-:W-:Y:S01]  /*6ed0*/  IABS R15, R2 ;  /* 0x00000002000f7213 */ /* 0x000fe20000000000 */
[----:B------:R-:W-:Y:S01]  /*6ee0*/  @!P4 IMAD.IADD R16, R16, 0x1, -R0 ;  /* 0x000000011010c824 */ /* 0x000fe200078e0a00 */
[----:B------:R-:W-:Y:S01]  /*6ef0*/  ISETP.GE.AND P4, PT, R6, RZ, PT ;  /* 0x000000ff0600720c */ /* 0x000fe20003f86270 */
[----:B------:R-:W-:Y:S02]  /*6f00*/  IMAD R13, R0, R7, R13 ;  /* 0x00000007000d7224 */ /* 0x000fe400078e020d */
[----:B------:R-:W-:-:S02]  /*6f10*/  VIADD R6, R4, 0x22 ;  /* 0x0000002204067836 */ /* 0x000fc40000000000 */
[----:B------:R-:W-:-:S04]  /*6f20*/  IMAD.HI.U32 R19, R21, R15, RZ ;  /* 0x0000000f15137227 */ /* 0x000fc800078e00ff */
[--C-:B------:R-:W-:Y:S01]  /*6f30*/  @!P6 IMAD.IADD R12, R12, 0x1, -R0.reuse ;  /* 0x000000010c0ce824 */ /* 0x100fe200078e0a00 */
[C---:B------:R-:W-:Y:S01]  /*6f40*/  ISETP.GT.U32.AND P6, PT, R0.reuse, R11, PT ;  /* 0x0000000b0000720c */ /* 0x040fe20003fc4070 */
[----:B------:R-:W-:Y:S01]  /*6f50*/  @!P3 IMAD.IADD R27, R27, 0x1, -R0 ;  /* 0x000000011b1bb824 */ /* 0x000fe200078e0a00 */
[----:B------:R-:W-:Y:S01]  /*6f60*/  ISETP.GT.U32.AND P3, PT, R0, R13, PT ;  /* 0x0000000d0000720c */ /* 0x000fe20003f64070 */
[----:B-1----:R-:W-:Y:S01]  /*6f70*/  IMAD.MOV.U32 R17, RZ, RZ, R16 ;  /* 0x000000ffff117224 */ /* 0x002fe200078e0010 */
[----:B------:R-:W-:Y:S01]  /*6f80*/  IABS R16, R6 ;  /* 0x0000000600107213 */ /* 0x000fe20000000000 */
[----:B------:R-:W-:Y:S02]  /*6f90*/  IMAD.MOV R19, RZ, RZ, -R19 ;  /* 0x000000ffff137224 */ /* 0x000fe400078e0a13 */
[----:B------:R-:W-:Y:S01]  /*6fa0*/  @!P5 IMAD.IADD R10, R10, 0x1, -R0 ;  /* 0x000000010a0ad824 */ /* 0x000fe200078e0a00 */
[C---:B------:R-:W-:Y:S01]  /*6fb0*/  ISETP.GT.U32.AND P5, PT, R0.reuse, R14, PT ;  /* 0x0000000e0000720c */ /* 0x040fe20003fa4070 */
[----:B------:R-:W-:-:S02]  /*6fc0*/  IMAD R15, R0, R19, R15 ;  /* 0x00000013000f7224 */ /* 0x000fc400078e020f */
[----:B------:R-:W-:Y:S01]  /*6fd0*/  @!P2 IMAD.MOV R17, RZ, RZ, -R17 ;  /* 0x000000ffff11a224 */ /* 0x000fe200078e0a11 */
[----:B------:R-:W-:Y:S01]  /*6fe0*/  ISETP.GT.U32.AND P2, PT, R0, R12, PT ;  /* 0x0000000c0000720c */ /* 0x000fe20003f44070 */
[----:B------:R-:W-:-:S03]  /*6ff0*/  IMAD.HI.U32 R19, R21, R16, RZ ;  /* 0x0000001015137227 */ /* 0x000fc600078e00ff */
[----:B------:R1:W-:Y:S01]  /*7000*/  STL [R1+0x30], R17 ;  /* 0x0000301101007387 */ /* 0x0003e20000100800 */
[----:B------:R-:W-:Y:S02]  /*7010*/  VIADD R7, R4, 0x20 ;  /* 0x0000002004077836 */ /* 0x000fe40000000000 */
[----:B------:R-:W-:Y:S02]  /*7020*/  IMAD.MOV R19, RZ, RZ, -R19 ;  /* 0x000000ffff137224 */ /* 0x000fe400078e0a13 */
[--C-:B------:R-:W-:Y:S01]  /*7030*/  @!P6 IMAD.IADD R11, R11, 0x1, -R0.reuse ;  /* 0x000000010b0be824 */ /* 0x100fe200078e0a00 */
[----:B------:R-:W-:Y:S01]  /*7040*/  ISETP.GE.AND P6, PT, R5, RZ, PT ;  /* 0x000000ff0500720c */ /* 0x000fe20003fc6270 */
[----:B------:R-:W-:Y:S01]  /*7050*/  @!P3 IMAD.IADD R13, R13, 0x1, -R0 ;  /* 0x000000010d0db824 */ /* 0x000fe200078e0a00 */
[----:B------:R-:W-:Y:S01]  /*7060*/  ISETP.GE.AND P3, PT, R18, RZ, PT ;  /* 0x000000ff1200720c */ /* 0x000fe20003f66270 */
[C---:B------:R-:W-:Y:S01]  /*7070*/  IMAD R16, R0.reuse, R19, R16 ;  /* 0x0000001300107224 */ /* 0x040fe200078e0210 */
[----:B-1----:R-:W-:Y:S01]  /*7080*/  IABS R17, R7 ;  /* 0x0000000700117213 */ /* 0x002fe20000000000 */
[----:B------:R-:W-:Y:S01]  /*7090*/  @!P0 IMAD.MOV R27, RZ, RZ, -R27 ;  /* 0x000000ffff1b8224 */ /* 0x000fe200078e0a1b */
[----:B------:R-:W-:Y:S01]  /*70a0*/  ISETP.GT.U32.AND P0, PT, R0, R13, PT ;  /* 0x0000000d0000720c */ /* 0x000fe20003f04070 */
[----:B------:R-:W-:Y:S01]  /*70b0*/  @!P5 IMAD.IADD R14, R14, 0x1, -R0 ;  /* 0x000000010e0ed824 */ /* 0x000fe200078e0a00 */
[----:B------:R-:W-:Y:S01]  /*70c0*/  ISETP.GE.AND P5, PT, R8, RZ, PT ;  /* 0x000000ff0800720c */ /* 0x000fe20003fa6270 */
[----:B------:R-:W-:Y:S01]  /*70d0*/  IMAD.HI.U32 R5, R21, R17, RZ ;  /* 0x0000001115057227 */ /* 0x000fe200078e00ff */
[----:B------:R-:W-:Y:S03]  /*70e0*/  STL [R1+0xa5c], R27 ;  /* 0x000a5c1b01007387 */ /* 0x000fe60000100800 */
[----:B------:R-:W-:Y:S01]  /*70f0*/  @!P4 IMAD.MOV R11, RZ, RZ, -R11 ;  /* 0x000000ffff0bc224 */ /* 0x000fe200078e0a0b */
[----:B------:R-:W-:Y:S01]  /*7100*/  ISETP.GT.U32.AND P4, PT, R0, R16, PT ;  /* 0x000000100000720c */ /* 0x000fe20003f84070 */
[----:B------:R-:W-:-:S02]  /*7110*/  IMAD.MOV R18, RZ, RZ, -R5 ;  /* 0x000000ffff127224 */ /* 0x000fc400078e0a05 */
[----:B------:R-:W-:Y:S01]  /*7120*/  @!P2 IMAD.IADD R12, R12, 0x1, -R0 ;  /* 0x000000010c0ca824 */ /* 0x000fe200078e0a00 */
[----:B------:R-:W-:Y:S01]  /*7130*/  ISETP.GT.U32.AND P2, PT, R0, R15, PT ;  /* 0x0000000f0000720c */ /* 0x000fe20003f44070 */
[----:B------:R-:W-:Y:S02]  /*7140*/  VIADD R5, R4, 0x1e ;  /* 0x0000001e04057836 */ /* 0x000fe40000000000 */
[----:B------:R-:W-:Y:S01]  /*7150*/  @!P1 IMAD.MOV R10, RZ, RZ, -R10 ;  /* 0x000000ffff0a9224 */ /* 0x000fe200078e0a0a */
[C---:B------:R-:W-:Y:S01]  /*7160*/  ISETP.GT.U32.AND P1, PT, R0.reuse, R14, PT ;  /* 0x0000000e0000720c */ /* 0x040fe20003f24070 */
[----:B------:R-:W-:Y:S01]  /*7170*/  IMAD R17, R0, R18, R17 ;  /* 0x0000001200117224 */ /* 0x000fe200078e0211 */
[----:B------:R-:W-:Y:S01]  /*7180*/  IABS R18, R5 ;  /* 0x0000000500127213 */ /* 0x000fe20000000000 */
[----:B------:R-:W-:Y:S01]  /*7190*/  @!P6 IMAD.MOV R12, RZ, RZ, -R12 ;  /* 0x000000ffff0ce224 */ /* 0x000fe200078e0a0c */
[----:B------:R-:W-:Y:S01]  /*71a0*/  ISETP.GE.AND P6, PT, R2, RZ, PT ;  /* 0x000000ff0200720c */ /* 0x000fe20003fc6270 */
[----:B------:R-:W-:Y:S01]  /*71b0*/  VIADD R2, R4, 0x1c ;  /* 0x0000001c04027836 */ /* 0x000fe20000000000 */
[----:B------:R-:W-:Y:S01]  /*71c0*/  STL [R1+0xa60], R10 ;  /* 0x000a600a01007387 */ /* 0x000fe20000100800 */
[--C-:B------:R-:W-:Y:S01]  /*71d0*/  @!P0 IMAD.IADD R13, R13, 0x1, -R0.reuse ;  /* 0x000000010d0d8824 */ /* 0x100fe200078e0a00 */
[----:B------:R-:W-:Y:S01]  /*71e0*/  ISETP.GT.U32.AND P0, PT, R0, R17, PT ;  /* 0x000000110000720c */ /* 0x000fe20003f04070 */
[----:B------:R-:W-:Y:S01]  /*71f0*/  IMAD.HI.U32 R8, R21, R18, RZ ;  /* 0x0000001215087227 */ /* 0x000fe200078e00ff */
[----:B------:R-:W-:Y:S01]  /*7200*/  IABS R19, R2 ;  /* 0x0000000200137213 */ /* 0x000fe20000000000 */
[----:B------:R-:W-:Y:S02]  /*7210*/  STL [R1+0xa64], R11 ;  /* 0x000a640b01007387 */ /* 0x000fe40000100800 */
[--C-:B------:R-:W-:Y:S01]  /*7220*/  @!P4 IMAD.IADD R16, R16, 0x1, -R0.reuse ;  /* 0x000000011010c824 */ /* 0x100fe200078e0a00 */
[----:B------:R-:W-:Y:S01]  /*7230*/  ISETP.GE.AND P4, PT, R5, RZ, PT ;  /* 0x000000ff0500720c */ /* 0x000fe20003f86270 */
[----:B------:R-:W-:Y:S01]  /*7240*/  @!P1 IMAD.IADD R14, R14, 0x1, -R0 ;  /* 0x000000010e0e9824 */ /* 0x000fe200078e0a00 */
[----:B------:R-:W-:Y:S01]  /*7250*/  ISETP.GE.AND P1, PT, R6, RZ, PT ;  /* 0x000000ff0600720c */ /* 0x000fe20003f26270 */
[----:B------:R-:W-:Y:S01]  /*7260*/  IMAD.MOV R8, RZ, RZ, -R8 ;  /* 0x000000ffff087224 */ /* 0x000fe200078e0a08 */
[----:B------:R-:W-:Y:S01]  /*7270*/  STL [R1+0xa68], R12 ;  /* 0x000a680c01007387 */ /* 0x000fe20000100800 */
[----:B------:R-:W-:Y:S01]  /*7280*/  @!P3 IMAD.MOV R13, RZ, RZ, -R13 ;  /* 0x000000ffff0db224 */ /* 0x000fe200078e0a0d */
[----:B------:R-:W-:Y:S01]  /*7290*/  ISETP.GT.U32.AND P3, PT, R0, R16, PT ;  /* 0x000000100000720c */ /* 0x000fe20003f64070 */
[----:B------:R-:W-:-:S03]  /*72a0*/  IMAD.HI.U32 R6, R21, R19, RZ ;  /* 0x0000001315067227 */ /* 0x000fc600078e00ff */
[----:B------:R-:W-:Y:S01]  /*72b0*/  STL [R1+0xa6c], R13 ;  /* 0x000a6c0d01007387 */ /* 0x000fe20000100800 */
[----:B------:R-:W-:Y:S02]  /*72c0*/  @!P2 IMAD.IADD R15, R15, 0x1, -R0 ;  /* 0x000000010f0fa824 */ /* 0x000fe400078e0a00 */
[C---:B------:R-:W-:Y:S02]  /*72d0*/  IMAD R18, R0.reuse, R8, R18 ;  /* 0x0000000800127224 */ /* 0x040fe400078e0212 */
[----:B------:R-:W-:Y:S01]  /*72e0*/  IMAD.MOV R6, RZ, RZ, -R6 ;  /* 0x000000ffff067224 */ /* 0x000fe200078e0a06 */
[C---:B------:R-:W-:Y:S01]  /*72f0*/  ISETP.GT.U32.AND P2, PT, R0.reuse, R15, PT ;  /* 0x0000000f0000720c */ /* 0x040fe20003f44070 */
[----:B------:R-:W-:Y:S01]  /*7300*/  @!P5 IMAD.MOV R14, RZ, RZ, -R14 ;  /* 0x000000ffff0ed224 */ /* 0x000fe200078e0a0e */
[C---:B------:R-:W-:Y:S01]  /*7310*/  ISETP.GT.U32.AND P5, PT, R0.reuse, R18, PT ;  /* 0x000000120000720c */ /* 0x040fe20003fa4070 */
[--C-:B------:R-:W-:Y:S02]  /*7320*/  @!P0 IMAD.IADD R17, R17, 0x1, -R0.reuse ;  /* 0x0000000111118824 */ /* 0x100fe400078e0a00 */
[----:B------:R-:W-:Y:S01]  /*7330*/  IMAD R19, R0, R6, R19 ;  /* 0x0000000600137224 */ /* 0x000fe200078e0213 */
[----:B------:R-:W-:Y:S01]  /*7340*/  STL [R1+0xa70], R14 ;  /* 0x000a700e01007387 */ /* 0x000fe20000100800 */
[----:B------:R-:W-:Y:S01]  /*7350*/  @!P3 IMAD.IADD R16, R16, 0x1, -R0 ;  /* 0x000000011010b824 */ /* 0x000fe200078e0a00 */
[----:B------:R-:W-:Y:S01]  /*7360*/  ISETP.GT.U32.AND P0, PT, R0, R17, PT ;  /* 0x000000110000720c */ /* 0x000fe20003f04070 */
[----:B------:R-:W-:Y:S01]  /*7370*/  VIADD R5, R4, 0x1a ;  /* 0x0000001a04057836 */ /* 0x000fe20000000000 */
[----:B------:R-:W-:Y:S01]  /*7380*/  ISETP.GT.U32.AND P3, PT, R0, R19, PT ;  /* 0x000000130000720c */ /* 0x000fe20003f64070 */
[----:B------:R-:W-:-:S02]  /*7390*/  VIADD R6, R4, 0x18 ;  /* 0x0000001804067836 */ /* 0x000fc40000000000 */
[--C-:B------:R-:W-:Y:S01]  /*73a0*/  @!P2 IMAD.IADD R15, R15, 0x1, -R0.reuse ;  /* 0x000000010f0fa824 */ /* 0x100fe200078e0a00 */
[----:B------:R-:W-:Y:S01]  /*73b0*/  IABS R20, R5 ;  /* 0x0000000500147213 */ /* 0x000fe20000000000 */
[----:B------:R-:W-:Y:S01]  /*73c0*/  @!P5 IMAD.IADD R18, R18, 0x1, -R0 ;  /* 0x000000011212d824 */ /* 0x000fe200078e0a00 */
[----:B------:R-:W-:Y:S01]  /*73d0*/  ISETP.GE.AND P2, PT, R7, RZ, PT ;  /* 0x000000ff0700720c */ /* 0x000fe20003f46270 */
[----:B------:R-:W-:Y:S01]  /*73e0*/  @!P6 IMAD.MOV R15, RZ, RZ, -R15 ;  /* 0x000000ffff0fe224 */ /* 0x000fe200078e0a0f */
[----:B------:R-:W-:Y:S01]  /*73f0*/  ISETP.GE.AND P6, PT, R2, RZ, PT ;  /* 0x000000ff0200720c */ /* 0x000fe20003fc6270 */
[----:B------:R-:W-:Y:S01]  /*7400*/  @!P1 IMAD.MOV R16, RZ, RZ, -R16 ;  /* 0x000000ffff109224 */ /* 0x000fe200078e0a10 */
[----:B------:R-:W-:Y:S01]  /*7410*/  ISETP.GT.U32.AND P1, PT, R0, R18, PT ;  /* 0x000000120000720c */ /* 0x000fe20003f24070 */
[----:B------:R-:W-:Y:S01]  /*7420*/  IMAD.HI.U32 R2, R21, R20, RZ ;  /* 0x0000001415027227 */ /* 0x000fe200078e00ff */
[----:B------:R-:W-:Y:S01]  /*7430*/  ISETP.GE.AND P5, PT, R6, RZ, PT ;  /* 0x000000ff0600720c */ /* 0x000fe20003fa6270 */
[----:B------:R1:W-:Y:S02]  /*7440*/  STL [R1+0xa74], R15 ;  /* 0x000a740f01007387 */ /* 0x0003e40000100800 */
[--C-:B------:R-:W-:Y:S01]  /*7450*/  @!P0 IMAD.IADD R17, R17, 0x1, -R0.reuse ;  /* 0x0000000111118824 */ /* 0x100fe200078e0a00 */
[----:B------:R-:W-:Y:S01]  /*7460*/  ISETP.GE.AND P0, PT, R5, RZ, PT ;  /* 0x000000ff0500720c */ /* 0x000fe20003f06270 */
[----:B------:R-:W-:Y:S01]  /*7470*/  @!P3 IMAD.IADD R19, R19, 0x1, -R0 ;  /* 0x000000011313b824 */ /* 0x000fe200078e0a00 */
[----:B------:R-:W-:Y:S01]  /*7480*/  IABS R5, R6 ;  /* 0x0000000600057213 */ /* 0x000fe20000000000 */
[----:B------:R-:W-:Y:S01]  /*7490*/  IMAD.MOV R2, RZ, RZ, -R2 ;  /* 0x000000ffff027224 */ /* 0x000fe200078e0a02 */
[----:B------:R-:W-:Y:S01]  /*74a0*/  STL [R1+0xa78], R16 ;  /* 0x000a781001007387 */ /* 0x000fe20000100800 */
[----:B------:R-:W-:Y:S01]  /*74b0*/  @!P2 IMAD.MOV R17, RZ, RZ, -R17 ;  /* 0x000000ffff11a224 */ /* 0x000fe200078e0a11 */
[----:B------:R-:W-:Y:S01]  /*74c0*/  ISETP.GT.U32.AND P3, PT, R0, R19, PT ;  /* 0x000000130000720c */ /* 0x000fe20003f64070 */
[----:B------:R-:W-:-:S03]  /*74d0*/  IMAD.HI.U32 R7, R21, R5, RZ ;  /* 0x0000000515077227 */ /* 0x000fc600078e00ff */
[----:B------:R2:W-:Y:S01]  /*74e0*/  STL [R1+0xa7c], R17 ;  /* 0x000a7c1101007387 */ /* 0x0005e20000100800 */
[----:B------:R-:W-:Y:S02]  /*74f0*/  IMAD R20, R0, R2, R20 ;  /* 0x0000000200147224 */ /* 0x000fe400078e0214 */
[----:B------:R-:W-:Y:S02]  /*7500*/  VIADD R2, R4, 0x16 ;  /* 0x0000001604027836 */ /* 0x000fe40000000000 */
[----:B------:R-:W-:Y:S01]  /*7510*/  IMAD.MOV R7, RZ, RZ, -R7 ;  /* 0x000000ffff077224 */ /* 0x000fe200078e0a07 */
[----:B------:R-:W-:Y:S01]  /*7520*/  ISETP.GT.U32.AND P2, PT, R0, R20, PT ;  /* 0x000000140000720c */ /* 0x000fe20003f44070 */
[--C-:B------:R-:W-:Y:S01]  /*7530*/  @!P1 IMAD.IADD R18, R18, 0x1, -R0.reuse ;  /* 0x0000000112129824 */ /* 0x100fe200078e0a00 */
[----:B------:R-:W-:Y:S01]  /*7540*/  IABS R22, R2 ;  /* 0x0000000200167213 */ /* 0x000fe20000000000 */
[----:B------:R-:W-:Y:S01]  /*7550*/  @!P3 IMAD.IADD R19, R19, 0x1, -R0 ;  /* 0x000000011313b824 */ /* 0x000fe200078e0a00 */
[----:B------:R-:W-:Y:S01]  /*7560*/  ISETP.GE.AND P1, PT, R2, RZ, PT ;  /* 0x000000ff0200720c */ /* 0x000fe20003f26270 */
[----:B------:R-:W-:-:S02]  /*7570*/  IMAD R2, R0, R7, R5 ;  /* 0x0000000700027224 */ /* 0x000fc400078e0205 */
[C---:B------:R-:W-:Y:S02]  /*7580*/  VIADD R6, R4.reuse, 0x14 ;  /* 0x0000001404067836 */ /* 0x040fe40000000000 */
[----:B-1----:R-:W-:Y:S01]  /*7590*/  VIADD R15, R4, 0xe ;  /* 0x0000000e040f7836 */ /* 0x002fe20000000000 */
[----:B------:R-:W-:Y:S01]  /*75a0*/  ISETP.GT.U32.AND P3, PT, R0, R2, PT ;  /* 0x000000020000720c */ /* 0x000fe20003f64070 */
[----:B------:R-:W-:Y:S01]  /*75b0*/  @!P4 IMAD.MOV R18, RZ, RZ, -R18 ;  /* 0x000000ffff12c224 */ /* 0x000fe200078e0a12 */
[----:B------:R-:W-:Y:S01]  /*75c0*/  IABS R23, R6 ;  /* 0x0000000600177213 */ /* 0x000fe20000000000 */
[----:B------:R-:W-:Y:S01]  /*75d0*/  @!P2 IMAD.IADD R20, R20, 0x1, -R0 ;  /* 0x000000011414a824 */ /* 0x000fe200078e0a00 */
[----:B------:R-:W-:Y:S01]  /*75e0*/  ISETP.GE.AND P2, PT, R6, RZ, PT ;  /* 0x000000ff0600720c */ /* 0x000fe20003f46270 */
[----:B--2---:R-:W-:Y:S01]  /*75f0*/  VIADD R17, R4, 0x10 ;  /* 0x0000001004117836 */ /* 0x004fe20000000000 */
[----:B------:R-:W-:Y:S01]  /*7600*/  IABS R26, R15 ;  /* 0x0000000f001a7213 */ /* 0x000fe20000000000 */
[----:B------:R-:W-:Y:S01]  /*7610*/  IMAD.HI.U32 R5, R21, R23, RZ ;  /* 0x0000001715057227 */ /* 0x000fe200078e00ff */
[----:B------:R1:W-:Y:S01]  /*7620*/  STL [R1+0xa80], R18 ;  /* 0x000a801201007387 */ /* 0x0003e20000100800 */
[----:B------:R-:W-:-:S02]  /*7630*/  ISETP.GT.U32.AND P4, PT, R0, R20, PT ;  /* 0x000000140000720c */ /* 0x000fc40003f84070 */
[----:B------:R-:W-:Y:S02]  /*7640*/  IMAD.MOV R6, RZ, RZ, -R5 ;  /* 0x000000ffff067224 */ /* 0x000fe400078e0a05 */
[----:B------:R-:W-:Y:S02]  /*7650*/  @!P3 IMAD.IADD R2, R2, 0x1, -R0 ;  /* 0x000000010202b824 */ /* 0x000fe400078e0a00 */
[C---:B------:R-:W-:Y:S02]  /*7660*/  IMAD R23, R0.reuse, R6, R23 ;  /* 0x0000000600177224 */ /* 0x040fe400078e0217 */
[----:B------:R-:W-:Y:S01]  /*7670*/  IMAD.HI.U32 R5, R21, R24, RZ ;  /* 0x0000001815057227 */ /* 0x000fe200078e00ff */
[----:B------:R-:W-:-:S03]  /*7680*/  ISETP.GT.U32.AND P3, PT, R0, R2, PT ;  /* 0x000000020000720c */ /* 0x000fc60003f64070 */
[----:B------:R-:W-:Y:S02]  /*7690*/  IMAD.MOV R5, RZ, RZ, -R5 ;  /* 0x000000ffff057224 */ /* 0x000fe400078e0a05 */
[----:B-1----:R-:W-:Y:S01]  /*76a0*/  IMAD.MOV.U32 R18, RZ, RZ, R25 ;  /* 0x000000ffff127224 */ /* 0x002fe200078e0019 */
[----:B------:R-:W-:Y:S01]  /*76b0*/  IABS R25, R17 ;  /* 0x0000001100197213 */ /* 0x000fe20000000000 */
[----:B------:R-:W-:Y:S02]  /*76c0*/  IMAD R24, R0, R5, R24 ;  /* 0x0000000500187224 */ /* 0x000fe400078e0218 */
[----:B------:R-:W-:Y:S02]  /*76d0*/  VIADD R13, R4, 0xc ;  /* 0x0000000c040d7836 */ /* 0x000fe40000000000 */
[----:B------:R-:W-:-:S03]  /*76e0*/  IMAD.HI.U32 R7, R21, R22, RZ ;  /* 0x0000001615077227 */ /* 0x000fc600078e00ff */
[----:B------:R-:W-:Y:S01]  /*76f0*/  IABS R8, R13 ;  /* 0x0000000d00087213 */ /* 0x000fe20000000000 */
[----:B------:R-:W-:Y:S01]  /*7700*/  @!P3 IMAD.IADD R2, R2, 0x1, -R0 ;  /* 0x000000010202b824 */ /* 0x000fe200078e0a00 */
[----:B------:R-:W-:Y:S01]  /*7710*/  ISETP.GT.U32.AND P3, PT, R0, R23, PT ;  /* 0x000000170000720c */ /* 0x000fe20003f64070 */
[----:B------:R-:W-:-:S04]  /*7720*/  IMAD.HI.U32 R5, R21, R26, RZ ;  /* 0x0000001a15057227 */ /* 0x000fc800078e00ff */
[----:B------:R-:W-:Y:S02]  /*7730*/  IMAD.MOV R7, RZ, RZ, -R7 ;  /* 0x000000ffff077224 */ /* 0x000fe400078e0a07 */
[----:B------:R-:W-:Y:S02]  /*7740*/  VIADD R28, R4, 0xa ;  /* 0x0000000a041c7836 */ /* 0x000fe40000000000 */
[----:B------:R-:W-:Y:S02]  /*7750*/  IMAD.MOV R5, RZ, RZ, -R5 ;  /* 0x000000ffff057224 */ /* 0x000fe400078e0a05 */
[----:B------:R-:W-:-:S04]  /*7760*/  IMAD.HI.U32 R6, R21, R25, RZ ;  /* 0x0000001915067227 */ /* 0x000fc800078e00ff */
[----:B------:R-:W-:Y:S02]  /*7770*/  @!P3 IMAD.IADD R23, R23, 0x1, -R0 ;  /* 0x000000011717b824 */ /* 0x000fe400078e0a00 */
[----:B------:R-:W-:Y:S02]  /*7780*/  @!P6 IMAD.MOV R19, RZ, RZ, -R19 ;  /* 0x000000ffff13e224 */ /* 0x000fe400078e0a13 */
[C---:B------:R-:W-:Y:S01]  /*7790*/  IMAD R22, R0.reuse, R7, R22 ;  /* 0x0000000700167224 */ /* 0x040fe200078e0216 */
[C---:B------:R-:W-:Y:S01]  /*77a0*/  ISETP.GT.U32.AND P6, PT, R0.reuse, R23, PT ;  /* 0x000000170000720c */ /* 0x040fe20003fc4070 */
[----:B------:R-:W-:Y:S01]  /*77b0*/  IMAD R26, R0, R5, R26 ;  /* 0x00000005001a7224 */ /* 0x000fe200078e021a */
[----:B------:R-:W-:Y:S01]  /*77c0*/  IABS R7, R28 ;  /* 0x0000001c00077213 */ /* 0x000fe20000000000 */
[----:B------:R-:W-:Y:S01]  /*77d0*/  IMAD.MOV R6, RZ, RZ, -R6 ;  /* 0x000000ffff067224 */ /* 0x000fe200078e0a06 */
[----:B------:R-:W-:Y:S01]  /*77e0*/  STL [R1+0xa84], R19 ;  /* 0x000a841301007387 */ /* 0x000fe20000100800 */
[----:B------:R-:W-:-:S02]  /*77f0*/  VIADD R12, R4, 0x8 ;  /* 0x00000008040c7836 */ /* 0x000fc40000000000 */
[----:B------:R-:W-:-:S03]  /*7800*/  IMAD.HI.U32 R5, R21, R8, RZ ;  /* 0x0000000815057227 */ /* 0x000fc600078e00ff */
[----:B------:R-:W-:Y:S01]  /*7810*/  IABS R29, R12 ;  /* 0x0000000c001d7213 */ /* 0x000fe20000000000 */
[----:B------:R-:W-:Y:S02]  /*7820*/  IMAD R25, R0, R6, R25 ;  /* 0x0000000600197224 */ /* 0x000fe400078e0219 */
[----:B------:R-:W-:Y:S02]  /*7830*/  IMAD.MOV R5, RZ, RZ, -R5 ;  /* 0x000000ffff057224 */ /* 0x000fe400078e0a05 */
[----:B------:R-:W-:-:S04]  /*7840*/  IMAD.HI.U32 R6, R21, R7, RZ ;  /* 0x0000000715067227 */ /* 0x000fc800078e00ff */
[C---:B------:R-:W-:Y:S02]  /*7850*/  IMAD R8, R0.reuse, R5, R8 ;  /* 0x0000000500087224 */ /* 0x040fe400078e0208 */
[----:B------:R-:W-:Y:S02]  /*7860*/  IMAD.MOV R5, RZ, RZ, -R6 ;  /* 0x000000ffff057224 */ /* 0x000fe400078e0a06 */
[----:B------:R-:W-:Y:S02]  /*7870*/  IMAD.MOV.U32 R6, RZ, RZ, R29 ;  /* 0x000000ffff067224 */ /* 0x000fe400078e001d */
[--C-:B------:R-:W-:Y:S01]  /*7880*/  @!P6 IMAD.IADD R23, R23, 0x1, -R0.reuse ;  /* 0x000000011717e824 */ /* 0x100fe200078e0a00 */
[C---:B------:R-:W-:Y:S01]  /*7890*/  ISETP.GT.U32.AND P6, PT, R0.reuse, R26, PT ;  /* 0x0000001a0000720c */ /* 0x040fe20003fc4070 */
[----:B------:R-:W-:Y:S02]  /*78a0*/  IMAD R7, R0, R5, R7 ;  /* 0x0000000500077224 */ /* 0x000fe400078e0207 */
[----:B------:R-:W-:Y:S01]  /*78b0*/  @!P4 IMAD.IADD R20, R20, 0x1, -R0 ;  /* 0x000000011414c824 */ /* 0x000fe200078e0a00 */
[----:B------:R-:W-:Y:S01]  /*78c0*/  ISETP.GT.U32.AND P4, PT, R0, R22, PT ;  /* 0x000000160000720c */ /* 0x000fe20003f84070 */
[----:B------:R-:W-:-:S04]  /*78d0*/  IMAD.HI.U32 R5, R21, R6, RZ ;  /* 0x0000000615057227 */ /* 0x000fc800078e00ff */
[----:B------:R-:W-:Y:S02]  /*78e0*/  IMAD.MOV R11, RZ, RZ, -R5 ;  /* 0x000000ffff0b7224 */ /* 0x000fe400078e0a05 */
[----:B------:R-:W-:Y:S02]  /*78f0*/  @!P2 IMAD.MOV R23, RZ, RZ, -R23 ;  /* 0x000000ffff17a224 */ /* 0x000fe400078e0a17 */
[----:B------:R-:W-:Y:S02]  /*7900*/  IMAD R6, R0, R11, R6 ;  /* 0x0000000b00067224 */ /* 0x000fe400078e0206 */
[--C-:B------:R-:W-:Y:S02]  /*7910*/  @!P6 IMAD.IADD R26, R26, 0x1, -R0.reuse ;  /* 0x000000011a1ae824 */ /* 0x100fe400078e0a00 */
[----:B------:R-:W-:Y:S01]  /*7920*/  @!P4 IMAD.IADD R22, R22, 0x1, -R0 ;  /* 0x000000011616c824 */ /* 0x000fe200078e0a00 */
[----:B------:R-:W-:Y:S01]  /*7930*/  ISETP.GT.U32.AND P6, PT, R0, R6, PT ;  /* 0x000000060000720c */ /* 0x000fe20003fc4070 */
[----:B------:R-:W-:Y:S01]  /*7940*/  VIADD R10, R4, 0x6 ;  /* 0x00000006040a7836 */ /* 0x000fe20000000000 */
[----:B------:R-:W-:Y:S01]  /*7950*/  ISETP.GT.U32.AND P4, PT, R0, R24, PT ;  /* 0x000000180000720c */ /* 0x000fe20003f84070 */
[----:B------:R-:W-:Y:S01]  /*7960*/  VIADD R27, R4, 0x4 ;  /* 0x00000004041b7836 */ /* 0x000fe20000000000 */
[----:B------:R-:W-:Y:S01]  /*7970*/  ISETP.GT.U32.AND P3, PT, R0, R22, PT ;  /* 0x000000160000720c */ /* 0x000fe20003f64070 */
[----:B------:R-:W-:Y:S01]  /*7980*/  VIADD R11, R4, 0x2 ;  /* 0x00000002040b7836 */ /* 0x000fe20000000000 */
[----:B------:R-:W-:Y:S01]  /*7990*/  IABS R29, R10 ;  /* 0x0000000a001d7213 */ /* 0x000fe20000000000 */
[----:B------:R-:W-:Y:S01]  /*79a0*/  @!P0 IMAD.MOV R20, RZ, RZ, -R20 ;  /* 0x000000ffff148224 */ /* 0x000fe200078e0a14 */
[----:B------:R-:W-:-:S03]  /*79b0*/  IABS R14, R27 ;  /* 0x0000001b000e7213 */ /* 0x000fc60000000000 */
[----:B------:R-:W-:Y:S01]  /*79c0*/  IMAD.MOV.U32 R5, RZ, RZ, R29 ;  /* 0x000000ffff057224 */ /* 0x000fe200078e001d */
[----:B------:R-:W-:Y:S01]  /*79d0*/  STL [R1+0xa88], R20 ;  /* 0x000a881401007387 */ /* 0x000fe20000100800 */
[--C-:B------:R-:W-:Y:S02]  /*79e0*/  @!P6 IMAD.IADD R6, R6, 0x1, -R0.reuse ;  /* 0x000000010606e824 */ /* 0x100fe400078e0a00 */
[--C-:B------:R-:W-:Y:S02]  /*79f0*/  @!P4 IMAD.IADD R24, R24, 0x1, -R0.reuse ;  /* 0x000000011818c824 */ /* 0x100fe400078e0a00 */
[----:B------:R-:W-:Y:S01]  /*7a00*/  @!P3 IMAD.IADD R22, R22, 0x1, -R0 ;  /* 0x000000011616b824 */ /* 0x000fe200078e0a00 */
[C---:B------:R-:W-:Y:S01]  /*7a10*/  ISETP.GT.U32.AND P2, PT, R0.reuse, R6, PT ;  /* 0x000000060000720c */ /* 0x040fe20003f44070 */
[----:B------:R-:W-:Y:S01]  /*7a20*/  IMAD.MOV.U32 R29, RZ, RZ, R14 ;  /* 0x000000ffff1d7224 */ /* 0x000fe200078e000e */
[C---:B------:R-:W-:Y:S01]  /*7a30*/  ISETP.GT.U32.AND P4, PT, R0.reuse, R24, PT ;  /* 0x000000180000720c */ /* 0x040fe20003f84070 */
[----:B------:R-:W-:Y:S01]  /*7a40*/  IMAD.HI.U32 R4, R21, R5, RZ ;  /* 0x0000000515047227 */ /* 0x000fe200078e00ff */
[----:B------:R-:W-:-:S02]  /*7a50*/  ISETP.GT.U32.AND P3, PT, R0, R25, PT ;  /* 0x000000190000720c */ /* 0x000fc40003f64070 */
[----:B------:R-:W-:Y:S01]  /*7a60*/  IABS R14, R11 ;  /* 0x0000000b000e7213 */ /* 0x000fe20000000000 */
[----:B------:R-:W-:-:S04]  /*7a70*/  IMAD.HI.U32 R16, R21, R29, RZ ;  /* 0x0000001d15107227 */ /* 0x000fc800078e00ff */
[----:B------:R-:W-:Y:S02]  /*7a80*/  IMAD.MOV R4, RZ, RZ, -R4 ;  /* 0x000000ffff047224 */ /* 0x000fe400078e0a04 */
[--C-:B------:R-:W-:Y:S01]  /*7a90*/  @!P2 IMAD.IADD R6, R6, 0x1, -R0.reuse ;  /* 0x000000010606a824 */ /* 0x100fe200078e0a00 */
[----:B------:R-:W-:Y:S01]  /*7aa0*/  ISETP.GE.AND P2, PT, R28, RZ, PT ;  /* 0x000000ff1c00720c */ /* 0x000fe20003f46270 */
[----:B------:R-:W-:Y:S01]  /*7ab0*/  @!P4 IMAD.IADD R24, R24, 0x1, -R0 ;  /* 0x000000011818c824 */ /* 0x000fe200078e0a00 */
[----:B------:R-:W1:Y:S01]  /*7ac0*/  S2R R28, SR_TID.X ;  /* 0x00000000001c7919 */ /* 0x000e620000002100 */
[C---:B------:R-:W-:Y:S01]  /*7ad0*/  ISETP.GT.U32.AND P4, PT, R0.reuse, R8, PT ;  /* 0x000000080000720c */ /* 0x040fe20003f84070 */
[----:B------:R-:W-:Y:S02]  /*7ae0*/  IMAD.MOV R16, RZ, RZ, -R16 ;  /* 0x000000ffff107224 */ /* 0x000fe400078e0a10 */
[C---:B------:R-:W-:Y:S02]  /*7af0*/  IMAD R5, R0.reuse, R4, R5 ;  /* 0x0000000400057224 */ /* 0x040fe400078e0205 */
[----:B------:R-:W-:-:S02]  /*7b00*/  IMAD R4, R0, R16, R29 ;  /* 0x0000001000047224 */ /* 0x000fc400078e021d */
[----:B------:R-:W-:Y:S01]  /*7b10*/  @!P3 IMAD.IADD R25, R25, 0x1, -R0 ;  /* 0x000000011919b824 */ /* 0x000fe200078e0a00 */
[----:B------:R-:W-:Y:S01]  /*7b20*/  ISETP.GT.U32.AND P3, PT, R0, R7, PT ;  /* 0x000000070000720c */ /* 0x000fe20003f64070 */
[----:B------:R-:W-:-:S03]  /*7b30*/  IMAD.HI.U32 R29, R21, R14, RZ ;  /* 0x0000000e151d7227 */ /* 0x000fc600078e00ff */
[----:B------:R-:W-:Y:S01]  /*7b40*/  ISETP.GT.U32.AND P0, PT, R0, R25, PT ;  /* 0x000000190000720c */ /* 0x000fe20003f04070 */
[----:B------:R-:W-:Y:S02]  /*7b50*/  IMAD.MOV.U32 R21, RZ, RZ, R2 ;  /* 0x000000ffff157224 */ /* 0x000fe400078e0002 */
[----:B------:R-:W-:Y:S01]  /*7b60*/  @!P4 IMAD.IADD R8, R8, 0x1, -R0 ;  /* 0x000000010808c824 */ /* 0x000fe200078e0a00 */
[----:B------:R-:W-:Y:S01]  /*7b70*/  ISETP.GE.AND P4, PT, R18, RZ, PT ;  /* 0x000000ff1200720c */ /* 0x000fe20003f86270 */
[----:B------:R-:W-:Y:S01]  /*7b80*/  @!P5 IMAD.MOV R21, RZ, RZ, -R21 ;  /* 0x000000ffff15d224 */ /* 0x000fe200078e0a15 */
[C---:B------:R-:W-:Y:S01]  /*7b90*/  ISETP.GT.U32.AND P5, PT, R0.reuse, R26, PT ;  /* 0x0000001a0000720c */ /* 0x040fe20003fa4070 */
[----:B------:R-:W-:Y:S01]  /*7ba0*/  @!P1 IMAD.MOV R22, RZ, RZ, -R22 ;  /* 0x000000ffff169224 */ /* 0x000fe200078e0a16 */
[C---:B------:R-:W-:Y:S01]  /*7bb0*/  ISETP.GT.U32.AND P1, PT, R0.reuse, R8, PT ;  /* 0x000000080000720c */ /* 0x040fe20003f24070 */
[--C-:B------:R-:W-:Y:S01]  /*7bc0*/  @!P3 IMAD.IADD R7, R7, 0x1, -R0.reuse ;  /* 0x000000010707b824 */ /* 0x100fe200078e0a00 */
[----:B------:R-:W-:Y:S01]  /*7bd0*/  ISETP.GE.AND P3, PT, R17, RZ, PT ;  /* 0x000000ff1100720c */ /* 0x000fe20003f66270 */
[----:B------:R-:W-:Y:S01]  /*7be0*/  IMAD.MOV R2, RZ, RZ, -R29 ;  /* 0x000000ffff027224 */ /* 0x000fe200078e0a1d */
[----:B------:R-:W-:Y:S01]  /*7bf0*/  STL [R1+0xa8c], R21 ;  /* 0x000a8c1501007387 */ /* 0x000fe20000100800 */
[----:B------:R-:W-:Y:S01]  /*7c00*/  @!P0 IMAD.IADD R25, R25, 0x1, -R0 ;  /* 0x0000000119198824 */ /* 0x000fe200078e0a00 */
[----:B------:R-:W-:Y:S01]  /*7c10*/  ISETP.GE.AND P0, PT, R15, RZ, PT ;  /* 0x000000ff0f00720c */ /* 0x000fe20003f06270 */
[C---:B------:R-:W-:Y:S01]  /*7c20*/  IMAD R2, R0.reuse, R2, R14 ;  /* 0x0000000200027224 */ /* 0x040fe200078e020e */
[----:B------:R-:W-:Y:S01]  /*7c30*/  ISETP.GT.U32.AND P6, PT, R0, R7, PT ;  /* 0x000000070000720c */ /* 0x000fe20003fc4070 */
[----:B------:R-:W-:Y:S01]  /*7c40*/  @!P4 IMAD.MOV R24, RZ, RZ, -R24 ;  /* 0x000000ffff18c224 */ /* 0x000fe200078e0a18 */
[----:B------:R-:W-:Y:S01]  /*7c50*/  STL [R1+0xa90], R22 ;  /* 0x000a901601007387 */ /* 0x000fe20000100800 */
[--C-:B------:R-:W-:Y:S01]  /*7c60*/  @!P5 IMAD.IADD R26, R26, 0x1, -R0.reuse ;  /* 0x000000011a1ad824 */ /* 0x100fe200078e0a00 */
[----:B------:R-:W-:Y:S01]  /*7c70*/  ISETP.GT.U32.AND P5, PT, R0, R4, PT ;  /* 0x000000040000720c */ /* 0x000fe20003fa4070 */
[----:B------:R-:W-:Y:S01]  /*7c80*/  @!P1 IMAD.IADD R8, R8, 0x1, -R0 ;  /* 0x0000000108089824 */ /* 0x000fe200078e0a00 */
[----:B-1----:R-:W-:Y:S01]  /*7c90*/  SHF.R.S32.HI R29, RZ, 0x2, R28 ;  /* 0x00000002ff1d7819 */ /* 0x002fe2000001141c */
[----:B------:R-:W-:Y:S01]  /*7ca0*/  @!P3 IMAD.MOV R25, RZ, RZ, -R25 ;  /* 0x000000ffff19b224 */ /* 0x000fe200078e0a19 */
[----:B------:R-:W-:Y:S01]  /*7cb0*/  ISETP.GT.U32.AND P1, PT, R0, R2, PT ;  /* 0x000000020000720c */ /* 0x000fe20003f24070 */
[----:B------:R-:W-:Y:S01]  /*7cc0*/  STL [R1+0xa94], R23 ;  /* 0x000a941701007387 */ /* 0x000fe20000100800 */
[----:B------:R-:W-:Y:S01]  /*7cd0*/  SGXT R29, R29, 0x1 ;  /* 0x000000011d1d781a */ /* 0x000fe20000000200 */
[----:B------:R-:W-:Y:S01]  /*7ce0*/  @!P0 IMAD.MOV R26, RZ, RZ, -R26 ;  /* 0x000000ffff1a8224 */ /* 0x000fe200078e0a1a */
[----:B------:R-:W-:Y:S01]  /*7cf0*/  ISETP.GE.AND P3, PT, R10, RZ, PT ;  /* 0x000000ff0a00720c */ /* 0x000fe20003f66270 */
[----:B------:R-:W-:Y:S01]  /*7d00*/  IMAD.SHL.U32 R10, R28, 0x20, RZ ;  /* 0x000000201c0a7824 */ /* 0x000fe200078e00ff */
[----:B------:R-:W-:Y:S01]  /*7d10*/  LOP3.LUT R29, R29, 0x90, RZ, 0xc0, !PT ;  /* 0x000000901d1d7812 */ /* 0x000fe200078ec0ff */
[----:B------:R-:W-:Y:S01]  /*7d20*/  STL [R1+0xa98], R24 ;  /* 0x000a981801007387 */ /* 0x000fe20000100800 */
[----:B------:R-:W-:Y:S01]  /*7d30*/  ISETP.GT.U32.AND P4, PT, R0, R5, PT ;  /* 0x000000050000720c */ /* 0x000fe20003f84070 */
[----:B------:R-:W-:Y:S01]  /*7d40*/  @!P5 IMAD.IADD R4, R4, 0x1, -R0 ;  /* 0x000000010404d824 */ /* 0x000fe200078e0a00 */
[----:B------:R-:W-:Y:S01]  /*7d50*/  LOP3.LUT R29, R29, 0x260, R10, 0xf8, !PT ;  /* 0x000002601d1d7812 */ /* 0x000fe200078ef80a */
[----:B------:R-:W-:Y:S01]  /*7d60*/  IMAD.SHL.U32 R10, R28, 0x2, RZ ;  /* 0x000000021c0a7824 */ /* 0x000fe200078e00ff */
[----:B------:R-:W-:Y:S01]  /*7d70*/  STL [R1+0xa9c], R25 ;  /* 0x000a9c1901007387 */ /* 0x000fe20000100800 */
[--C-:B------:R-:W-:Y:S01]  /*7d80*/  @!P1 IMAD.IADD R2, R2, 0x1, -R0.reuse ;  /* 0x0000000102029824 */ /* 0x100fe200078e0a00 */
[----:B------:R-:W-:Y:S01]  /*7d90*/  ISETP.GT.U32.AND P1, PT, R0, R4, PT ;  /* 0x000000040000720c */ /* 0x000fe20003f24070 */
[----:B------:R-:W-:Y:S01]  /*7da0*/  @!P6 IMAD.IADD R7, R7, 0x1, -R0 ;  /* 0x000000010707e824 */ /* 0x000fe200078e0a00 */
[----:B------:R-:W-:Y:S01]  /*7db0*/  STL [R1+0xaa0], R26 ;  /* 0x000aa01a01007387 */ /* 0x000fe20000100800 */
[----:B------:R-:W-:-:S02]  /*7dc0*/  LOP3.LUT R10, R29, 0x10, R10, 0x78, !PT ;  /* 0x000000101d0a7812 */ /* 0x000fc400078e780a */
[----:B------:R-:W-:Y:S01]  /*7dd0*/  ISETP.GE.AND P6, PT, R13, RZ, PT ;  /* 0x000000ff0d00720c */ /* 0x000fe20003fc6270 */
[----:B------:R-:W2:Y:S01]  /*7de0*/  LDL.LU R16, [R1+0x60] ;  /* 0x0000600001107983 */ /* 0x000ea20000300800 */
[--C-:B------:R-:W-:Y:S01]  /*7df0*/  @!P4 IMAD.IADD R5, R5, 0x1, -R0.reuse ;  /* 0x000000010505c824 */ /* 0x100fe200078e0a00 */
[----:B------:R-:W-:Y:S02]  /*7e00*/  ISETP.GE.AND P4, PT, R12, RZ, PT ;  /* 0x000000ff0c00720c */ /* 0x000fe40003f86270 */
[----:B------:R-:W4:Y:S01]  /*7e10*/  LDL.LU R15, [R1+0xb0] ;  /* 0x0000b000010f7983 */ /* 0x000f220000300800 */
[----:B------:R-:W-:Y:S02]  /*7e20*/  ISETP.GT.U32.AND P0, PT, R0, R2, PT ;  /* 0x000000020000720c */ /* 0x000fe40003f04070 */
[----:B------:R-:W-:Y:S01]  /*7e30*/  @!P1 IMAD.IADD R4, R4, 0x1, -R0 ;  /* 0x0000000104049824 */ /* 0x000fe200078e0a00 */
[----:B------:R1:W-:Y:S01]  /*7e40*/  STL [R1+0xa8], R10 ;  /* 0x0000a80a01007387 */ /* 0x0003e20000100800 */
[----:B------:R-:W-:-:S02]  /*7e50*/  ISETP.GE.AND P1, PT, R11, RZ, PT ;  /* 0x000000ff0b00720c */ /* 0x000fc40003f26270 */
[----:B------:R-:W-:Y:S01]  /*7e60*/  ISETP.GT.U32.AND P5, PT, R0, R5, PT ;  /* 0x000000050000720c */ /* 0x000fe20003fa4070 */
[----:B------:R-:W3:Y:S04]  /*7e70*/  LDL.LU R14, [R1+0xd0] ;  /* 0x0000d000010e7983 */ /* 0x000ee80000300800 */
[----:B------:R-:W3:Y:S04]  /*7e80*/  LDL.LU R13, [R1+0xe8] ;  /* 0x0000e800010d7983 */ /* 0x000ee80000300800 */
[----:B------:R-:W3:Y:S04]  /*7e90*/  LDL.LU R12, [R1+0xec] ;  /* 0x0000ec00010c7983 */ /* 0x000ee80000300800 */
[----:B------:R-:W3:Y:S01]  /*7ea0*/  LDL.LU R11, [R1+0xf0] ;  /* 0x0000f000010b7983 */ /* 0x000ee20000300800 */
[----:B------:R-:W-:Y:S01]  /*7eb0*/  @!P5 IMAD.IADD R5, R5, 0x1, -R0 ;  /* 0x000000010505d824 */ /* 0x000fe200078e0a00 */
[----:B------:R-:W-:-:S02]  /*7ec0*/  ISETP.GE.AND P5, PT, R27, RZ, PT ;  /* 0x000000ff1b00720c */ /* 0x000fc40003fa6270 */
[----:B-1----:R-:W3:Y:S01]  /*7ed0*/  LDL.LU R10, [R1+0x1ac] ;  /* 0x0001ac00010a7983 */ /* 0x002ee20000300800 */
[----:B------:R-:W-:Y:S02]  /*7ee0*/  @!P6 IMAD.MOV R8, RZ, RZ, -R8 ;  /* 0x000000ffff08e224 */ /* 0x000fe400078e0a08 */
[----:B------:R-:W-:Y:S01]  /*7ef0*/  @!P2 IMAD.MOV R7, RZ, RZ, -R7 ;  /* 0x000000ffff07a224 */ /* 0x000fe200078e0a07 */
[----:B------:R-:W3:Y:S01]  /*7f00*/  LDL.LU R27, [R1+0x1b0] ;  /* 0x0001b000011b7983 */ /* 0x000ee20000300800 */
[----:B------:R-:W-:Y:S02]  /*7f10*/  @!P4 IMAD.MOV R6, RZ, RZ, -R6 ;  /* 0x000000ffff06c224 */ /* 0x000fe400078e0a06 */
[----:B------:R-:W-:Y:S01]  /*7f20*/  @!P0 IMAD.IADD R2, R2, 0x1, -R0 ;  /* 0x0000000102028824 */ /* 0x000fe200078e0a00 */
[----:B------:R-:W3:Y:S01]  /*7f30*/  LDL.LU R28, [R1+0x1b4] ;  /* 0x0001b400011c7983 */ /* 0x000ee20000300800 */
[----:B------:R-:W-:Y:S01]  /*7f40*/  @!P3 IMAD.MOV R5, RZ, RZ, -R5 ;  /* 0x000000ffff05b224 */ /* 0x000fe200078e0a05 */
[----:B------:R-:W-:Y:S01]  /*7f50*/  ISETP.NE.AND P0, PT, R3, RZ, PT ;  /* 0x000000ff0300720c */ /* 0x000fe20003f05270 */
[----:B------:R-:W-:Y:S01]  /*7f60*/  @!P5 IMAD.MOV R4, RZ, RZ, -R4 ;  /* 0x000000ffff04d224 */ /* 0x000fe200078e0a04 */
[----:B------:R-:W-:Y:S01]  /*7f70*/  LOP3.LUT R3, RZ, R3, RZ, 0x33, !PT ;  /* 0x00000003ff037212 */ /* 0x000fe200078e33ff */
[----:B------:R-:W-:Y:S01]  /*7f80*/  STL [R1+0xaa4], R8 ;  /* 0x000aa40801007387 */ /* 0x000fe20000100800 */
[----:B------:R-:W-:-:S03]  /*7f90*/  @!P1 IMAD.MOV R2, RZ, RZ, -R2 ;  /* 0x000000ffff029224 */ /* 0x000fc600078e0a02 */
[----:B------:R-:W-:Y:S01]  /*7fa0*/  STL [R1+0xaa8], R7 ;  /* 0x000aa80701007387 */ /* 0x000fe20000100800 */
[----:B------:R-:W-:-:S03]  /*7fb0*/  SEL R0, R3, R9, !P0 ;  /* 0x0000000903007207 */ /* 0x000fc60004000000 */
[----:B------:R-:W-:Y:S04]  /*7fc0*/  STL [R1+0xaac], R6 ;  /* 0x000aac0601007387 */ /* 0x000fe80000100800 */
[----:B------:R-:W-:Y:S04]  /*7fd0*/  STL [R1+0xab0], R5 ;  /* 0x000ab00501007387 */ /* 0x000fe80000100800 */
[----:B------:R2:W-:Y:S04]  /*7fe0*/  STL [R1+0xab4], R4 ;  /* 0x000ab40401007387 */ /* 0x0005e80000100800 */
[----:B------:R4:W-:Y:S04]  /*7ff0*/  STL [R1+0xab8], R2 ;  /* 0x000ab80201007387 */ /* 0x0009e80000100800 */
[----:B------:R3:W-:Y:S01]  /*8000*/  STL [R1+0x258], R0 ;  /* 0x0002580001007387 */ /* 0x0007e20000100800 */
[----:B--2---:R-:W-:-:S02]  /*8010*/  SEL R4, R3, R16, !P0 ;  /* 0x0000001003047207 */ /* 0x004fc40004000000 */
[----:B----4-:R-:W-:-:S03]  /*8020*/  SEL R2, R3, R15, !P0 ;  /* 0x0000000f03027207 */ /* 0x010fc60004000000 */
[----:B------:R1:W-:Y:S01]  /*8030*/  STL [R1+0x4], R4 ;  /* 0x0000040401007387 */ /* 0x0003e20000100800 */
[----:B---3--:R-:W-:-:S03]  /*8040*/  SEL R0, R3, R14, !P0 ;  /* 0x0000000e03007207 */ /* 0x008fc60004000000 */
[----:B------:R2:W-:Y:S01]  /*8050*/  STL [R1+0x14], R2 ;  /* 0x0000140201007387 */ /* 0x0005e20000100800 */
[----:B-1----:R-:W-:-:S03]  /*8060*/  SEL R4, R3, R13, !P0 ;  /* 0x0000000d03047207 */ /* 0x002fc60004000000 */
[----:B------:R1:W-:Y:S04]  /*8070*/  STL [R1+0x18], R0 ;  /* 0x0000180001007387 */ /* 0x0003e80000100800 */
[----:B------:R3:W-:Y:S01]  /*8080*/  STL [R1+0x1c], R4 ;  /* 0x00001c0401007387 */ /* 0x0007e20000100800 */
[C---:B--2---:R-:W-:Y:S02]  /*8090*/  SEL R2, R3.reuse, R12, !P0 ;  /* 0x0000000c03027207 */ /* 0x044fe40004000000 */
[----:B-1----:R-:W-:-:S03]  /*80a0*/  SEL R0, R3, R11, !P0 ;  /* 0x0000000b03007207 */ /* 0x002fc60004000000 */
[----:B------:R1:W-:Y:S01]  /*80b0*/  STL [R1+0x20], R2 ;  /* 0x0000200201007387 */ /* 0x0003e20000100800 */
[----:B---3--:R-:W-:-:S03]  /*80c0*/  SEL R4, R3, R10, !P0 ;  /* 0x0000000a03047207 */ /* 0x008fc60004000000 */
[----:B------:R2:W-:Y:S04]  /*80d0*/  STL [R1+0x38], R0 ;  /* 0x0000380001007387 */ /* 0x0005e80000100800 */
[----:B------:R-:W-:Y:S04]  /*80e0*/  STL [R1+0x3c], R4 ;  /* 0x00003c0401007387 */ /* 0x000fe80000100800 */
[----:B------:R-:W3:Y:S01]  /*80f0*/  LDL.LU R9, [R1+0x1c8] ;  /* 0x0001c80001097983 */ /* 0x000ee20000300800 */
[C---:B-1----:R-:W-:Y:S02]  /*8100*/  SEL R2, R3.reuse, R27, !P0 ;  /* 0x0000001b03027207 */ /* 0x042fe40004000000 */
[----:B--2---:R-:W-:-:S03]  /*8110*/  SEL R0, R3, R28, !P0 ;  /* 0x0000001c03007207 */ /* 0x004fc60004000000 */
[----:B------:R-:W-:Y:S04]  /*8120*/  STL [R1+0x40], R2 ;  /* 0x0000400201007387 */ /* 0x000fe80000100800 */
[----:B---3--:R1:W-:Y:S04]  /*8130*/  STL [R1+0xad0], R9 ;  /* 0x000ad00901007387 */ /* 0x0083e80000100800 */
[----:B------:R-:W-:Y:S04]  /*8140*/  STL [R1+0x60], R0 ;  /* 0x0000600001007387 */ /* 0x000fe80000100800 */
[----:B-1----:R-:W2:Y:S04]  /*8150*/  LDL.LU R9, [R1+0x1c4] ;  /* 0x0001c40001097983 */ /* 0x002ea80000300800 */
[----:B--2---:R1:W-:Y:S04]  /*8160*/  STL [R1+0xad4], R9 ;  /* 0x000ad40901007387 */ /* 0x0043e80000100800 */
[----:B-1----:R-:W2:Y:S04]  /*8170*/  LDL.LU R9, [R1+0x1d0] ;  /* 0x0001d00001097983 */ /* 0x002ea80000300800 */
[----:B--2---:R1:W-:Y:S04]  /*8180*/  STL [R1+0xad8], R9 ;  /* 0x000ad80901007387 */ /* 0x0043e80000100800 */
[----:B-1----:R-:W2:Y:S04]  /*8190*/  LDL.LU R9, [R1+0x1cc] ;  /* 0x0001cc0001097983 */ /* 0x002ea80000300800 */
[----:B------:R-:W3:Y:S04]  /*81a0*/  LDL.LU R2, [R1+0x1bc] ;  /* 0x0001bc0001027983 */ /* 0x000ee80000300800 */
[----:B------:R-:W4:Y:S04]  /*81b0*/  LDL.LU R4, [R1+0x1c0] ;  /* 0x0001c00001047983 */ /* 0x000f280000300800 */
[----:B------:R-:W3:Y:S04]  /*81c0*/  LDL.LU R5, [R1+0x1b8] ;  /* 0x0001b80001057983 */ /* 0x000ee80000300800 */
        /* <DEDUP_REMOVED lines=23> */
[----:B------:R-:W3:Y:S01]  /*8340*/  LDL.LU R28, [R1+0x198] ;  /* 0x00019800011c7983 */ /* 0x000ee20000300800 */
[----:B--2---:R-:W-:-:S05]  /*8350*/  SEL R9, R3, R9, !P0 ;  /* 0x0000000903097207 */ /* 0x004fca0004000000 */
[----:B------:R1:W-:Y:S04]  /*8360*/  STL [R1+0x64], R9 ;  /* 0x0000640901007387 */ /* 0x0003e80000100800 */
[----:B-1----:R-:W2:Y:S02]  /*8370*/  LDL.LU R9, [R1+0xad8] ;  /* 0x000ad80001097983 */ /* 0x002ea40000300800 */
[----:B--2---:R-:W-:-:S05]  /*8380*/  SEL R9, R3, R9, !P0 ;  /* 0x0000000903097207 */ /* 0x004fca0004000000 */
[----:B------:R1:W-:Y:S04]  /*8390*/  STL [R1+0x68], R9 ;  /* 0x0000680901007387 */ /* 0x0003e80000100800 */
[----:B-1----:R-:W2:Y:S02]  /*83a0*/  LDL.LU R9, [R1+0xad4] ;  /* 0x000ad40001097983 */ /* 0x002ea40000300800 */
[----:B--2---:R-:W-:-:S05]  /*83b0*/  SEL R9, R3, R9, !P0 ;  /* 0x0000000903097207 */ /* 0x004fca0004000000 */
[----:B------:R1:W-:Y:S04]  /*83c0*/  STL [R1+0xb0], R9 ;  /* 0x0000b00901007387 */ /* 0x0003e80000100800 */
[----:B-1----:R-:W2:Y:S01]  /*83d0*/  LDL.LU R9, [R1+0xad0] ;  /* 0x000ad00001097983 */ /* 0x002ea20000300800 */
[C---:B---3--:R-:W-:Y:S02]  /*83e0*/  SEL R5, R3.reuse, R5, !P0 ;  /* 0x0000000503057207 */ /* 0x048fe40004000000 */
[----:B--2---:R-:W-:-:S05]  /*83f0*/  SEL R9, R3, R9, !P0 ;  /* 0x0000000903097207 */ /* 0x004fca0004000000 */
[----:B------:R1:W-:Y:S02]  /*8400*/  STL [R1+0xd0], R9 ;  /* 0x0000d00901007387 */ /* 0x0003e40000100800 */
[C---:B-1----:R-:W-:Y:S02]  /*8410*/  SEL R9, R3.reuse, R2, !P0 ;  /* 0x0000000203097207 */ /* 0x042fe40004000000 */
[C---:B----4-:R-:W-:Y:S02]  /*8420*/  SEL R2, R3.reuse, R4, !P0 ;  /* 0x0000000403027207 */ /* 0x050fe40004000000 */
[C---:B------:R-:W-:Y:S01]  /*8430*/  SEL R4, R3.reuse, R6, !P0 ;  /* 0x0000000603047207 */ /* 0x040fe20004000000 */
[----:B------:R-:W-:Y:S04]  /*8440*/  STL [R1+0xe8], R9 ;  /* 0x0000e80901007387 */ /* 0x000fe80000100800 */
[----:B------:R1:W-:Y:S04]  /*8450*/  STL [R1+0xec], R2 ;  /* 0x0000ec0201007387 */ /* 0x0003e80000100800 */
[----:B------:R2:W-:Y:S04]  /*8460*/  STL [R1+0xf0], R5 ;  /* 0x0000f00501007387 */ /* 0x0005e80000100800 */
[----:B------:R3:W-:Y:S01]  /*8470*/  STL [R1+0xf4], R4 ;  /* 0x0000f40401007387 */ /* 0x0007e20000100800 */
[----:B-1----:R-:W-:-:S02]  /*8480*/  SEL R2, R3, R7, !P0 ;  /* 0x0000000703027207 */ /* 0x002fc40004000000 */
[----:B--2---:R-:W-:-:S03]  /*8490*/  SEL R5, R3, R8, !P0 ;  /* 0x0000000803057207 */ /* 0x004fc60004000000 */
[----:B------:R1:W-:Y:S01]  /*84a0*/  STL [R1+0xf8], R2 ;  /* 0x0000f80201007387 */ /* 0x0003e20000100800 */
[----:B---3--:R-:W-:-:S03]  /*84b0*/  SEL R4, R3, R0, !P0 ;  /* 0x0000000003047207 */ /* 0x008fc60004000000 */
[----:B------:R-:W-:Y:S01]  /*84c0*/  STL [R1+0xfc], R5 ;  /* 0x0000fc0501007387 */ /* 0x000fe20000100800 */
[----:B------:R-:W-:-:S03]  /*84d0*/  SEL R0, R3, R26, !P0 ;  /* 0x0000001a03007207 */ /* 0x000fc60004000000 */
[----:B------:R2:W-:Y:S01]  /*84e0*/  STL [R1+0x100], R4 ;  /* 0x0001000401007387 */ /* 0x0005e20000100800 */
[----:B-1----:R-:W-:-:S05]  /*84f0*/  SEL R2, R3, R29, !P0 ;  /* 0x0000001d03027207 */ /* 0x002fca0004000000 */
[----:B------:R1:W-:Y:S01]  /*8500*/  STL [R1+0x108], R2 ;  /* 0x0001080201007387 */ /* 0x0003e20000100800 */
[----:B--2---:R-:W-:-:S03]  /*8510*/  SEL R4, R3, R25, !P0 ;  /* 0x0000001903047207 */ /* 0x004fc60004000000 */
[----:B------:R2:W-:Y:S04]  /*8520*/  STL [R1+0x10c], R0 ;  /* 0x00010c0001007387 */ /* 0x0005e80000100800 */
[----:B------:R3:W-:Y:S01]  /*8530*/  STL [R1+0x110], R4 ;  /* 0x0001100401007387 */ /* 0x0007e20000100800 */
[C---:B-1----:R-:W-:Y:S02]  /*8540*/  SEL R2, R3.reuse, R24, !P0 ;  /* 0x0000001803027207 */ /* 0x042fe40004000000 */
[----:B--2---:R-:W-:-:S03]  /*8550*/  SEL R0, R3, R23, !P0 ;  /* 0x0000001703007207 */ /* 0x004fc60004000000 */
[----:B------:R1:W-:Y:S01]  /*8560*/  STL [R1+0x118], R2 ;  /* 0x0001180201007387 */ /* 0x0003e20000100800 */
[----:B---3--:R-:W-:-:S03]  /*8570*/  SEL R4, R3, R22, !P0 ;  /* 0x0000001603047207 */ /* 0x008fc60004000000 */
        /* <DEDUP_REMOVED lines=79> */
[----:B------:R-:W-:Y:S01]  /*8a70*/  STL [R1+0x1c4], R9 ;  /* 0x0001c40901007387 */ /* 0x000fe20000100800 */
[----:B------:R-:W-:-:S03]  /*8a80*/  SEL R5, R3, R6, !P0 ;  /* 0x0000000603057207 */ /* 0x000fc60004000000 */
[----:B------:R1:W-:Y:S04]  /*8a90*/  STL [R1+0x1c0], R2 ;  /* 0x0001c00201007387 */ /* 0x0003e80000100800 */
[----:B------:R2:W-:Y:S01]  /*8aa0*/  STL [R1+0x1bc], R4 ;  /* 0x0001bc0401007387 */ /* 0x0005e20000100800 */
[----:B-1----:R-:W-:-:S03]  /*8ab0*/  SEL R2, R3, R7, !P0 ;  /* 0x0000000703027207 */ /* 0x002fc60004000000 */
[----:B------:R-:W-:Y:S01]  /*8ac0*/  STL [R1+0x1b8], R5 ;  /* 0x0001b80501007387 */ /* 0x000fe20000100800 */
[----:B--2---:R-:W-:-:S03]  /*8ad0*/  SEL R4, R3, R8, !P0 ;  /* 0x0000000803047207 */ /* 0x004fc60004000000 */
[----:B------:R1:W-:Y:S04]  /*8ae0*/  STL [R1+0x1b4], R2 ;  /* 0x0001b40201007387 */ /* 0x0003e80000100800 */
[----:B------:R2:W-:Y:S01]  /*8af0*/  STL [R1+0x1b0], R4 ;  /* 0x0001b00401007387 */ /* 0x0005e20000100800 */
[----:B-1----:R-:W-:-:S03]  /*8b00*/  SEL R2, R3, R29, !P0 ;  /* 0x0000001d03027207 */ /* 0x002fc60004000000 */
[----:B------:R1:W-:Y:S01]  /*8b10*/  STL [R1+0x1ac], R0 ;  /* 0x0001ac0001007387 */ /* 0x0003e20000100800 */
[----:B--2---:R-:W-:-:S03]  /*8b20*/  SEL R4, R3, R26, !P0 ;  /* 0x0000001a03047207 */ /* 0x004fc60004000000 */
[----:B------:R2:W-:Y:S01]  /*8b30*/  STL [R1+0x1a8], R2 ;  /* 0x0001a80201007387 */ /* 0x0005e20000100800 */
[----:B-1----:R-:W-:-:S03]  /*8b40*/  SEL R0, R3, R25, !P0 ;  /* 0x0000001903007207 */ /* 0x002fc60004000000 */
        /* <DEDUP_REMOVED lines=30> */
[----:B------:R-:W-:Y:S01]  /*8d30*/  STL [R1+0x150], R4 ;  /* 0x0001500401007387 */ /* 0x000fe20000100800 */
[----:B---3--:R-:W-:-:S03]  /*8d40*/  SEL R2, R3, R27, !P0 ;  /* 0x0000001b03027207 */ /* 0x008fc60004000000 */
[----:B------:R1:W-:Y:S04]  /*8d50*/  STL [R1+0x14c], R0 ;  /* 0x00014c0001007387 */ /* 0x0003e80000100800 */
[----:B-1----:R-:W2:Y:S04]  /*8d60*/  LDL.LU R0, [R1+0xbc] ;  /* 0x0000bc0001007983 */ /* 0x002ea80000300800 */
[----:B------:R1:W-:Y:S04]  /*8d70*/  STL [R1+0x140], R2 ;  /* 0x0001400201007387 */ /* 0x0003e80000100800 */
[----:B-1----:R-:W3:Y:S01]  /*8d80*/  LDL.LU R2, [R1+0xac] ;  /* 0x0000ac0001027983 */ /* 0x002ee20000300800 */
[----:B------:R-:W-:-:S05]  /*8d90*/  SEL R4, R3, R28, !P0 ;  /* 0x0000001c03047207 */ /* 0x000fca0004000000 */
[----:B------:R-:W-:Y:S04]  /*8da0*/  STL [R1+0x13c], R4 ;  /* 0x00013c0401007387 */ /* 0x000fe80000100800 */
[----:B---3--:R1:W-:Y:S04]  /*8db0*/  STL [R1+0xabc], R2 ;  /* 0x000abc0201007387 */ /* 0x0083e80000100800 */
[----:B-1----:R-:W3:Y:S01]  /*8dc0*/  LDL.LU R2, [R1+0xb4] ;  /* 0x0000b40001027983 */ /* 0x002ee20000300800 */
[----:B--2---:R-:W-:-:S03]  /*8dd0*/  SEL R0, R3, R0, !P0 ;  /* 0x0000000003007207 */ /* 0x004fc60004000000 */
[----:B---3--:R1:W-:Y:S04]  /*8de0*/  STL [R1+0xac0], R2 ;  /* 0x000ac00201007387 */ /* 0x0083e80000100800 */
        /* <DEDUP_REMOVED lines=27> */
[----:B------:R1:W-:Y:S04]  /*8fa0*/  STL [R1+0x138], R0 ;  /* 0x0001380001007387 */ /* 0x0003e80000100800 */
[----:B-1----:R-:W3:Y:S01]  /*8fb0*/  LDL.LU R0, [R1+0x30] ;  /* 0x0000300001007983 */ /* 0x002ee20000300800 */
[----:B--2---:R-:W-:-:S05]  /*8fc0*/  SEL R2, R3, R2, !P0 ;  /* 0x0000000203027207 */ /* 0x004fca0004000000 */
[----:B------:R1:W-:Y:S04]  /*8fd0*/  STL [R1+0x134], R2 ;  /* 0x0001340201007387 */ /* 0x0003e80000100800 */
[----:B-1----:R-:W2:Y:S02]  /*8fe0*/  LDL.LU R2, [R1+0xac0] ;  /* 0x000ac00001027983 */ /* 0x002ea40000300800 */
[----:B--2---:R-:W-:-:S05]  /*8ff0*/  SEL R2, R3, R2, !P0 ;  /* 0x0000000203027207 */ /* 0x004fca0004000000 */
[----:B------:R1:W-:Y:S04]  /*9000*/  STL [R1+0x130], R2 ;  /* 0x0001300201007387 */ /* 0x0003e80000100800 */
[----:B-1----:R-:W2:Y:S01]  /*9010*/  LDL.LU R2, [R1+0xabc] ;  /* 0x000abc0001027983 */ /* 0x002ea20000300800 */
[C---:B---3--:R-:W-:Y:S02]  /*9020*/  SEL R4, R3.reuse, R4, !P0 ;  /* 0x0000000403047207 */ /* 0x048fe40004000000 */
[C---:B----4-:R-:W-:Y:S02]  /*9030*/  SEL R5, R3.reuse, R5, !P0 ;  /* 0x0000000503057207 */ /* 0x050fe40004000000 */
[C---:B------:R-:W-:Y:S02]  /*9040*/  SEL R6, R3.reuse, R6, !P0 ;  /* 0x0000000603067207 */ /* 0x040fe40004000000 */
[----:B------:R-:W-:-:S02]  /*9050*/  SEL R7, R3, R7, !P0 ;  /* 0x0000000703077207 */ /* 0x000fc40004000000 */
[C---:B------:R-:W-:Y:S02]  /*9060*/  SEL R8, R3.reuse, R8, !P0 ;  /* 0x0000000803087207 */ /* 0x040fe40004000000 */
[C---:B------:R-:W-:Y:S02]  /*9070*/  SEL R26, R3.reuse, R26, !P0 ;  /* 0x0000001a031a7207 */ /* 0x040fe40004000000 */
[C---:B------:R-:W-:Y:S02]  /*9080*/  SEL R25, R3.reuse, R25, !P0 ;  /* 0x0000001903197207 */ /* 0x040fe40004000000 */
[C---:B------:R-:W-:Y:S02]  /*9090*/  SEL R24, R3.reuse, R24, !P0 ;  /* 0x0000001803187207 */ /* 0x040fe40004000000 */
        /* <DEDUP_REMOVED lines=16> */
[----:B--2---:R-:W-:-:S05]  /*91a0*/  SEL R2, R3, R2, !P0 ;  /* 0x0000000203027207 */ /* 0x004fca0004000000 */
[----:B------:R1:W-:Y:S04]  /*91b0*/  STL [R1+0x12c], R2 ;  /* 0x00012c0201007387 */ /* 0x0003e80000100800 */
[----:B-1----:R-:W2:Y:S04]  /*91c0*/  LDL.LU R2, [R1+0xab8] ;  /* 0x000ab80001027983 */ /* 0x002ea80000300800 */
[----:B------:R1:W-:Y:S04]  /*91d0*/  STL [R1+0x11c], R4 ;  /* 0x00011c0401007387 */ /* 0x0003e80000100800 */
[----:B-1----:R-:W3:Y:S04]  /*91e0*/  LDL.LU R4, [R1+0xab4] ;  /* 0x000ab40001047983 */ /* 0x002ee80000300800 */
[----:B------:R1:W-:Y:S04]  /*91f0*/  STL [R1+0x114], R5 ;  /* 0x0001140501007387 */ /* 0x0003e80000100800 */
[----:B-1----:R-:W4:Y:S04]  /*9200*/  LDL.LU R5, [R1+0xab0] ;  /* 0x000ab00001057983 */ /* 0x002f280000300800 */
[----:B------:R1:W-:Y:S04]  /*9210*/  STL [R1+0x104], R6 ;  /* 0x0001040601007387 */ /* 0x0003e80000100800 */
[----:B-1----:R-:W2:Y:S04]  /*9220*/  LDL.LU R6, [R1+0xaac] ;  /* 0x000aac0001067983 */ /* 0x002ea80000300800 */
        /* <DEDUP_REMOVED lines=41> */
[----:B-1----:R-:W2:Y:S01]  /*94c0*/  LDL.LU R28, [R1+0xa58] ;  /* 0x000a5800011c7983 */ /* 0x002ea20000300800 */
[----:B------:R-:W-:-:S02]  /*94d0*/  SEL R29, R3, R29, !P0 ;  /* 0x0000001d031d7207 */ /* 0x000fc40004000000 */
[----:B---3--:R-:W-:-:S03]  /*94e0*/  SEL R4, R3, R4, !P0 ;  /* 0x0000000403047207 */ /* 0x008fc60004000000 */
[----:B------:R1:W-:Y:S01]  /*94f0*/  STL [R1+0x4c], R29 ;  /* 0x00004c1d01007387 */ /* 0x0003e20000100800 */
[C---:B----4-:R-:W-:Y:S02]  /*9500*/  SEL R5, R3.reuse, R5, !P0 ;  /* 0x0000000503057207 */ /* 0x050fe40004000000 */
[----:B--2---:R-:W-:-:S03]  /*9510*/  SEL R2, R3, R2, !P0 ;  /* 0x0000000203027207 */ /* 0x004fc60004000000 */
[----:B------:R-:W-:Y:S01]  /*9520*/  IMAD R5, R5, UR46, RZ ;  /* 0x0000002e05057c24 */ /* 0x000fe2000f8e02ff */
[----:B------:R-:W-:-:S05]  /*9530*/  SEL R7, R3, R7, !P0 ;  /* 0x0000000703077207 */ /* 0x000fca0004000000 */
[----:B------:R-:W-:Y:S01]  /*9540*/  IMAD R7, R7, UR46, RZ ;  /* 0x0000002e07077c24 */ /* 0x000fe2000f8e02ff */
[----:B------:R-:W-:-:S05]  /*9550*/  SEL R8, R3, R8, !P0 ;  /* 0x0000000803087207 */ /* 0x000fca0004000000 */
[----:B------:R-:W-:Y:S01]  /*9560*/  IMAD R8, R8, UR46, RZ ;  /* 0x0000002e08087c24 */ /* 0x000fe2000f8e02ff */
[C---:B------:R-:W-:Y:S02]  /*9570*/  SEL R6, R3.reuse, R6, !P0 ;  /* 0x0000000603067207 */ /* 0x040fe40004000000 */
[----:B------:R-:W-:-:S03]  /*9580*/  SEL R26, R3, R26, !P0 ;  /* 0x0000001a031a7207 */ /* 0x000fc60004000000 */
[----:B------:R-:W-:Y:S02]  /*9590*/  IMAD R6, R6, UR46, RZ ;  /* 0x0000002e06067c24 */ /* 0x000fe4000f8e02ff */
[----:B------:R-:W-:Y:S01]  /*95a0*/  IMAD R26, R26, UR46, RZ ;  /* 0x0000002e1a1a7c24 */ /* 0x000fe2000f8e02ff */
[----:B------:R-:W-:-:S05]  /*95b0*/  SEL R25, R3, R25, !P0 ;  /* 0x0000001903197207 */ /* 0x000fca0004000000 */
[----:B------:R-:W-:Y:S01]  /*95c0*/  IMAD R25, R25, UR46, RZ ;  /* 0x0000002e19197c24 */ /* 0x000fe2000f8e02ff */
[----:B------:R-:W-:-:S05]  /*95d0*/  SEL R24, R3, R24, !P0 ;  /* 0x0000001803187207 */ /* 0x000fca0004000000 */
[----:B------:R-:W-:Y:S01]  /*95e0*/  IMAD R24, R24, UR46, RZ ;  /* 0x0000002e18187c24 */ /* 0x000fe2000f8e02ff */
[C---:B------:R-:W-:Y:S02]  /*95f0*/  SEL R23, R3.reuse, R23, !P0 ;  /* 0x0000001703177207 */ /* 0x040fe40004000000 */
[----:B------:R-:W-:-:S03]  /*9600*/  SEL R22, R3, R22, !P0 ;  /* 0x0000001603167207 */ /* 0x000fc60004000000 */
[----:B------:R-:W-:Y:S01]  /*9610*/  IMAD R23, R23, UR46, RZ ;  /* 0x0000002e17177c24 */ /* 0x000fe2000f8e02ff */
[C---:B------:R-:W-:Y:S01]  /*9620*/  SEL R21, R3.reuse, R21, !P0 ;  /* 0x0000001503157207 */ /* 0x040fe20004000000 */
[----:B------:R-:W-:Y:S01]  /*9630*/  IMAD R22, R22, UR46, RZ ;  /* 0x0000002e16167c24 */ /* 0x000fe2000f8e02ff */
        /* <DEDUP_REMOVED lines=11> */
[C---:B-1----:R-:W-:Y:S02]  /*96f0*/  SEL R29, R3.reuse, R28, !P0 ;  /* 0x0000001c031d7207 */ /* 0x042fe40004000000 */
[C---:B------:R-:W-:Y:S02]  /*9700*/  SEL R28, R3.reuse, R9, !P0 ;  /* 0x00000009031c7207 */ /* 0x040fe40004000000 */
[----:B------:R-:W-:Y:S01]  /*9710*/  SEL R9, R3, R0, !P0 ;  /* 0x0000000003097207 */ /* 0x000fe20004000000 */
[----:B------:R-:W-:-:S05]  /*9720*/  IMAD R0, R4, UR46, RZ ;  /* 0x0000002e04007c24 */ /* 0x000fca000f8e02ff */
[----:B------:R1:W-:Y:S02]  /*9730*/  STL [R1], R0 ;  /* 0x0000000001007387 */ /* 0x0003e40000100800 */
[----:B-1----:R-:W-:Y:S02]  /*9740*/  IADD3 R0, P6, PT, R0, UR20, RZ ;  /* 0x0000001400007c10 */ /* 0x002fe4000ffde0ff */
[----:B------:R1:W-:Y:S02]  /*9750*/  STL [R1+0x21c], R2 ;  /* 0x00021c0201007387 */ /* 0x0003e40000100800 */
[----:B------:R-:W-:Y:S02]  /*9760*/  R2UR UR45, R0 ;  /* 0x00000000002d72ca */ /* 0x000fe400000e0000 */
[----:B------:R-:W-:Y:S02]  /*9770*/  IADD3 R0, P1, PT, R5, UR18, RZ ;  /* 0x0000001205007c10 */ /* 0x000fe4000ff3e0ff */
[----:B------:R-:W-:-:S02]  /*9780*/  SHF.R.S32.HI R5, RZ, 0x1f, R5 ;  /* 0x0000001fff057819 */ /* 0x000fc40000011405 */
[----:B------:R-:W-:Y:S02]  /*9790*/  R2UR UR44, R0 ;  /* 0x00000000002c72ca */ /* 0x000fe400000e0000 */
[----:B-1----:R-:W-:Y:S02]  /*97a0*/  IADD3 R2, P3, PT, R7, UR14, RZ ;  /* 0x0000000e07027c10 */ /* 0x002fe4000ff7e0ff */
[----:B------:R-:W-:Y:S02]  /*97b0*/  IADD3 R0, P4, PT, R8, UR30, RZ ;  /* 0x0000001e08007c10 */ /* 0x000fe4000ff9e0ff */
[----:B------:R-:W-:Y:S02]  /*97c0*/  R2UR UR42, R2 ;  /* 0x00000000022a72ca */ /* 0x000fe400000e0000 */
[----:B------:R-:W-:Y:S01]  /*97d0*/  IADD3.X R2, PT, PT, R5, UR21, RZ, P1, !PT ;  /* 0x0000001505027c10 */ /* 0x000fe20008ffe4ff */
[----:B------:R-:W1:Y:S01]  /*97e0*/  LDCU.64 UR20, c[0x0][0x388] ;  /* 0x00007100ff1477ac */ /* 0x000e620008000a00 */
[----:B------:R-:W-:-:S02]  /*97f0*/  SEL R27, R3, R27, !P0 ;  /* 0x0000001b031b7207 */ /* 0x000fc40004000000 */
[----:B------:R-:W-:Y:S02]  /*9800*/  R2UR UR41, R0 ;  /* 0x00000000002972ca */ /* 0x000fe400000e0000 */
[----:B------:R-:W-:Y:S01]  /*9810*/  IADD3 R0, P0, PT, R26, UR28, RZ ;  /* 0x0000001c1a007c10 */ /* 0x000fe2000ff1e0ff */
[----:B------:R2:W-:Y:S01]  /*9820*/  STL [R1+0x254], R2 ;  /* 0x0002540201007387 */ /* 0x0005e20000100800 */
[----:B------:R-:W-:Y:S02]  /*9830*/  IADD3 R3, P2, PT, R6, UR16, RZ ;  /* 0x0000001006037c10 */ /* 0x000fe4000ff5e0ff */
[----:B------:R-:W-:Y:S02]  /*9840*/  R2UR UR40, R0 ;  /* 0x00000000002872ca */ /* 0x000fe400000e0000 */
[----:B------:R-:W-:Y:S02]  /*9850*/  IADD3 R0, P5, PT, R25, UR24, RZ ;  /* 0x0000001819007c10 */ /* 0x000fe4000ffbe0ff */
[----:B------:R-:W-:-:S02]  /*9860*/  SHF.R.S32.HI R6, RZ, 0x1f, R6 ;  /* 0x0000001fff067819 */ /* 0x000fc40000011406 */
[----:B--2---:R-:W-:Y:S02]  /*9870*/  IADD3 R2, P1, PT, R24, UR22, RZ ;  /* 0x0000001618027c10 */ /* 0x004fe4000ff3e0ff */
[----:B------:R-:W-:Y:S02]  /*9880*/  SHF.R.S32.HI R7, RZ, 0x1f, R7 ;  /* 0x0000001fff077819 */ /* 0x000fe40000011407 */
[----:B------:R-:W-:Y:S02]  /*9890*/  R2UR UR38, R2 ;  /* 0x00000000022672ca */ /* 0x000fe400000e0000 */
[----:B------:R-:W-:Y:S02]  /*98a0*/  R2UR UR39, R0 ;  /* 0x00000000002772ca */ /* 0x000fe400000e0000 */
[----:B------:R-:W-:Y:S01]  /*98b0*/  IADD3.X R2, PT, PT, R6, UR19, RZ, P2, !PT ;  /* 0x0000001306027c10 */ /* 0x000fe200097fe4ff */
[----:B------:R-:W2:Y:S01]  /*98c0*/  LDCU.64 UR18, c[0x0][0x388] ;  /* 0x00007100ff1277ac */ /* 0x000ea20008000a00 */
[----:B------:R-:W-:-:S02]  /*98d0*/  IADD3.X R0, PT, PT, R7, UR17, RZ, P3, !PT ;  /* 0x0000001107007c10 */ /* 0x000fc40009ffe4ff */
[----:B------:R-:W-:Y:S01]  /*98e0*/  SHF.R.S32.HI R8, RZ, 0x1f, R8 ;  /* 0x0000001fff087819 */ /* 0x000fe20000011408 */
[----:B------:R-:W3:Y:S01]  /*98f0*/  LDCU.64 UR16, c[0x0][0x388] ;  /* 0x00007100ff1077ac */ /* 0x000ee20008000a00 */
[----:B------:R4:W-:Y:S01]  /*9900*/  STL [R1+0x250], R2 ;  /* 0x0002500201007387 */ /* 0x0009e20000100800 */
[----:B------:R-:W-:Y:S02]  /*9910*/  R2UR UR43, R3 ;  /* 0x00000000032b72ca */ /* 0x000fe400000e0000 */
[----:B------:R-:W-:Y:S01]  /*9920*/  IADD3.X R3, PT, PT, R8, UR15, RZ, P4, !PT ;  /* 0x0000000f08037c10 */ /* 0x000fe2000a7fe4ff */
[----:B------:R0:W-:Y:S01]  /*9930*/  STL [R1+0x24c], R0 ;  /* 0x00024c0001007387 */ /* 0x0001e20000100800 */
[----:B------:R-:W-:Y:S01]  /*9940*/  SHF.R.S32.HI R26, RZ, 0x1f, R26 ;  /* 0x0000001fff1a7819 */ /* 0x000fe2000001141a */
[----:B------:R-:W1:Y:S01]  /*9950*/  LDCU.64 UR14, c[0x0][0x388] ;  /* 0x00007100ff0e77ac */ /* 0x000e620008000a00 */
[----:B------:R-:W-:Y:S02]  /*9960*/  SHF.R.S32.HI R25, RZ, 0x1f, R25 ;  /* 0x0000001fff197819 */ /* 0x000fe40000011419 */
[----:B----4-:R-:W-:-:S02]  /*9970*/  IADD3 R2, P4, PT, R22, UR10, RZ ;  /* 0x0000000a16027c10 */ /* 0x010fc4000ff9e0ff */
[----:B0-----:R-:W-:Y:S02]  /*9980*/  IADD3 R0, P3, PT, R23, UR8, RZ ;  /* 0x0000000817007c10 */ /* 0x001fe4000ff7e0ff */
[----:B------:R-:W-:Y:S02]  /*9990*/  R2UR UR36, R2 ;  /* 0x00000000022472ca */ /* 0x000fe400000e0000 */
[----:B------:R-:W-:Y:S02]  /*99a0*/  R2UR UR37, R0 ;  /* 0x00000000002572ca */ /* 0x000fe400000e0000 */
[----:B------:R-:W-:Y:S01]  /*99b0*/  IADD3.X R0, PT, PT, R26, UR31, RZ, P0, !PT ;  /* 0x0000001f1a007c10 */ /* 0x000fe200087fe4ff */
[----:B------:R-:W-:Y:S01]  /*99c0*/  IMAD R19, R19, UR46, RZ ;  /* 0x0000002e13137c24 */ /* 0x000fe2000f8e02ff */
[----:B------:R-:W-:Y:S01]  /*99d0*/  IADD3.X R2, PT, PT, R25, UR29, RZ, P5, !PT ;  /* 0x0000001d19027c10 */ /* 0x000fe2000affe4ff */
[----:B------:R-:W-:Y:S01]  /*99e0*/  IMAD R20, R20, UR46, RZ ;  /* 0x0000002e14147c24 */ /* 0x000fe2000f8e02ff */
[----:B------:R-:W-:Y:S01]  /*99f0*/  STL [R1+0x248], R3 ;  /* 0x0002480301007387 */ /* 0x000fe20000100800 */
[----:B------:R-:W-:Y:S01]  /*9a00*/  SHF.R.S32.HI R24, RZ, 0x1f, R24 ;  /* 0x0000001fff187819 */ /* 0x000fe20000011418 */
[----:B------:R-:W-:Y:S01]  /*9a10*/  IMAD R21, R21, UR46, RZ ;  /* 0x0000002e15157c24 */ /* 0x000fe2000f8e02ff */
[----:B------:R-:W-:Y:S01]  /*9a20*/  SHF.R.S32.HI R23, RZ, 0x1f, R23 ;  /* 0x0000001fff177819 */ /* 0x000fe20000011417 */
[----:B------:R3:W-:Y:S01]  /*9a30*/  STL [R1+0x244], R0 ;  /* 0x0002440001007387 */ /* 0x0007e20000100800 */
[----:B------:R-:W-:Y:S01]  /*9a40*/  IMAD R18, R18, UR46, RZ ;  /* 0x0000002e12127c24 */ /* 0x000fe2000f8e02ff */
[----:B------:R-:W-:Y:S01]  /*9a50*/  SHF.R.S32.HI R22, RZ, 0x1f, R22 ;  /* 0x0000001fff167819 */ /* 0x000fe20000011416 */
[----:B------:R-:W-:Y:S01]  /*9a60*/  IMAD R17, R17, UR46, RZ ;  /* 0x0000002e11117c24 */ /* 0x000fe2000f8e02ff */
[----:B------:R1:W-:Y:S01]  /*9a70*/  STL [R1+0x240], R2 ;  /* 0x0002400201007387 */ /* 0x0003e20000100800 */
[----:B------:R-:W-:Y:S01]  /*9a80*/  IMAD R14, R14, UR46, RZ ;  /* 0x0000002e0e0e7c24 */ /* 0x000fe2000f8e02ff */
[----:B------:R-:W0:Y:S01]  /*9a90*/  LDCU.64 UR28, c[0x0][0x388] ;  /* 0x00007100ff1c77ac */ /* 0x000e220008000a00 */
[----:B---3--:R-:W-:-:S02]  /*9aa0*/  IADD3 R0, P5, PT, R20, UR16, RZ ;  /* 0x0000001014007c10 */ /* 0x008fc4000ffbe0ff */
[----:B-1----:R-:W-:Y:S02]  /*9ab0*/  IADD3 R2, P0, PT, R19, UR20, RZ ;  /* 0x0000001413027c10 */ /* 0x002fe4000ff1e0ff */
[----:B------:R-:W-:Y:S02]  /*9ac0*/  R2UR UR34, R0 ;  /* 0x00000000002272ca */ /* 0x000fe400000e0000 */
[----:B------:R-:W-:Y:S02]  /*9ad0*/  R2UR UR33, R2 ;  /* 0x00000000022172ca */ /* 0x000fe400000e0000 */
[----:B------:R-:W-:Y:S01]  /*9ae0*/  IADD3.X R2, PT, PT, R24, UR25, RZ, P1, !PT ;  /* 0x0000001918027c10 */ /* 0x000fe20008ffe4ff */
[----:B------:R-:W1:Y:S01]  /*9af0*/  LDCU.64 UR24, c[0x0][0x388] ;  /* 0x00007100ff1877ac */ /* 0x000e620008000a00 */
[----:B------:R-:W-:Y:S02]  /*9b00*/  IADD3.X R0, PT, PT, R23, UR23, RZ, P3, !PT ;  /* 0x0000001717007c10 */ /* 0x000fe40009ffe4ff */
[----:B------:R-:W-:Y:S01]  /*9b10*/  IADD3 R3, P2, PT, R21, UR26, RZ ;  /* 0x0000001a15037c10 */ /* 0x000fe2000ff5e0ff */
[----:B------:R-:W3:Y:S01]  /*9b20*/  LDCU.64 UR22, c[0x0][0x388] ;  /* 0x00007100ff1677ac */ /* 0x000ee20008000a00 */
[----:B------:R4:W-:Y:S02]  /*9b30*/  STL [R1+0x23c], R2 ;  /* 0x00023c0201007387 */ /* 0x0009e40000100800 */
[----:B------:R-:W-:-:S02]  /*9b40*/  R2UR UR35, R3 ;  /* 0x00000000032372ca */ /* 0x000fc400000e0000 */
[----:B------:R2:W-:Y:S01]  /*9b50*/  STL [R1+0x238], R0 ;  /* 0x0002380001007387 */ /* 0x0005e20000100800 */
[----:B------:R-:W-:Y:S01]  /*9b60*/  IADD3.X R3, PT, PT, R22, UR9, RZ, P4, !PT ;  /* 0x0000000916037c10 */ /* 0x000fe2000a7fe4ff */
[----:B------:R-:W-:Y:S01]  /*9b70*/  IMAD R15, R15, UR46, RZ ;  /* 0x0000002e0f0f7c24 */ /* 0x000fe2000f8e02ff */
[----:B------:R-:W-:Y:S01]  /*9b80*/  SHF.R.S32.HI R21, RZ, 0x1f, R21 ;  /* 0x0000001fff157819 */ /* 0x000fe20000011415 */
[----:B------:R-:W0:Y:S01]  /*9b90*/  LDCU.64 UR8, c[0x0][0x388] ;  /* 0x00007100ff0877ac */ /* 0x000e220008000a00 */
[----:B------:R-:W-:Y:S02]  /*9ba0*/  SHF.R.S32.HI R20, RZ, 0x1f, R20 ;  /* 0x0000001fff147819 */ /* 0x000fe40000011414 */
[----:B----4-:R-:W-:Y:S02]  /*9bb0*/  IADD3 R2, P4, PT, R17, UR14, RZ ;  /* 0x0000000e11027c10 */ /* 0x010fe4000ff9e0ff */
[----:B--2---:R-:W-:Y:S02]  /*9bc0*/  IADD3 R0, P3, PT, R18, UR18, RZ ;  /* 0x0000001212007c10 */ /* 0x004fe4000ff7e0ff */
[----:B------:R-:W-:-:S02]  /*9bd0*/  R2UR UR31, R2 ;  /* 0x00000000021f72ca */ /* 0x000fc400000e0000 */
[----:B------:R-:W-:Y:S02]  /*9be0*/  R2UR UR32, R0 ;  /* 0x00000000002072ca */ /* 0x000fe400000e0000 */
[----:B------:R-:W-:Y:S01]  /*9bf0*/  IADD3.X R0, PT, PT, R21, UR11, RZ, P2, !PT ;  /* 0x0000000b15007c10 */ /* 0x000fe200097fe4ff */
[----:B------:R-:W-:Y:S01]  /*9c00*/  STL [R1+0x234], R3 ;  /* 0x0002340301007387 */ /* 0x000fe20000100800 */
[----:B------:R-:W-:Y:S01]  /*9c10*/  IADD3.X R2, PT, PT, R20, UR27, RZ, P5, !PT ;  /* 0x0000001b14027c10 */ /* 0x000fe2000affe4ff */
[----:B------:R-:W2:Y:S02]  /*9c20*/  LDCU.64 UR10, c[0x0][0x388] ;  /* 0x00007100ff0a77ac */ /* 0x000ea40008000a00 */
[----:B------:R3:W-:Y:S01]  /*9c30*/  STL [R1+0x230], R0 ;  /* 0x0002300001007387 */ /* 0x0007e20000100800 */
[----:B------:R-:W-:Y:S01]  /*9c40*/  SHF.R.S32.HI R19, RZ, 0x1f, R19 ;  /* 0x0000001fff137819 */ /* 0x000fe20000011413 */
[----:B------:R-:W-:Y:S01]  /*9c50*/  IMAD R16, R16, UR46, RZ ;  /* 0x0000002e10107c24 */ /* 0x000fe2000f8e02ff */
[----:B------:R-:W-:Y:S01]  /*9c60*/  SHF.R.S32.HI R18, RZ, 0x1f, R18 ;  /* 0x0000001fff127819 */ /* 0x000fe20000011412 */
[----:B------:R1:W-:Y:S01]  /*9c70*/  STL [R1+0x22c], R2 ;  /* 0x00022c0201007387 */ /* 0x0003e20000100800 */
[----:B------:R-:W4:Y:S01]  /*9c80*/  LDCU.64 UR26, c[0x0][0x388] ;  /* 0x00007100ff1a77ac */ /* 0x000f220008000a00 */
[----:B---3--:R-:W-:-:S02]  /*9c90*/  IADD3 R0, P5, PT, R15, UR22, RZ ;  /* 0x000000160f007c10 */ /* 0x008fc4000ffbe0ff */
[----:B-1----:R-:W-:-:S04]  /*9ca0*/  IADD3 R2, P2, PT, R14, UR24, RZ ;  /* 0x000000180e027c10 */ /* 0x002fc8000ff5e0ff */
[----:B------:R-:W-:Y:S02]  /*9cb0*/  R2UR UR47, R2 ;  /* 0x00000000022f72ca */ /* 0x000fe400000e0000 */
[----:B------:R-:W-:Y:S01]  /*9cc0*/  IADD3.X R2, PT, PT, R19, UR17, RZ, P0, !PT ;  /* 0x0000001113027c10 */ /* 0x000fe200087fe4ff */
[----:B------:R-:W1:Y:S01]  /*9cd0*/  LDCU.64 UR16, c[0x0][0x388] ;  /* 0x00007100ff1077ac */ /* 0x000e620008000a00 */
[----:B------:R-:W-:Y:S02]  /*9ce0*/  IADD3 R3, P1, PT, R16, UR52, RZ ;  /* 0x0000003410037c10 */ /* 0x000fe4000ff3e0ff */
[----:B------:R-:W-:Y:S01]  /*9cf0*/  R2UR UR48, R0 ;  /* 0x00000000003072ca */ /* 0x000fe200000e0000 */
[----:B------:R-:W-:Y:S01]  /*9d00*/  IMAD R13, R13, UR46, RZ ;  /* 0x0000002e0d0d7c24 */ /* 0x000fe2000f8e02ff */
[----:B------:R-:W-:Y:S02]  /*9d10*/  IADD3.X R0, PT, PT, R18, UR21, RZ, P3, !PT ;  /* 0x0000001512007c10 */ /* 0x000fe40009ffe4ff */
[----:B------:R-:W-:Y:S01]  /*9d20*/  SHF.R.S32.HI R17, RZ, 0x1f, R17 ;  /* 0x0000001fff117819 */ /* 0x000fe20000011411 */
[----:B------:R-:W-:Y:S01]  /*9d30*/  STL [R1+0x228], R2 ;  /* 0x0002280201007387 */ /* 0x000fe20000100800 */
[----:B------:R-:W-:Y:S01]  /*9d40*/  R2UR UR30, R3 ;  /* 0x00000000031e72ca */ /* 0x000fe200000e0000 */
[----:B------:R-:W-:Y:S01]  /*9d50*/  IMAD R11, R11, UR46, RZ ;  /* 0x0000002e0b0b7c24 */ /* 0x000fe2000f8e02ff */
[----:B------:R-:W-:Y:S01]  /*9d60*/  IADD3.X R3, PT, PT, R17, UR19, RZ, P4, !PT ;  /* 0x0000001311037c10 */ /* 0x000fe2000a7fe4ff */
[----:B------:R0:W-:Y:S01]  /*9d70*/  STL [R1+0x224], R0 ;  /* 0x0002240001007387 */ /* 0x0001e20000100800 */
[----:B------:R-:W-:Y:S01]  /*9d80*/  IMAD R12, R12, UR46, RZ ;  /* 0x0000002e0c0c7c24 */ /* 0x000fe2000f8e02ff */
[----:B------:R-:W-:Y:S01]  /*9d90*/  SHF.R.S32.HI R16, RZ, 0x1f, R16 ;  /* 0x0000001fff107819 */ /* 0x000fe20000011410 */
[----:B------:R-:W-:Y:S01]  /*9da0*/  IMAD R27, R27, UR46, RZ ;  /* 0x0000002e1b1b7c24 */ /* 0x000fe2000f8e02ff */
[----:B------:R2:W-:Y:S01]  /*9db0*/  STL [R1+0x220], R3 ;  /* 0x0002200301007387 */ /* 0x0005e20000100800 */
[----:B------:R-:W-:Y:S01]  /*9dc0*/  SHF.R.S32.HI R15, RZ, 0x1f, R15 ;  /* 0x0000001fff0f7819 */ /* 0x000fe2000001140f */
[----:B------:R-:W-:Y:S01]  /*9dd0*/  IMAD R10, R10, UR46, RZ ;  /* 0x0000002e0a0a7c24 */ /* 0x000fe2000f8e02ff */
[----:B------:R-:W-:Y:S01]  /*9de0*/  SHF.R.S32.HI R14, RZ, 0x1f, R14 ;  /* 0x0000001fff0e7819 */ /* 0x000fe2000001140e */
[----:B------:R-:W3:Y:S01]  /*9df0*/  LDCU.64 UR18, c[0x0][0x388] ;  /* 0x00007100ff1277ac */ /* 0x000ee20008000a00 */
[----:B0-----:R-:W-:-:S02]  /*9e00*/  IADD3 R0, P3, PT, R13, UR28, RZ ;  /* 0x0000001c0d007c10 */ /* 0x001fc4000ff7e0ff */
[----:B------:R-:W-:Y:S01]  /*9e10*/  IADD3 R2, P4, PT, R12, UR8, RZ ;  /* 0x000000080c027c10 */ /* 0x000fe2000ff9e0ff */
[----:B------:R-:W0:Y:S01]  /*9e20*/  LDCU.64 UR20, c[0x0][0x388] ;  /* 0x00007100ff1477ac */ /* 0x000e220008000a00 */
[----:B--2---:R-:W-:Y:S02]  /*9e30*/  IADD3 R3, P0, PT, R11, UR10, RZ ;  /* 0x0000000a0b037c10 */ /* 0x004fe4000ff1e0ff */
[----:B------:R-:W-:Y:S02]  /*9e40*/  R2UR UR51, R0 ;  /* 0x00000000003372ca */ /* 0x000fe400000e0000 */
[----:B------:R-:W-:Y:S01]  /*9e50*/  IADD3.X R0, PT, PT, R16, UR15, RZ, P1, !PT ;  /* 0x0000000f10007c10 */ /* 0x000fe20008ffe4ff */
[----:B------:R-:W2:Y:S01]  /*9e60*/  LDCU.64 UR14, c[0x0][0x388] ;  /* 0x00007100ff0e77ac */ /* 0x000ea20008000a00 */
[----:B------:R-:W-:Y:S02]  /*9e70*/  R2UR UR49, R3 ;  /* 0x00000000033172ca */ /* 0x000fe400000e0000 */
[----:B------:R-:W-:Y:S01]  /*9e80*/  R2UR UR50, R2 ;  /* 0x00000000023272ca */ /* 0x000fe200000e0000 */
[----:B------:R4:W-:Y:S01]  /*9e90*/  STL [R1+0x218], R0 ;  /* 0x0002180001007387 */ /* 0x0009e20000100800 */
[----:B------:R-:W-:-:S02]  /*9ea0*/  IADD3.X R3, PT, PT, R15, UR53, RZ, P5, !PT ;  /* 0x000000350f037c10 */ /* 0x000fc4000affe4ff */
[----:B-1----:R-:W-:Y:S02]  /*9eb0*/  IADD3 R2, P5, PT, R27, UR16, RZ ;  /* 0x000000101b027c10 */ /* 0x002fe4000ffbe0ff */
[----:B------:R-:W-:Y:S02]  /*9ec0*/  SHF.R.S32.HI R13, RZ, 0x1f, R13 ;  /* 0x0000001fff0d7819 */ /* 0x000fe4000001140d */
[----:B------:R-:W-:Y:S02]  /*9ed0*/  R2UR UR16, R2 ;  /* 0x00000000021072ca */ /* 0x000fe400000e0000 */
[----:B----4-:R-:W-:Y:S02]  /*9ee0*/  IADD3 R0, P1, PT, R10, UR26, RZ ;  /* 0x0000001a0a007c10 */ /* 0x010fe4000ff3e0ff */
[----:B------:R-:W-:Y:S01]  /*9ef0*/  IADD3.X R2, PT, PT, R14, UR23, RZ, P2, !PT ;  /* 0x000000170e027c10 */ /* 0x000fe200097fe4ff */
[----:B------:R1:W-:Y:S01]  /*9f00*/  STL [R1+0x214], R3 ;  /* 0x0002140301007387 */ /* 0x0003e20000100800 */
[----:B------:R-:W-:Y:S01]  /*9f10*/  R2UR UR26, R0 ;  /* 0x00000000001a72ca */ /* 0x000fe200000e0000 */
[----:B------:R-:W4:Y:S01]  /*9f20*/  LDCU.64 UR22, c[0x0][0x388] ;  /* 0x00007100ff1677ac */ /* 0x000f220008000a00 */
[----:B------:R-:W-:Y:S01]  /*9f30*/  IADD3.X R0, PT, PT, R13, UR25, RZ, P3, !PT ;  /* 0x000000190d007c10 */ /* 0x000fe20009ffe4ff */
[----:B------:R-:W2:Y:S01]  /*9f40*/  LDL.LU R7, [R1+0x4] ;  /* 0x0000040001077983 */ /* 0x000ea20000300800 */
[----:B------:R-:W-:Y:S01]  /*9f50*/  SHF.R.S32.HI R12, RZ, 0x1f, R12 ;  /* 0x0000001fff0c7819 */ /* 0x000fe2000001140c */
[----:B------:R-:W0:Y:S02]  /*9f60*/  LDCU.64 UR24, c[0x0][0x388] ;  /* 0x00007100ff1877ac */ /* 0x000e240008000a00 */
[----:B------:R3:W-:Y:S04]  /*9f70*/  STL [R1+0x210], R2 ;  /* 0x0002100201007387 */ /* 0x0007e80000100800 */
[----:B------:R4:W-:Y:S01]  /*9f80*/  STL [R1+0x20c], R0 ;  /* 0x00020c0001007387 */ /* 0x0009e20000100800 */
[----:B------:R-:W-:Y:S01]  /*9f90*/  IADD3.X R4, PT, PT, R12, UR29, RZ, P4, !PT ;  /* 0x0000001d0c047c10 */ /* 0x000fe2000a7fe4ff */
[----:B-1----:R-:W-:Y:S01]  /*9fa0*/  IMAD R3, R29, UR46, RZ ;  /* 0x0000002e1d037c24 */ /* 0x002fe2000f8e02ff */
[----:B------:R-:W-:Y:S01]  /*9fb0*/  SHF.R.S32.HI R11, RZ, 0x1f, R11 ;  /* 0x0000001fff0b7819 */ /* 0x000fe2000001140b */
[----:B------:R-:W1:Y:S01]  /*9fc0*/  LDCU.64 UR28, c[0x0][0x388] ;  /* 0x00007100ff1c77ac */ /* 0x000e620008000a00 */
[----:B---3--:R-:W-:-:S02]  /*9fd0*/  IMAD R2, R28, UR46, RZ ;  /* 0x0000002e1c027c24 */ /* 0x008fc4000f8e02ff */
[----:B----4-:R-:W-:-:S05]  /*9fe0*/  IMAD R0, R9, UR46, RZ ;  /* 0x0000002e09007c24 */ /* 0x010fca000f8e02ff */
[----:B------:R3:W-:Y:S04]  /*9ff0*/  STL [R1+0x1f0], R0 ;  /* 0x0001f00001007387 */ /* 0x0007e80000100800 */
[----:B------:R-:W4:Y:S04]  /*a000*/  LDL.LU R5, [R1+0x14] ;  /* 0x0000140001057983 */ /* 0x000f280000300800 */
[----:B------:R-:W-:Y:S04]  /*a010*/  STL [R1+0x208], R4 ;  /* 0x0002080401007387 */ /* 0x000fe80000100800 */
[----:B------:R0:W-:Y:S04]  /*a020*/  STL [R1+0x1f4], R2 ;  /* 0x0001f40201007387 */ /* 0x0001e80000100800 */
[----:B------:R-:W-:Y:S04]  /*a030*/  STL [R1+0x1f8], R3 ;  /* 0x0001f80301007387 */ /* 0x000fe80000100800 */
[----:B------:R-:W4:Y:S01]  /*a040*/  LDL.LU R21, [R1+0x18] ;  /* 0x0000180001157983 */ /* 0x000f220000300800 */
[----:B---3--:R-:W-:-:S03]  /*a050*/  IADD3 R0, P4, PT, R0, UR18, RZ ;  /* 0x0000001200007c10 */ /* 0x008fc6000ff9e0ff */
[----:B------:R-:W3:Y:S01]  /*a060*/  LDL.LU R19, [R1+0x1c] ;  /* 0x00001c0001137983 */ /* 0x000ee20000300800 */
[----:B0-----:R-:W-:-:S03]  /*a070*/  IADD3 R2, P3, PT, R2, UR20, RZ ;  /* 0x0000001402027c10 */ /* 0x001fc6000ff7e0ff */
[----:B------:R-:W3:Y:S01]  /*a080*/  LDL.LU R22, [R1+0x20] ;  /* 0x0000200001167983 */ /* 0x000ee20000300800 */
[----:B------:R-:W-:-:S03]  /*a090*/  R2UR UR20, R0 ;  /* 0x00000000001472ca */ /* 0x000fc600000e0000 */
[----:B------:R-:W3:Y:S01]  /*a0a0*/  LDL.LU R20, [R1+0x38] ;  /* 0x0000380001147983 */ /* 0x000ee20000300800 */
[----:B------:R-:W-:-:S03]  /*a0b0*/  IADD3.X R0, PT, PT, R11, UR9, RZ, P0, !PT ;  /* 0x000000090b007c10 */ /* 0x000fc600087fe4ff */
[----:B------:R-:W3:Y:S01]  /*a0c0*/  LDL.LU R23, [R1+0x3c] ;  /* 0x00003c0001177983 */ /* 0x000ee20000300800 */
[----:B------:R-:W-:-:S03]  /*a0d0*/  SHF.R.S32.HI R10, RZ, 0x1f, R10 ;  /* 0x0000001fff0a7819 */ /* 0x000fc6000001140a */
[----:B------:R-:W3:Y:S01]  /*a0e0*/  LDL.LU R24, [R1+0x40] ;  /* 0x0000400001187983 */ /* 0x000ee20000300800 */
[----:B------:R-:W-:-:S03]  /*a0f0*/  SHF.R.S32.HI R27, RZ, 0x1f, R27 ;  /* 0x0000001fff1b7819 */ /* 0x000fc6000001141b */
[----:B------:R-:W3:Y:S01]  /*a100*/  LDL.LU R8, [R1+0x60] ;  /* 0x0000600001087983 */ /* 0x000ee20000300800 */
[----:B------:R-:W-:-:S03]  /*a110*/  R2UR UR18, R2 ;  /* 0x00000000021272ca */ /* 0x000fc600000e0000 */
[----:B------:R-:W3:Y:S01]  /*a120*/  LDL.LU R6, [R1+0x64] ;  /* 0x0000640001067983 */ /* 0x000ee20000300800 */
[----:B------:R-:W-:Y:S01]  /*a130*/  IADD3.X R2, PT, PT, R10, UR11, RZ, P1, !PT ;  /* 0x0000000b0a027c10 */ /* 0x000fe20008ffe4ff */
[----:B------:R-:W0:Y:S02]  /*a140*/  LDCU.128 UR8, c[0x0][0x380] ;  /* 0x00007000ff0877ac */ /* 0x000e240008000c00 */
[----:B------:R-:W3:Y:S04]  /*a150*/  LDL.LU R4, [R1+0x68] ;  /* 0x0000680001047983 */ /* 0x000ee80000300800 */
[----:B------:R-:W3:Y:S04]  /*a160*/  LDL.LU R25, [R1+0xb0] ;  /* 0x0000b00001197983 */ /* 0x000ee80000300800 */
[----:B------:R0:W-:Y:S04]  /*a170*/  STL [R1+0x1fc], R0 ;  /* 0x0001fc0001007387 */ /* 0x0001e80000100800 */
[----:B------:R-:W3:Y:S01]  /*a180*/  LDL.LU R26, [R1+0xd0] ;  /* 0x0000d000011a7983 */ /* 0x000ee20000300800 */
[----:B0-----:R-:W-:-:S03]  /*a190*/  IADD3.X R0, PT, PT, R27, UR27, RZ, P5, !PT ;  /* 0x0000001b1b007c10 */ /* 0x001fc6000affe4ff */
[----:B------:R-:W-:Y:S04]  /*a1a0*/  STL [R1+0x200], R2 ;  /* 0x0002000201007387 */ /* 0x000fe80000100800 */
[----:B------:R0:W-:Y:S01]  /*a1b0*/  STL [R1+0x204], R0 ;  /* 0x0002040001007387 */ /* 0x0001e20000100800 */
[----:B--2---:R-:W-:-:S03]  /*a1c0*/  IMAD R18, R7, UR46, RZ ;  /* 0x0000002e07127c24 */ /* 0x004fc6000f8e02ff */
[----:B------:R-:W2:Y:S04]  /*a1d0*/  LDL.LU R7, [R1+0xe8] ;  /* 0x0000e80001077983 */ /* 0x000ea80000300800 */
[----:B------:R-:W-:Y:S01]  /*a1e0*/  STL [R1+0x9f0], R18 ;  /* 0x0009f01201007387 */ /* 0x000fe20000100800 */
[----:B----4-:R-:W-:-:S03]  /*a1f0*/  IMAD R17, R5, UR46, RZ ;  /* 0x0000002e05117c24 */ /* 0x010fc6000f8e02ff */
[----:B------:R-:W4:Y:S04]  /*a200*/  LDL.LU R5, [R1+0xec] ;  /* 0x0000ec0001057983 */ /* 0x000f280000300800 */
[----:B------:R-:W-:Y:S01]  /*a210*/  STL [R1+0x9f4], R17 ;  /* 0x0009f41101007387 */ /* 0x000fe20000100800 */
[----:B------:R-:W-:-:S03]  /*a220*/  IMAD R16, R21, UR46, RZ ;  /* 0x0000002e15107c24 */ /* 0x000fc6000f8e02ff */
[----:B------:R-:W0:Y:S01]  /*a230*/  LDL.LU R21, [R1+0xf0] ;  /* 0x0000f00001157983 */ /* 0x000e220000300800 */
[----:B---3--:R-:W-:-:S03]  /*a240*/  IMAD R15, R19, UR46, RZ ;  /* 0x0000002e130f7c24 */ /* 0x008fc6000f8e02ff */
[----:B------:R-:W-:Y:S01]  /*a250*/  STL [R1+0x9f8], R16 ;  /* 0x0009f81001007387 */ /* 0x000fe20000100800 */
[----:B------:R-:W-:-:S03]  /*a260*/  IMAD R14, R22, UR46, RZ ;  /* 0x0000002e160e7c24 */ /* 0x000fc6000f8e02ff */
[----:B------:R-:W-:Y:S01]  /*a270*/  STL [R1+0x9fc], R15 ;  /* 0x0009fc0f01007387 */ /* 0x000fe20000100800 */
[----:B------:R-:W-:-:S03]  /*a280*/  IMAD R13, R20, UR46, RZ ;  /* 0x0000002e140d7c24 */ /* 0x000fc6000f8e02ff */
[----:B------:R-:W3:Y:S01]  /*a290*/  LDL.LU R22, [R1+0xf4] ;  /* 0x0000f40001167983 */ /* 0x000ee20000300800 */
[----:B------:R-:W-:-:S03]  /*a2a0*/  IMAD R12, R23, UR46, RZ ;  /* 0x0000002e170c7c24 */ /* 0x000fc6000f8e02ff */
[----:B------:R-:W-:Y:S01]  /*a2b0*/  STL [R1+0xa00], R14 ;  /* 0x000a000e01007387 */ /* 0x000fe20000100800 */
        /* <DEDUP_REMOVED lines=9> */
[----:B------:R-:W-:Y:S04]  /*a350*/  STL [R1+0xa14], R6 ;  /* 0x000a140601007387 */ /* 0x000fe80000100800 */
[----:B------:R0:W-:Y:S01]  /*a360*/  STL [R1+0xa18], R4 ;  /* 0x000a180401007387 */ /* 0x0001e20000100800 */
[----:B------:R-:W-:-:S03]  /*a370*/  IMAD R9, R26, UR46, RZ ;  /* 0x0000002e1a097c24 */ /* 0x000fc6000f8e02ff */
[----:B------:R-:W-:Y:S04]  /*a380*/  STL [R1+0xa1c], R11 ;  /* 0x000a1c0b01007387 */ /* 0x000fe80000100800 */
[----:B------:R-:W3:Y:S04]  /*a390*/  LDL.LU R23, [R1+0xf8] ;  /* 0x0000f80001177983 */ /* 0x000ee80000300800 */
[----:B------:R-:W3:Y:S04]  /*a3a0*/  LDL.LU R24, [R1+0xfc] ;  /* 0x0000fc0001187983 */ /* 0x000ee80000300800 */
[----:B------:R-:W-:Y:S04]  /*a3b0*/  STL [R1+0xa20], R9 ;  /* 0x000a200901007387 */ /* 0x000fe80000100800 */
[----:B------:R-:W3:Y:S01]  /*a3c0*/  LDL.LU R25, [R1+0x100] ;  /* 0x0001000001197983 */ /* 0x000ee20000300800 */
[----:B------:R-:W-:-:S04]  /*a3d0*/  IADD3 R3, P2, PT, R3, UR14, RZ ;  /* 0x0000000e03037c10 */ /* 0x000fc8000ff5e0ff */
[----:B------:R-:W-:Y:S01]  /*a3e0*/  R2UR UR14, R3 ;  /* 0x00000000030e72ca */ /* 0x000fe200000e0000 */
[----:B--2---:R-:W-:-:S05]  /*a3f0*/  IMAD R7, R7, UR46, RZ ;  /* 0x0000002e07077c24 */ /* 0x004fca000f8e02ff */
[----:B------:R-:W-:Y:S04]  /*a400*/  STL [R1+0xa24], R7 ;  /* 0x000a240701007387 */ /* 0x000fe80000100800 */
[----:B------:R-:W2:Y:S04]  /*a410*/  LDL.LU R26, [R1+0x108] ;  /* 0x00010800011a7983 */ /* 0x000ea80000300800 */
[----:B------:R-:W2:Y:S01]  /*a420*/  LDL.LU R27, [R1+0x10c] ;  /* 0x00010c00011b7983 */ /* 0x000ea20000300800 */
[----:B----4-:R-:W-:-:S05]  /*a430*/  IMAD R5, R5, UR46, RZ ;  /* 0x0000002e05057c24 */ /* 0x010fca000f8e02ff */
[----:B------:R4:W-:Y:S04]  /*a440*/  STL [R1+0xa28], R5 ;  /* 0x000a280501007387 */ /* 0x0009e80000100800 */
[----:B------:R-:W4:Y:S04]  /*a450*/  LDL.LU R28, [R1+0x110] ;  /* 0x00011000011c7983 */ /* 0x000f280000300800 */
[----:B------:R-:W4:Y:S01]  /*a460*/  LDL.LU R29, [R1+0x118] ;  /* 0x00011800011d7983 */ /* 0x000f220000300800 */
[----:B0-----:R-:W-:-:S05]  /*a470*/  IMAD R0, R21, UR46, RZ ;  /* 0x0000002e15007c24 */ /* 0x001fca000f8e02ff */
[----:B------:R0:W-:Y:S04]  /*a480*/  STL [R1+0xa2c], R0 ;  /* 0x000a2c0001007387 */ /* 0x0001e80000100800 */
[----:B------:R-:W4:Y:S04]  /*a490*/  LDL.LU R4, [R1+0x120] ;  /* 0x0001200001047983 */ /* 0x000f280000300800 */
[----:B------:R-:W4:Y:S04]  /*a4a0*/  LDL.LU R6, [R1+0x124] ;  /* 0x0001240001067983 */ /* 0x000f280000300800 */
[----:B------:R-:W0:Y:S04]  /*a4b0*/  LDL.LU R8, [R1+0x128] ;  /* 0x0001280001087983 */ /* 0x000e280000300800 */
[----:B------:R-:W4:Y:S04]  /*a4c0*/  LDL.LU R10, [R1+0x144] ;  /* 0x00014400010a7983 */ /* 0x000f280000300800 */
        /* <DEDUP_REMOVED lines=8> */
[----:B------:R-:W4:Y:S01]  /*a550*/  LDL.LU R2, [R1+0x1e4] ;  /* 0x0001e40001027983 */ /* 0x000f220000300800 */
[----:B---3--:R-:W-:-:S02]  /*a560*/  IMAD R19, R22, UR46, RZ ;  /* 0x0000002e16137c24 */ /* 0x008fc4000f8e02ff */
[----:B------:R-:W-:Y:S01]  /*a570*/  IMAD R22, R23, UR46, RZ ;  /* 0x0000002e17167c24 */ /* 0x000fe2000f8e02ff */
[----:B------:R-:W3:Y:S01]  /*a580*/  LDL.LU R20, [R1+0x1e0] ;  /* 0x0001e00001147983 */ /* 0x000ee20000300800 */
[----:B------:R-:W-:Y:S02]  /*a590*/  IMAD R23, R24, UR46, RZ ;  /* 0x0000002e18177c24 */ /* 0x000fe4000f8e02ff */
[----:B------:R-:W-:Y:S01]  /*a5a0*/  IMAD R25, R25, UR46, RZ ;  /* 0x0000002e19197c24 */ /* 0x000fe2000f8e02ff */
[----:B------:R-:W3:Y:S04]  /*a5b0*/  LDL.LU R21, [R1+0x1dc] ;  /* 0x0001dc0001157983 */ /* 0x000ee80000300800 */
[----:B------:R-:W-:Y:S04]  /*a5c0*/  STL [R1+0xa30], R19 ;  /* 0x000a301301007387 */ /* 0x000fe80000100800 */
[----:B------:R-:W-:Y:S04]  /*a5d0*/  STL [R1+0xa34], R22 ;  /* 0x000a341601007387 */ /* 0x000fe80000100800 */
[----:B------:R-:W3:Y:S04]  /*a5e0*/  LDL.LU R24, [R1+0x1d8] ;  /* 0x0001d80001187983 */ /* 0x000ee80000300800 */
[----:B------:R-:W-:Y:S04]  /*a5f0*/  STL [R1+0xa38], R23 ;  /* 0x000a381701007387 */ /* 0x000fe80000100800 */
[----:B------:R-:W-:Y:S01]  /*a600*/  STL [R1+0xa3c], R25 ;  /* 0x000a3c1901007387 */ /* 0x000fe20000100800 */
[----:B--2---:R-:W-:-:S02]  /*a610*/  IMAD R26, R26, UR46, RZ ;  /* 0x0000002e1a1a7c24 */ /* 0x004fc4000f8e02ff */
[----:B------:R-:W-:-:S03]  /*a620*/  IMAD R27, R27, UR46, RZ ;  /* 0x0000002e1b1b7c24 */ /* 0x000fc6000f8e02ff */
[----:B------:R-:W-:Y:S04]  /*a630*/  STL [R1+0xa40], R26 ;  /* 0x000a401a01007387 */ /* 0x000fe80000100800 */
[----:B------:R-:W-:Y:S01]  /*a640*/  STL [R1+0xa44], R27 ;  /* 0x000a441b01007387 */ /* 0x000fe20000100800 */
[----:B----4-:R-:W-:Y:S02]  /*a650*/  IMAD R28, R28, UR46, RZ ;  /* 0x0000002e1c1c7c24 */ /* 0x010fe4000f8e02ff */
[----:B------:R-:W-:-:S03]  /*a660*/  IMAD R29, R29, UR46, RZ ;  /* 0x0000002e1d1d7c24 */ /* 0x000fc6000f8e02ff */
[----:B------:R-:W-:Y:S04]  /*a670*/  STL [R1+0xa48], R28 ;  /* 0x000a481c01007387 */ /* 0x000fe80000100800 */
[----:B------:R-:W-:Y:S01]  /*a680*/  STL [R1+0xa4c], R29 ;  /* 0x000a4c1d01007387 */ /* 0x000fe20000100800 */
[----:B------:R-:W-:Y:S02]  /*a690*/  IMAD R5, R4, UR46, RZ ;  /* 0x0000002e04057c24 */ /* 0x000fe4000f8e02ff */
[----:B------:R-:W-:-:S03]  /*a6a0*/  IMAD R4, R6, UR46, RZ ;  /* 0x0000002e06047c24 */ /* 0x000fc6000f8e02ff */
[----:B------:R2:W-:Y:S01]  /*a6b0*/  STL [R1+0x4], R5 ;  /* 0x0000040501007387 */ /* 0x0005e20000100800 */
[----:B0-----:R-:W-:-:S03]  /*a6c0*/  IMAD R0, R8, UR46, RZ ;  /* 0x0000002e08007c24 */ /* 0x001fc6000f8e02ff */
[----:B------:R0:W-:Y:S04]  /*a6d0*/  STL [R1+0x8], R4 ;  /* 0x0000080401007387 */ /* 0x0001e80000100800 */
[----:B------:R4:W-:Y:S01]  /*a6e0*/  STL [R1+0xc], R0 ;  /* 0x00000c0001007387 */ /* 0x0009e20000100800 */
[----:B--2---:R-:W-:Y:S02]  /*a6f0*/  IMAD R5, R10, UR46, RZ ;  /* 0x0000002e0a057c24 */ /* 0x004fe4000f8e02ff */
[----:B0-----:R-:W-:-:S03]  /*a700*/  IMAD R4, R12, UR46, RZ ;  /* 0x0000002e0c047c24 */ /* 0x001fc6000f8e02ff */
[----:B------:R0:W-:Y:S01]  /*a710*/  STL [R1+0x10], R5 ;  /* 0x0000100501007387 */ /* 0x0001e20000100800 */
[----:B----4-:R-:W-:-:S03]  /*a720*/  IMAD R0, R13, UR46, RZ ;  /* 0x0000002e0d007c24 */ /* 0x010fc6000f8e02ff */
[----:B------:R2:W-:Y:S04]  /*a730*/  STL [R1+0x14], R4 ;  /* 0x0000140401007387 */ /* 0x0005e80000100800 */
[----:B------:R4:W-:Y:S01]  /*a740*/  STL [R1+0x18], R0 ;  /* 0x0000180001007387 */ /* 0x0009e20000100800 */
[----:B0-----:R-:W-:Y:S02]  /*a750*/  IMAD R5, R14, UR46, RZ ;  /* 0x0000002e0e057c24 */ /* 0x001fe4000f8e02ff */
[----:B--2---:R-:W-:-:S03]  /*a760*/  IMAD R4, R15, UR46, RZ ;  /* 0x0000002e0f047c24 */ /* 0x004fc6000f8e02ff */
[----:B------:R0:W-:Y:S01]  /*a770*/  STL [R1+0x1c], R5 ;  /* 0x00001c0501007387 */ /* 0x0001e20000100800 */
[----:B----4-:R-:W-:-:S03]  /*a780*/  IMAD R0, R16, UR46, RZ ;  /* 0x0000002e10007c24 */ /* 0x010fc6000f8e02ff */
[----:B------:R2:W-:Y:S04]  /*a790*/  STL [R1+0x20], R4 ;  /* 0x0000200401007387 */ /* 0x0005e80000100800 */
[----:B------:R4:W-:Y:S01]  /*a7a0*/  STL [R1+0x24], R0 ;  /* 0x0000240001007387 */ /* 0x0009e20000100800 */
[----:B0-----:R-:W-:Y:S02]  /*a7b0*/  IMAD R5, R17, UR46, RZ ;  /* 0x0000002e11057c24 */ /* 0x001fe4000f8e02ff */
[----:B--2---:R-:W-:-:S03]  /*a7c0*/  IMAD R4, R18, UR46, RZ ;  /* 0x0000002e12047c24 */ /* 0x004fc6000f8e02ff */
[----:B------:R-:W-:Y:S01]  /*a7d0*/  STL [R1+0x28], R5 ;  /* 0x0000280501007387 */ /* 0x000fe20000100800 */
[----:B----4-:R-:W-:Y:S02]  /*a7e0*/  IMAD R0, R3, UR46, RZ ;  /* 0x0000002e03007c24 */ /* 0x010fe4000f8e02ff */
[----:B------:R-:W-:Y:S01]  /*a7f0*/  IMAD R3, R2, UR46, RZ ;  /* 0x0000002e02037c24 */ /* 0x000fe2000f8e02ff */
[----:B------:R-:W-:Y:S04]  /*a800*/  STL [R1+0x30], R4 ;  /* 0x0000300401007387 */ /* 0x000fe80000100800 */
[----:B------:R0:W-:Y:S04]  /*a810*/  STL [R1+0x34], R0 ;  /* 0x0000340001007387 */ /* 0x0001e80000100800 */
[----:B------:R-:W-:Y:S04]  /*a820*/  STL [R1+0x38], R3 ;  /* 0x0000380301007387 */ /* 0x000fe80000100800 */
[----:B------:R-:W2:Y:S01]  /*a830*/  LDL.LU R29, [R1+0x1d0] ;  /* 0x0001d000011d7983 */ /* 0x000ea20000300800 */
[----:B---3--:R-:W-:-:S02]  /*a840*/  IMAD R2, R20, UR46, RZ ;  /* 0x0000002e14027c24 */ /* 0x008fc4000f8e02ff */
[----:B0-----:R-:W-:-:S03]  /*a850*/  IMAD R0, R21, UR46, RZ ;  /* 0x0000002e15007c24 */ /* 0x001fc6000f8e02ff */
[----:B------:R-:W-:Y:S04]  /*a860*/  STL [R1+0x3c], R2 ;  /* 0x00003c0201007387 */ /* 0x000fe80000100800 */
[----:B--2---:R0:W-:Y:S04]  /*a870*/  STL [R1+0xa54], R29 ;  /* 0x000a541d01007387 */ /* 0x0041e80000100800 */
[----:B------:R2:W-:Y:S04]  /*a880*/  STL [R1+0x40], R0 ;  /* 0x0000400001007387 */ /* 0x0005e80000100800 */
[----:B0-----:R-:W3:Y:S01]  /*a890*/  LDL.LU R29, [R1+0x1d4] ;  /* 0x0001d400011d7983 */ /* 0x001ee20000300800 */
[----:B--2---:R-:W-:-:S03]  /*a8a0*/  IMAD R0, R24, UR46, RZ ;  /* 0x0000002e18007c24 */ /* 0x004fc6000f8e02ff */
[----:B------:R-:W2:Y:S04]  /*a8b0*/  LDL.LU R21, [R1+0x1cc] ;  /* 0x0001cc0001157983 */ /* 0x000ea80000300800 */
[----:B------:R-:W4:Y:S04]  /*a8c0*/  LDL.LU R28, [R1+0x1c8] ;  /* 0x0001c800011c7983 */ /* 0x000f280000300800 */
[----:B------:R-:W2:Y:S04]  /*a8d0*/  LDL.LU R27, [R1+0x1c4] ;  /* 0x0001c400011b7983 */ /* 0x000ea80000300800 */
[----:B------:R0:W-:Y:S04]  /*a8e0*/  STL [R1+0x44], R0 ;  /* 0x0000440001007387 */ /* 0x0001e80000100800 */
[----:B------:R-:W2:Y:S04]  /*a8f0*/  LDL.LU R26, [R1+0x1c0] ;  /* 0x0001c000011a7983 */ /* 0x000ea80000300800 */
[----:B------:R-:W2:Y:S04]  /*a900*/  LDL.LU R25, [R1+0x1bc] ;  /* 0x0001bc0001197983 */ /* 0x000ea80000300800 */
[----:B------:R-:W2:Y:S04]  /*a910*/  LDL.LU R23, [R1+0x1b8] ;  /* 0x0001b80001177983 */ /* 0x000ea80000300800 */
[----:B------:R-:W2:Y:S04]  /*a920*/  LDL.LU R22, [R1+0x1b4] ;  /* 0x0001b40001167983 */ /* 0x000ea80000300800 */
[----:B------:R-:W2:Y:S04]  /*a930*/  LDL.LU R19, [R1+0x1b0] ;  /* 0x0001b00001137983 */ /* 0x000ea80000300800 */
[----:B0-----:R-:W2:Y:S04]  /*a940*/  LDL.LU R0, [R1+0x1ac] ;  /* 0x0001ac0001007983 */ /* 0x001ea80000300800 */
[----:B------:R-:W2:Y:S04]  /*a950*/  LDL.LU R5, [R1+0x1a8] ;  /* 0x0001a80001057983 */ /* 0x000ea80000300800 */
        /* <DEDUP_REMOVED lines=17> */
[----:B------:R-:W2:Y:S01]  /*aa70*/  LDL.LU R24, [R1+0x140] ;  /* 0x0001400001187983 */ /* 0x000ea20000300800 */
[----:B---3--:R-:W-:-:S05]  /*aa80*/  IMAD R29, R29, UR46, RZ ;  /* 0x0000002e1d1d7c24 */ /* 0x008fca000f8e02ff */
[----:B------:R0:W-:Y:S04]  /*aa90*/  STL [R1+0x48], R29 ;  /* 0x0000481d01007387 */ /* 0x0001e80000100800 */
[----:B0-----:R-:W3:Y:S02]  /*aaa0*/  LDL.LU R29, [R1+0xa54] ;  /* 0x000a5400011d7983 */ /* 0x001ee40000300800 */
[----:B---3--:R-:W-:-:S05]  /*aab0*/  IMAD R29, R29, UR46, RZ ;  /* 0x0000002e1d1d7c24 */ /* 0x008fca000f8e02ff */
[----:B------:R2:W-:Y:S02]  /*aac0*/  STL [R1+0x54], R29 ;  /* 0x0000541d01007387 */ /* 0x0005e40000100800 */
[----:B--2---:R-:W-:Y:S02]  /*aad0*/  IMAD R29, R21, UR46, RZ ;  /* 0x0000002e151d7c24 */ /* 0x004fe4000f8e02ff */
[----:B------:R-:W2:Y:S04]  /*aae0*/  LDL.LU R21, [R1+0x13c] ;  /* 0x00013c0001157983 */ /* 0x000ea80000300800 */
[----:B------:R4:W-:Y:S02]  /*aaf0*/  STL [R1+0x60], R29 ;  /* 0x0000601d01007387 */ /* 0x0009e40000100800 */
[----:B----4-:R-:W-:-:S02]  /*ab00*/  IMAD R29, R28, UR46, RZ ;  /* 0x0000002e1c1d7c24 */ /* 0x010fc4000f8e02ff */
[----:B------:R-:W-:Y:S02]  /*ab10*/  IMAD R28, R27, UR46, RZ ;  /* 0x0000002e1b1c7c24 */ /* 0x000fe4000f8e02ff */
[----:B------:R-:W-:Y:S02]  /*ab20*/  IMAD R27, R26, UR46, RZ ;  /* 0x0000002e1a1b7c24 */ /* 0x000fe4000f8e02ff */
[----:B------:R-:W-:Y:S01]  /*ab30*/  IMAD R26, R25, UR46, RZ ;  /* 0x0000002e191a7c24 */ /* 0x000fe2000f8e02ff */
[----:B------:R-:W-:Y:S01]  /*ab40*/  STL [R1+0x64], R29 ;  /* 0x0000641d01007387 */ /* 0x000fe20000100800 */
[----:B------:R-:W-:Y:S02]  /*ab50*/  IMAD R25, R23, UR46, RZ ;  /* 0x0000002e17197c24 */ /* 0x000fe4000f8e02ff */
[----:B------:R-:W-:Y:S01]  /*ab60*/  IMAD R23, R22, UR46, RZ ;  /* 0x0000002e16177c24 */ /* 0x000fe2000f8e02ff */
[----:B------:R-:W-:Y:S01]  /*ab70*/  STL [R1+0x68], R28 ;  /* 0x0000681c01007387 */ /* 0x000fe20000100800 */
[----:B------:R-:W-:-:S02]  /*ab80*/  IMAD R22, R19, UR46, RZ ;  /* 0x0000002e13167c24 */ /* 0x000fc4000f8e02ff */
[----:B------:R-:W-:Y:S01]  /*ab90*/  IMAD R19, R0, UR46, RZ ;  /* 0x0000002e00137c24 */ /* 0x000fe2000f8e02ff */
[----:B------:R-:W-:Y:S01]  /*aba0*/  STL [R1+0x78], R27 ;  /* 0x0000781b01007387 */ /* 0x000fe20000100800 */
[----:B------:R-:W-:-:S03]  /*abb0*/  IMAD R0, R5, UR46, RZ ;  /* 0x0000002e05007c24 */ /* 0x000fc6000f8e02ff */
[----:B------:R-:W-:Y:S01]  /*abc0*/  STL [R1+0x84], R26 ;  /* 0x0000841a01007387 */ /* 0x000fe20000100800 */
[----:B------:R-:W-:-:S03]  /*abd0*/  IMAD R5, R7, UR46, RZ ;  /* 0x0000002e07057c24 */ /* 0x000fc6000f8e02ff */
[----:B------:R-:W-:Y:S01]  /*abe0*/  STL [R1+0x88], R25 ;  /* 0x0000881901007387 */ /* 0x000fe20000100800 */
[----:B------:R-:W-:-:S03]  /*abf0*/  IMAD R7, R9, UR46, RZ ;  /* 0x0000002e09077c24 */ /* 0x000fc6000f8e02ff */
[----:B------:R-:W-:Y:S04]  /*ac00*/  STL [R1+0x94], R23 ;  /* 0x0000941701007387 */ /* 0x000fe80000100800 */
[----:B------:R-:W-:Y:S04]  /*ac10*/  STL [R1+0x9c], R22 ;  /* 0x00009c1601007387 */ /* 0x000fe80000100800 */
[----:B------:R-:W-:Y:S04]  /*ac20*/  STL [R1+0xb0], R19 ;  /* 0x0000b01301007387 */ /* 0x000fe80000100800 */
[----:B------:R0:W-:Y:S04]  /*ac30*/  STL [R1+0xbc], R0 ;  /* 0x0000bc0001007387 */ /* 0x0001e80000100800 */
[----:B------:R3:W-:Y:S01]  /*ac40*/  STL [R1+0xcc], R5 ;  /* 0x0000cc0501007387 */ /* 0x0007e20000100800 */
[----:B0-----:R-:W-:-:S03]  /*ac50*/  IMAD R0, R11, UR46, RZ ;  /* 0x0000002e0b007c24 */ /* 0x001fc6000f8e02ff */
[----:B------:R-:W-:Y:S01]  /*ac60*/  STL [R1+0xd0], R7 ;  /* 0x0000d00701007387 */ /* 0x000fe20000100800 */
[----:B---3--:R-:W-:-:S03]  /*ac70*/  IMAD R5, R4, UR46, RZ ;  /* 0x0000002e04057c24 */ /* 0x008fc6000f8e02ff */
[----:B------:R0:W-:Y:S01]  /*ac80*/  STL [R1+0xe4], R0 ;  /* 0x0000e40001007387 */ /* 0x0001e20000100800 */
[----:B------:R-:W-:-:S03]  /*ac90*/  IMAD R4, R6, UR46, RZ ;  /* 0x0000002e06047c24 */ /* 0x000fc6000f8e02ff */
[----:B------:R3:W-:Y:S01]  /*aca0*/  STL [R1+0xe8], R5 ;  /* 0x0000e80501007387 */ /* 0x0007e20000100800 */
[----:B0-----:R-:W-:-:S03]  /*acb0*/  IMAD R0, R8, UR46, RZ ;  /* 0x0000002e08007c24 */ /* 0x001fc6000f8e02ff */
[----:B------:R0:W-:Y:S01]  /*acc0*/  STL [R1+0xec], R4 ;  /* 0x0000ec0401007387 */ /* 0x0001e20000100800 */
[----:B---3--:R-:W-:-:S03]  /*acd0*/  IMAD R5, R10, UR46, RZ ;  /* 0x0000002e0a057c24 */ /* 0x008fc6000f8e02ff */
[----:B------:R3:W-:Y:S01]  /*ace0*/  STL [R1+0xf0], R0 ;  /* 0x0000f00001007387 */ /* 0x0007e20000100800 */
[----:B0-----:R-:W-:-:S03]  /*acf0*/  IMAD R4, R12, UR46, RZ ;  /* 0x0000002e0c047c24 */ /* 0x001fc6000f8e02ff */
[----:B------:R0:W-:Y:S01]  /*ad00*/  STL [R1+0xf4], R5 ;  /* 0x0000f40501007387 */ /* 0x0001e20000100800 */
[----:B---3--:R-:W-:-:S03]  /*ad10*/  IMAD R0, R13, UR46, RZ ;  /* 0x0000002e0d007c24 */ /* 0x008fc6000f8e02ff */
[----:B------:R3:W-:Y:S04]  /*ad20*/  STL [R1+0xf8], R4 ;  /* 0x0000f80401007387 */ /* 0x0007e80000100800 */
[----:B------:R4:W-:Y:S01]  /*ad30*/  STL [R1+0xfc], R0 ;  /* 0x0000fc0001007387 */ /* 0x0009e20000100800 */
[----:B0-----:R-:W-:Y:S02]  /*ad40*/  IMAD R5, R14, UR46, RZ ;  /* 0x0000002e0e057c24 */ /* 0x001fe4000f8e02ff */
[----:B---3--:R-:W-:-:S03]  /*ad50*/  IMAD R4, R15, UR46, RZ ;  /* 0x0000002e0f047c24 */ /* 0x008fc6000f8e02ff */
[----:B------:R0:W-:Y:S01]  /*ad60*/  STL [R1+0x100], R5 ;  /* 0x0001000501007387 */ /* 0x0001e20000100800 */
[----:B----4-:R-:W-:-:S03]  /*ad70*/  IMAD R0, R16, UR46, RZ ;  /* 0x0000002e10007c24 */ /* 0x010fc6000f8e02ff */
[----:B------:R3:W-:Y:S04]  /*ad80*/  STL [R1+0x108], R4 ;  /* 0x0001080401007387 */ /* 0x0007e80000100800 */
[----:B------:R4:W-:Y:S01]  /*ad90*/  STL [R1+0x10c], R0 ;  /* 0x00010c0001007387 */ /* 0x0009e20000100800 */
[----:B0-----:R-:W-:Y:S02]  /*ada0*/  IMAD R5, R17, UR46, RZ ;  /* 0x0000002e11057c24 */ /* 0x001fe4000f8e02ff */
[----:B---3--:R-:W-:-:S03]  /*adb0*/  IMAD R4, R18, UR46, RZ ;  /* 0x0000002e12047c24 */ /* 0x008fc6000f8e02ff */
[----:B------:R-:W-:Y:S01]  /*adc0*/  STL [R1+0x110], R5 ;  /* 0x0001100501007387 */ /* 0x000fe20000100800 */
[----:B----4-:R-:W-:Y:S02]  /*add0*/  IMAD R0, R3, UR46, RZ ;  /* 0x0000002e03007c24 */ /* 0x010fe4000f8e02ff */
[----:B------:R-:W-:Y:S01]  /*ade0*/  IMAD R3, R2, UR46, RZ ;  /* 0x0000002e02037c24 */ /* 0x000fe2000f8e02ff */
[----:B------:R-:W-:Y:S04]  /*adf0*/  STL [R1+0x118], R4 ;  /* 0x0001180401007387 */ /* 0x000fe80000100800 */
[----:B------:R0:W-:Y:S04]  /*ae00*/  STL [R1+0x120], R0 ;  /* 0x0001200001007387 */ /* 0x0001e80000100800 */
[----:B------:R-:W-:Y:S01]  /*ae10*/  STL [R1+0x124], R3 ;  /* 0x0001240301007387 */ /* 0x000fe20000100800 */
[----:B0-----:R-:W-:-:S03]  /*ae20*/  IMAD R0, R24, UR46, RZ ;  /* 0x0000002e18007c24 */ /* 0x001fc6000f8e02ff */
[----:B------:R-:W3:Y:S01]  /*ae30*/  LDL.LU R24, [R1+0x134] ;  /* 0x0001340001187983 */ /* 0x000ee20000300800 */
[----:B------:R-:W-:-:S05]  /*ae40*/  IMAD R2, R20, UR46, RZ ;  /* 0x0000002e14027c24 */ /* 0x000fca000f8e02ff */
[----:B------:R-:W-:Y:S04]  /*ae50*/  STL [R1+0x128], R2 ;  /* 0x0001280201007387 */ /* 0x000fe80000100800 */
[----:B---3--:R0:W-:Y:S04]  /*ae60*/  STL [R1+0xa50], R24 ;  /* 0x000a501801007387 */ /* 0x0081e80000100800 */
[----:B------:R2:W-:Y:S04]  /*ae70*/  STL [R1+0x140], R0 ;  /* 0x0001400001007387 */ /* 0x0005e80000100800 */
[----:B0-----:R-:W3:Y:S01]  /*ae80*/  LDL.LU R24, [R1+0x138] ;  /* 0x0001380001187983 */ /* 0x001ee20000300800 */
[----:B--2---:R-:W-:-:S03]  /*ae90*/  IMAD R0, R21, UR46, RZ ;  /* 0x0000002e15007c24 */ /* 0x004fc6000f8e02ff */
[----:B------:R-:W2:Y:S04]  /*aea0*/  LDL.LU R29, [R1+0x130] ;  /* 0x00013000011d7983 */ /* 0x000ea80000300800 */
[----:B------:R-:W4:Y:S04]  /*aeb0*/  LDL.LU R28, [R1+0x12c] ;  /* 0x00012c00011c7983 */ /* 0x000f280000300800 */
[----:B------:R0:W-:Y:S04]  /*aec0*/  STL [R1+0x13c], R0 ;  /* 0x00013c0001007387 */ /* 0x0001e80000100800 */
[----:B------:R-:W4:Y:S04]  /*aed0*/  LDL.LU R27, [R1+0x11c] ;  /* 0x00011c00011b7983 */ /* 0x000f280000300800 */
[----:B------:R-:W4:Y:S04]  /*aee0*/  LDL.LU R26, [R1+0x114] ;  /* 0x00011400011a7983 */ /* 0x000f280000300800 */
[----:B------:R-:W4:Y:S04]  /*aef0*/  LDL.LU R25, [R1+0x104] ;  /* 0x0001040001197983 */ /* 0x000f280000300800 */
[----:B------:R-:W4:Y:S04]  /*af00*/  LDL.LU R23, [R1+0xe0] ;  /* 0x0000e00001177983 */ /* 0x000f280000300800 */
[----:B------:R-:W4:Y:S04]  /*af10*/  LDL.LU R22, [R1+0xdc] ;  /* 0x0000dc0001167983 */ /* 0x000f280000300800 */
[----:B------:R-:W4:Y:S04]  /*af20*/  LDL.LU R19, [R1+0xd8] ;  /* 0x0000d80001137983 */ /* 0x000f280000300800 */
[----:B0-----:R-:W4:Y:S04]  /*af30*/  LDL.LU R0, [R1+0xd4] ;  /* 0x0000d40001007983 */ /* 0x001f280000300800 */
        /* <DEDUP_REMOVED lines=19> */
[----:B---3--:R-:W-:-:S05]  /*b070*/  IMAD R24, R24, UR46, RZ ;  /* 0x0000002e18187c24 */ /* 0x008fca000f8e02ff */
[----:B------:R0:W-:Y:S04]  /*b080*/  STL [R1+0x138], R24 ;  /* 0x0001381801007387 */ /* 0x0001e80000100800 */
[----:B0-----:R-:W3:Y:S01]  /*b090*/  LDL.LU R24, [R1+0xa50] ;  /* 0x000a500001187983 */ /* 0x001ee20000300800 */
[----:B--2---:R-:W-:Y:S02]  /*b0a0*/  IMAD R29, R29, UR46, RZ ;  /* 0x0000002e1d1d7c24 */ /* 0x004fe4000f8e02ff */
[----:B----4-:R-:W-:Y:S02]  /*b0b0*/  IMAD R28, R28, UR46, RZ ;  /* 0x0000002e1c1c7c24 */ /* 0x010fe4000f8e02ff */
[----:B------:R-:W-:Y:S02]  /*b0c0*/  IMAD R27, R27, UR46, RZ ;  /* 0x0000002e1b1b7c24 */ /* 0x000fe4000f8e02ff */
[----:B------:R-:W-:-:S02]  /*b0d0*/  IMAD R26, R26, UR46, RZ ;  /* 0x0000002e1a1a7c24 */ /* 0x000fc4000f8e02ff */
[----:B------:R-:W-:Y:S02]  /*b0e0*/  IMAD R25, R25, UR46, RZ ;  /* 0x0000002e19197c24 */ /* 0x000fe4000f8e02ff */
[----:B------:R-:W-:Y:S02]  /*b0f0*/  IMAD R23, R23, UR46, RZ ;  /* 0x0000002e17177c24 */ /* 0x000fe4000f8e02ff */
[----:B------:R-:W-:Y:S02]  /*b100*/  IMAD R22, R22, UR46, RZ ;  /* 0x0000002e16167c24 */ /* 0x000fe4000f8e02ff */
[----:B------:R-:W-:Y:S02]  /*b110*/  IMAD R19, R19, UR46, RZ ;  /* 0x0000002e13137c24 */ /* 0x000fe4000f8e02ff */
        /* <DEDUP_REMOVED lines=16> */
[----:B---3--:R-:W-:-:S05]  /*b220*/  IMAD R24, R24, UR46, RZ ;  /* 0x0000002e18187c24 */ /* 0x008fca000f8e02ff */
[----:B------:R0:W-:Y:S04]  /*b230*/  STL [R1+0x134], R24 ;  /* 0x0001341801007387 */ /* 0x0001e80000100800 */
[----:B0-----:R-:W2:Y:S04]  /*b240*/  LDL.LU R24, [R1] ;  /* 0x0000000001187983 */ /* 0x001ea80000300800 */
[----:B------:R0:W-:Y:S04]  /*b250*/  STL [R1+0x130], R29 ;  /* 0x0001301d01007387 */ /* 0x0001e80000100800 */
[----:B0-----:R-:W3:Y:S04]  /*b260*/  LDL.LU R29, [R1+0xa4c] ;  /* 0x000a4c00011d7983 */ /* 0x001ee80000300800 */
[----:B------:R0:W-:Y:S04]  /*b270*/  STL [R1+0x12c], R28 ;  /* 0x00012c1c01007387 */ /* 0x0001e80000100800 */
[----:B0-----:R-:W4:Y:S04]  /*b280*/  LDL.LU R28, [R1+0xa48] ;  /* 0x000a4800011c7983 */ /* 0x001f280000300800 */
[----:B------:R0:W-:Y:S04]  /*b290*/  STL [R1+0x11c], R27 ;  /* 0x00011c1b01007387 */ /* 0x0001e80000100800 */
[----:B0-----:R-:W2:Y:S04]  /*b2a0*/  LDL.LU R27, [R1+0xa44] ;  /* 0x000a4400011b7983 */ /* 0x001ea80000300800 */
[----:B------:R0:W-:Y:S04]  /*b2b0*/  STL [R1+0x114], R26 ;  /* 0x0001141a01007387 */ /* 0x0001e80000100800 */
[----:B0-----:R-:W2:Y:S04]  /*b2c0*/  LDL.LU R26, [R1+0xa40] ;  /* 0x000a4000011a7983 */ /* 0x001ea80000300800 */
[----:B------:R0:W-:Y:S04]  /*b2d0*/  STL [R1+0x104], R25 ;  /* 0x0001041901007387 */ /* 0x0001e80000100800 */
[----:B0-----:R-:W3:Y:S04]  /*b2e0*/  LDL.LU R25, [R1+0xa3c] ;  /* 0x000a3c0001197983 */ /* 0x001ee80000300800 */
        /* <DEDUP_REMOVED lines=37> */
[----:B0-----:R-:W3:Y:S01]  /*b540*/  LDL.LU R18, [R1+0x9f0] ;  /* 0x0009f00001127983 */ /* 0x001ee20000300800 */
[----:B------:R-:W-:-:S02]  /*b550*/  IMAD R2, R2, UR46, RZ ;  /* 0x0000002e02027c24 */ /* 0x000fc4000f8e02ff */
[----:B------:R-:W-:-:S03]  /*b560*/  IMAD R3, R3, UR7, RZ ;  /* 0x0000000703037c24 */ /* 0x000fc6000f8e02ff */
[----:B------:R0:W-:Y:S01]  /*b570*/  STL [R1+0x50], R2 ;  /* 0x0000500201007387 */ /* 0x0001e20000100800 */
[----:B------:R-:W-:Y:S02]  /*b580*/  IMAD R20, R20, UR46, RZ ;  /* 0x0000002e14147c24 */ /* 0x000fe4000f8e02ff */
[----:B------:R-:W-:Y:S01]  /*b590*/  IMAD R21, R21, UR46, RZ ;  /* 0x0000002e15157c24 */ /* 0x000fe2000f8e02ff */
[----:B0-----:R-:W-:-:S05]  /*b5a0*/  IADD3 R2, P5, PT, R3, UR8, RZ ;  /* 0x0000000803027c10 */ /* 0x001fca000ffbe0ff */
[----:B------:R0:W-:Y:S01]  /*b5b0*/  STL [R1+0x9e0], R2 ;  /* 0x0009e00201007387 */ /* 0x0001e20000100800 */
[----:B--2---:R-:W-:-:S03]  /*b5c0*/  SHF.R.S32.HI R24, RZ, 0x1f, R24 ;  /* 0x0000001fff187819 */ /* 0x004fc60000011418 */
[----:B------:R2:W-:Y:S01]  /*b5d0*/  STL [R1+0x4c], R21 ;  /* 0x00004c1501007387 */ /* 0x0005e20000100800 */
[----:B0-----:R-:W-:-:S05]  /*b5e0*/  IADD3 R2, P1, PT, R20, UR10, RZ ;  /* 0x0000000a14027c10 */ /* 0x001fca000ff3e0ff */
[----:B------:R3:W-:Y:S01]  /*b5f0*/  STL [R1], R2 ;  /* 0x0000000201007387 */ /* 0x0007e20000100800 */
[----:B------:R-:W-:Y:S02]  /*b600*/  IADD3.X R24, PT, PT, R24, UR23, RZ, P6, !PT ;  /* 0x0000001718187c10 */ /* 0x000fe4000b7fe4ff */
[----:B------:R-:W-:Y:S01]  /*b610*/  LEA.HI.X.SX32 R3, R3, UR9, 0x1, P5 ;  /* 0x0000000903037c11 */ /* 0x000fe2000a8f0eff */
[----:B------:R-:W0:Y:S01]  /*b620*/  LDCU.64 UR8, c[0x0][0x388] ;  /* 0x00007100ff0877ac */ /* 0x000e220008000a00 */
[----:B--2---:R-:W-:-:S04]  /*b630*/  SHF.R.S32.HI R21, RZ, 0x1f, R20 ;  /* 0x0000001fff157819 */ /* 0x004fc80000011414 */
[----:B------:R-:W-:Y:S02]  /*b640*/  IADD3.X R21, PT, PT, R21, UR11, RZ, P1, !PT ;  /* 0x0000000b15157c10 */ /* 0x000fe40008ffe4ff */
[----:B---3--:R-:W-:-:S05]  /*b650*/  IADD3 R2, P0, PT, R18, UR10, RZ ;  /* 0x0000000a12027c10 */ /* 0x008fca000ff1e0ff */
[----:B------:R2:W-:Y:S02]  /*b660*/  STL [R1+0x63c], R2 ;  /* 0x00063c0201007387 */ /* 0x0005e40000100800 */
[----:B--2---:R-:W-:-:S05]  /*b670*/  IADD3 R2, P6, PT, R17, UR10, RZ ;  /* 0x0000000a11027c10 */ /* 0x004fca000ffde0ff */
[----:B------:R2:W-:Y:S01]  /*b680*/  STL [R1+0x644], R2 ;  /* 0x0006440201007387 */ /* 0x0005e20000100800 */
[----:B------:R-:W-:-:S03]  /*b690*/  SHF.R.S32.HI R20, RZ, 0x1f, R18 ;  /* 0x0000001fff147819 */ /* 0x000fc60000011412 */
[----:B------:R3:W-:Y:S01]  /*b6a0*/  STL [R1+0x9e4], R3 ;  /* 0x0009e40301007387 */ /* 0x0007e20000100800 */
[----:B--2---:R-:W-:-:S05]  /*b6b0*/  IADD3 R2, P5, PT, R16, UR10, RZ ;  /* 0x0000000a10027c10 */ /* 0x004fca000ffbe0ff */
[----:B------:R2:W-:Y:S01]  /*b6c0*/  STL [R1+0x64c], R2 ;  /* 0x00064c0201007387 */ /* 0x0005e20000100800 */
[----:B---3--:R-:W-:-:S03]  /*b6d0*/  IADD3.X R3, PT, PT, R20, UR11, RZ, P0, !PT ;  /* 0x0000000b14037c10 */ /* 0x008fc600087fe4ff */
[----:B------:R-:W-:Y:S01]  /*b6e0*/  STL [R1+0x9e8], R21 ;  /* 0x0009e81501007387 */ /* 0x000fe20000100800 */
[----:B--2---:R-:W-:Y:S02]  /*b6f0*/  IADD3 R2, P1, PT, R15, UR10, RZ ;  /* 0x0000000a0f027c10 */ /* 0x004fe4000ff3e0ff */
[----:B------:R-:W-:-:S03]  /*b700*/  SHF.R.S32.HI R18, RZ, 0x1f, R17 ;  /* 0x0000001fff127819 */ /* 0x000fc60000011411 */
[----:B------:R2:W-:Y:S01]  /*b710*/  STL [R1+0x654], R2 ;  /* 0x0006540201007387 */ /* 0x0005e20000100800 */
[----:B------:R-:W-:-:S03]  /*b720*/  SHF.R.S32.HI R17, RZ, 0x1f, R16 ;  /* 0x0000001fff117819 */ /* 0x000fc60000011410 */
[----:B------:R3:W-:Y:S01]  /*b730*/  STL [R1+0x638], R3 ;  /* 0x0006380301007387 */ /* 0x0007e20000100800 */
[----:B--2---:R-:W-:Y:S02]  /*b740*/  IADD3 R2, P0, PT, R14, UR10, RZ ;  /* 0x0000000a0e027c10 */ /* 0x004fe4000ff1e0ff */
[----:B---3--:R-:W-:-:S03]  /*b750*/  IADD3.X R3, PT, PT, R18, UR11, RZ, P6, !PT ;  /* 0x0000000b12037c10 */ /* 0x008fc6000b7fe4ff */
        /* <DEDUP_REMOVED lines=51> */
[----:B------:R-:W-:-:S03]  /*ba90*/  IADD3.X R4, PT, PT, R11, UR11, RZ, P0, !PT ;  /* 0x0000000b0b047c10 */ /* 0x000fc600087fe4ff */
[----:B------:R3:W-:Y:S01]  /*baa0*/  STL [R1+0x678], R3 ;  /* 0x0006780301007387 */ /* 0x0007e20000100800 */
[----:B--2---:R-:W-:Y:S02]  /*bab0*/  IADD3 R2, P1, PT, R0, UR10, RZ ;  /* 0x0000000a00027c10 */ /* 0x004fe4000ff3e0ff */
[----:B------:R-:W-:Y:S02]  /*bac0*/  SHF.R.S32.HI R9, RZ, 0x1f, R7 ;  /* 0x0000001fff097819 */ /* 0x000fe40000011407 */
[----:B---3--:R-:W-:Y:S01]  /*bad0*/  IADD3 R3, P0, PT, R19, UR10, RZ ;  /* 0x0000000a13037c10 */ /* 0x008fe2000ff1e0ff */
[----:B------:R2:W-:Y:S01]  /*bae0*/  STL [R1+0x90c], R2 ;  /* 0x00090c0201007387 */ /* 0x0005e20000100800 */
[----:B------:R-:W-:-:S03]  /*baf0*/  IADD3.X R6, PT, PT, R9, UR11, RZ, P6, !PT ;  /* 0x0000000b09067c10 */ /* 0x000fc6000b7fe4ff */
[----:B--2---:R-:W2:Y:S04]  /*bb00*/  LDL.LU R2, [R1+0x4] ;  /* 0x0000040001027983 */ /* 0x004ea80000300800 */
[----:B------:R-:W-:Y:S04]  /*bb10*/  STL [R1+0x680], R4 ;  /* 0x0006800401007387 */ /* 0x000fe80000100800 */
[----:B------:R3:W-:Y:S04]  /*bb20*/  STL [R1+0x910], R3 ;  /* 0x0009100301007387 */ /* 0x0007e80000100800 */
[----:B------:R-:W2:Y:S04]  /*bb30*/  LDL.LU R16, [R1+0x8] ;  /* 0x0000080001107983 */ /* 0x000ea80000300800 */
[----:B------:R-:W-:Y:S04]  /*bb40*/  STL [R1+0x688], R6 ;  /* 0x0006880601007387 */ /* 0x000fe80000100800 */
[----:B------:R-:W2:Y:S01]  /*bb50*/  LDL.LU R18, [R1+0xc] ;  /* 0x00000c0001127983 */ /* 0x000ea20000300800 */
[----:B---3--:R-:W-:-:S05]  /*bb60*/  IADD3 R3, P6, PT, R22, UR10, RZ ;  /* 0x0000000a16037c10 */ /* 0x008fca000ffde0ff */
[----:B------:R3:W-:Y:S04]  /*bb70*/  STL [R1+0x914], R3 ;  /* 0x0009140301007387 */ /* 0x0007e80000100800 */
[----:B------:R-:W2:Y:S01]  /*bb80*/  LDL.LU R20, [R1+0x10] ;  /* 0x0000100001147983 */ /* 0x000ea20000300800 */
[----:B------:R-:W-:Y:S02]  /*bb90*/  SHF.R.S32.HI R7, RZ, 0x1f, R5 ;  /* 0x0000001fff077819 */ /* 0x000fe40000011405 */
[----:B------:R-:W-:Y:S02]  /*bba0*/  SHF.R.S32.HI R5, RZ, 0x1f, R0 ;  /* 0x0000001fff057819 */ /* 0x000fe40000011400 */
[----:B------:R-:W-:Y:S02]  /*bbb0*/  IADD3.X R7, PT, PT, R7, UR11, RZ, P5, !PT ;  /* 0x0000000b07077c10 */ /* 0x000fe4000affe4ff */
[----:B---3--:R-:W-:-:S02]  /*bbc0*/  IADD3 R3, P5, PT, R23, UR10, RZ ;  /* 0x0000000a17037c10 */ /* 0x008fc4000ffbe0ff */
[----:B------:R-:W-:Y:S01]  /*bbd0*/  IADD3.X R5, PT, PT, R5, UR11, RZ, P1, !PT ;  /* 0x0000000b05057c10 */ /* 0x000fe20008ffe4ff */
[----:B------:R-:W-:Y:S01]  /*bbe0*/  STL [R1+0x900], R7 ;  /* 0x0009000701007387 */ /* 0x000fe20000100800 */
[----:B------:R-:W-:-:S03]  /*bbf0*/  SHF.R.S32.HI R0, RZ, 0x1f, R19 ;  /* 0x0000001fff007819 */ /* 0x000fc60000011413 */
[----:B------:R3:W-:Y:S04]  /*bc00*/  STL [R1+0x918], R3 ;  /* 0x0009180301007387 */ /* 0x0007e80000100800 */
[----:B------:R-:W2:Y:S01]  /*bc10*/  LDL.LU R21, [R1+0x14] ;  /* 0x0000140001157983 */ /* 0x000ea20000300800 */
[----:B---3--:R-:W-:-:S03]  /*bc20*/  IADD3 R3, P1, PT, R25, UR10, RZ ;  /* 0x0000000a19037c10 */ /* 0x008fc6000ff3e0ff */
[----:B------:R-:W-:Y:S01]  /*bc30*/  STL [R1+0x908], R5 ;  /* 0x0009080501007387 */ /* 0x000fe20000100800 */
[----:B------:R-:W-:-:S03]  /*bc40*/  IADD3.X R0, PT, PT, R0, UR11, RZ, P0, !PT ;  /* 0x0000000b00007c10 */ /* 0x000fc600087fe4ff */
[----:B------:R3:W-:Y:S01]  /*bc50*/  STL [R1+0x91c], R3 ;  /* 0x00091c0301007387 */ /* 0x0007e20000100800 */
[----:B------:R-:W-:Y:S02]  /*bc60*/  IADD3 R8, P0, PT, R26, UR10, RZ ;  /* 0x0000000a1a087c10 */ /* 0x000fe4000ff1e0ff */
[----:B------:R-:W-:Y:S01]  /*bc70*/  SHF.R.S32.HI R4, RZ, 0x1f, R22 ;  /* 0x0000001fff047819 */ /* 0x000fe20000011416 */
[----:B---3--:R-:W3:Y:S03]  /*bc80*/  LDL.LU R3, [R1+0x18] ;  /* 0x0000180001037983 */ /* 0x008ee60000300800 */
[----:B------:R-:W-:Y:S01]  /*bc90*/  IADD3.X R4, PT, PT, R4, UR11, RZ, P6, !PT ;  /* 0x0000000b04047c10 */ /* 0x000fe2000b7fe4ff */
[----:B------:R-:W-:Y:S01]  /*bca0*/  STL [R1+0x68c], R0 ;  /* 0x00068c0001007387 */ /* 0x000fe20000100800 */
[----:B------:R-:W-:-:S03]  /*bcb0*/  SHF.R.S32.HI R6, RZ, 0x1f, R23 ;  /* 0x0000001fff067819 */ /* 0x000fc60000011417 */
[----:B------:R0:W-:Y:S04]  /*bcc0*/  STL [R1+0x6a0], R8 ;  /* 0x0006a00801007387 */ /* 0x0001e80000100800 */
[----:B------:R-:W3:Y:S01]  /*bcd0*/  LDL.LU R17, [R1+0x1c] ;  /* 0x00001c0001117983 */ /* 0x000ee20000300800 */
[----:B------:R-:W-:Y:S02]  /*bce0*/  IADD3.X R6, PT, PT, R6, UR11, RZ, P5, !PT ;  /* 0x0000000b06067c10 */ /* 0x000fe4000affe4ff */
[----:B0-----:R-:W-:Y:S01]  /*bcf0*/  IADD3 R8, P6, PT, R27, UR10, RZ ;  /* 0x0000000a1b087c10 */ /* 0x001fe2000ffde0ff */
[----:B------:R-:W-:Y:S04]  /*bd00*/  STL [R1+0x690], R4 ;  /* 0x0006900401007387 */ /* 0x000fe80000100800 */
[----:B------:R4:W-:Y:S01]  /*bd10*/  STL [R1+0x6a8], R8 ;  /* 0x0006a80801007387 */ /* 0x0009e20000100800 */
[----:B------:R-:W-:-:S03]  /*bd20*/  SHF.R.S32.HI R7, RZ, 0x1f, R25 ;  /* 0x0000001fff077819 */ /* 0x000fc60000011419 */
[----:B------:R-:W3:Y:S01]  /*bd30*/  LDL.LU R14, [R1+0x20] ;  /* 0x00002000010e7983 */ /* 0x000ee20000300800 */
[----:B----4-:R-:W-:-:S03]  /*bd40*/  IADD3 R8, P5, PT, R28, UR10, RZ ;  /* 0x0000000a1c087c10 */ /* 0x010fc6000ffbe0ff */
[----:B------:R-:W-:Y:S01]  /*bd50*/  STL [R1+0x694], R6 ;  /* 0x0006940601007387 */ /* 0x000fe20000100800 */
[----:B------:R-:W-:-:S03]  /*bd60*/  IADD3.X R7, PT, PT, R7, UR11, RZ, P1, !PT ;  /* 0x0000000b07077c10 */ /* 0x000fc60008ffe4ff */
[----:B------:R0:W-:Y:S01]  /*bd70*/  STL [R1+0x6b0], R8 ;  /* 0x0006b00801007387 */ /* 0x0001e20000100800 */
[----:B------:R-:W-:-:S03]  /*bd80*/  SHF.R.S32.HI R5, RZ, 0x1f, R26 ;  /* 0x0000001fff057819 */ /* 0x000fc6000001141a */
[----:B------:R-:W4:Y:S01]  /*bd90*/  LDL.LU R15, [R1+0x24] ;  /* 0x00002400010f7983 */ /* 0x000f220000300800 */
[----:B------:R-:W-:Y:S02]  /*bda0*/  IADD3.X R5, PT, PT, R5, UR11, RZ, P0, !PT ;  /* 0x0000000b05057c10 */ /* 0x000fe400087fe4ff */
[----:B0-----:R-:W-:Y:S01]  /*bdb0*/  IADD3 R8, P1, PT, R29, UR10, RZ ;  /* 0x0000000a1d087c10 */ /* 0x001fe2000ff3e0ff */
[----:B------:R-:W-:Y:S01]  /*bdc0*/  STL [R1+0x698], R7 ;  /* 0x0006980701007387 */ /* 0x000fe20000100800 */
[----:B------:R-:W-:-:S03]  /*bdd0*/  SHF.R.S32.HI R0, RZ, 0x1f, R27 ;  /* 0x0000001fff007819 */ /* 0x000fc6000001141b */
[----:B------:R2:W-:Y:S01]  /*bde0*/  STL [R1+0x6b8], R8 ;  /* 0x0006b80801007387 */ /* 0x0005e20000100800 */
[----:B------:R-:W-:Y:S02]  /*bdf0*/  IADD3.X R9, PT, PT, R0, UR11, RZ, P6, !PT ;  /* 0x0000000b00097c10 */ /* 0x000fe4000b7fe4ff */
[----:B------:R-:W-:-:S04]  /*be00*/  SHF.R.S32.HI R4, RZ, 0x1f, R28 ;  /* 0x0000001fff047819 */ /* 0x000fc8000001141c */
[----:B------:R-:W-:Y:S02]  /*be10*/  IADD3.X R4, PT, PT, R4, UR11, RZ, P5, !PT ;  /* 0x0000000b04047c10 */ /* 0x000fe4000affe4ff */
[----:B------:R-:W-:-:S04]  /*be20*/  SHF.R.S32.HI R6, RZ, 0x1f, R29 ;  /* 0x0000001fff067819 */ /* 0x000fc8000001141d */
[----:B------:R-:W-:Y:S02]  /*be30*/  IADD3.X R6, PT, PT, R6, UR11, RZ, P1, !PT ;  /* 0x0000000b06067c10 */ /* 0x000fe40008ffe4ff */
[----:B--2---:R-:W-:Y:S02]  /*be40*/  IADD3 R8, P0, PT, R2, UR10, RZ ;  /* 0x0000000a02087c10 */ /* 0x004fe4000ff1e0ff */
[----:B------:R-:W-:Y:S02]  /*be50*/  SHF.R.S32.HI R7, RZ, 0x1f, R2 ;  /* 0x0000001fff077819 */ /* 0x000fe40000011402 */
[----:B------:R-:W2:Y:S04]  /*be60*/  LDL.LU R2, [R1+0x28] ;  /* 0x0000280001027983 */ /* 0x000ea80000300800 */
[----:B------:R-:W-:Y:S04]  /*be70*/  STL [R1+0x69c], R5 ;  /* 0x00069c0501007387 */ /* 0x000fe80000100800 */
[----:B------:R0:W-:Y:S04]  /*be80*/  STL [R1+0x6c0], R8 ;  /* 0x0006c00801007387 */ /* 0x0001e80000100800 */
[----:B------:R-:W-:Y:S01]  /*be90*/  STL [R1+0x6a4], R9 ;  /* 0x0006a40901007387 */ /* 0x000fe20000100800 */
[----:B0-----:R-:W-:-:S02]  /*bea0*/  IADD3 R8, P6, PT, R16, UR10, RZ ;  /* 0x0000000a10087c10 */ /* 0x001fc4000ffde0ff */
[----:B------:R-:W-:-:S03]  /*beb0*/  SHF.R.S32.HI R5, RZ, 0x1f, R16 ;  /* 0x0000001fff057819 */ /* 0x000fc60000011410 */
[----:B------:R0:W-:Y:S04]  /*bec0*/  STL [R1+0x6c8], R8 ;  /* 0x0006c80801007387 */ /* 0x0001e80000100800 */
[----:B------:R-:W2:Y:S01]  /*bed0*/  LDL.LU R16, [R1+0x30] ;  /* 0x0000300001107983 */ /* 0x000ea20000300800 */
[----:B------:R-:W-:Y:S02]  /*bee0*/  SHF.R.S32.HI R0, RZ, 0x1f, R18 ;  /* 0x0000001fff007819 */ /* 0x000fe40000011412 */
[----:B0-----:R-:W-:Y:S01]  /*bef0*/  IADD3 R8, P5, PT, R18, UR10, RZ ;  /* 0x0000000a12087c10 */ /* 0x001fe2000ffbe0ff */
[----:B------:R-:W-:Y:S04]  /*bf00*/  STL [R1+0x6ac], R4 ;  /* 0x0006ac0401007387 */ /* 0x000fe80000100800 */
[----:B------:R0:W-:Y:S04]  /*bf10*/  STL [R1+0x6d0], R8 ;  /* 0x0006d00801007387 */ /* 0x0001e80000100800 */
[----:B------:R-:W2:Y:S01]  /*bf20*/  LDL.LU R18, [R1+0x34] ;  /* 0x0000340001127983 */ /* 0x000ea20000300800 */
[----:B0-----:R-:W-:-:S03]  /*bf30*/  IADD3 R8, P1, PT, R20, UR10, RZ ;  /* 0x0000000a14087c10 */ /* 0x001fc6000ff3e0ff */
[----:B------:R-:W-:Y:S01]  /*bf40*/  STL [R1+0x6b4], R6 ;  /* 0x0006b40601007387 */ /* 0x000fe20000100800 */
[----:B------:R-:W-:-:S03]  /*bf50*/  SHF.R.S32.HI R4, RZ, 0x1f, R20 ;  /* 0x0000001fff047819 */ /* 0x000fc60000011414 */
[----:B------:R0:W-:Y:S04]  /*bf60*/  STL [R1+0x6d8], R8 ;  /* 0x0006d80801007387 */ /* 0x0001e80000100800 */
[----:B------:R-:W2:Y:S01]  /*bf70*/  LDL.LU R20, [R1+0x38] ;  /* 0x0000380001147983 */ /* 0x000ea20000300800 */
[----:B------:R-:W-:Y:S02]  /*bf80*/  IADD3.X R7, PT, PT, R7, UR11, RZ, P0, !PT ;  /* 0x0000000b07077c10 */ /* 0x000fe400087fe4ff */
[----:B0-----:R-:W-:-:S03]  /*bf90*/  IADD3 R8, P0, PT, R21, UR10, RZ ;  /* 0x0000000a15087c10 */ /* 0x001fc6000ff1e0ff */
[----:B------:R3:W-:Y:S01]  /*bfa0*/  STL [R1+0x6bc], R7 ;  /* 0x0006bc0701007387 */ /* 0x0007e20000100800 */
[----:B------:R-:W-:Y:S02]  /*bfb0*/  SHF.R.S32.HI R6, RZ, 0x1f, R21 ;  /* 0x0000001fff067819 */ /* 0x000fe40000011415 */
[----:B------:R-:W-:Y:S01]  /*bfc0*/  IADD3.X R5, PT, PT, R5, UR11, RZ, P6, !PT ;  /* 0x0000000b05057c10 */ /* 0x000fe2000b7fe4ff */
[----:B------:R0:W-:Y:S04]  /*bfd0*/  STL [R1+0x6e0], R8 ;  /* 0x0006e00801007387 */ /* 0x0001e80000100800 */
[----:B------:R-:W2:Y:S01]  /*bfe0*/  LDL.LU R21, [R1+0x3c] ;  /* 0x00003c0001157983 */ /* 0x000ea20000300800 */
[----:B---3--:R-:W-:Y:S02]  /*bff0*/  SHF.R.S32.HI R7, RZ, 0x1f, R3 ;  /* 0x0000001fff077819 */ /* 0x008fe40000011403 */
[----:B------:R-:W-:Y:S01]  /*c000*/  IADD3 R3, P6, PT, R3, UR10, RZ ;  /* 0x0000000a03037c10 */ /* 0x000fe2000ffde0ff */
[----:B------:R-:W-:Y:S01]  /*c010*/  STL [R1+0x6c4], R5 ;  /* 0x0006c40501007387 */ /* 0x000fe20000100800 */
[----:B------:R-:W-:-:S02]  /*c020*/  IADD3.X R0, PT, PT, R0, UR11, RZ, P5, !PT ;  /* 0x0000000b00007c10 */ /* 0x000fc4000affe4ff */
[----:B0-----:R-:W-:Y:S01]  /*c030*/  IADD3 R8, P5, PT, R17, UR10, RZ ;  /* 0x0000000a11087c10 */ /* 0x001fe2000ffbe0ff */
[----:B------:R0:W-:Y:S01]  /*c040*/  STL [R1+0x6e8], R3 ;  /* 0x0006e80301007387 */ /* 0x0001e20000100800 */
[----:B------:R-:W-:-:S03]  /*c050*/  IADD3.X R4, PT, PT, R4, UR11, RZ, P1, !PT ;  /* 0x0000000b04047c10 */ /* 0x000fc60008ffe4ff */
[----:B0-----:R-:W3:Y:S01]  /*c060*/  LDL.LU R3, [R1+0x40] ;  /* 0x0000400001037983 */ /* 0x001ee20000300800 */
[----:B------:R-:W-:-:S03]  /*c070*/  SHF.R.S32.HI R5, RZ, 0x1f, R17 ;  /* 0x0000001fff057819 */ /* 0x000fc60000011411 */
[----:B------:R-:W-:Y:S04]  /*c080*/  STL [R1+0x6cc], R0 ;  /* 0x0006cc0001007387 */ /* 0x000fe80000100800 */
[----:B------:R0:W-:Y:S04]  /*c090*/  STL [R1+0x6f0], R8 ;  /* 0x0006f00801007387 */ /* 0x0001e80000100800 */
[----:B------:R-:W3:Y:S01]  /*c0a0*/  LDL.LU R17, [R1+0x44] ;  /* 0x0000440001117983 */ /* 0x000ee20000300800 */
[----:B------:R-:W-:Y:S02]  /*c0b0*/  IADD3.X R6, PT, PT, R6, UR11, RZ, P0, !PT ;  /* 0x0000000b06067c10 */ /* 0x000fe400087fe4ff */
[----:B0-----:R-:W-:Y:S01]  /*c0c0*/  IADD3 R8, P1, PT, R14, UR10, RZ ;  /* 0x0000000a0e087c10 */ /* 0x001fe2000ff3e0ff */
[----:B------:R-:W-:Y:S01]  /*c0d0*/  STL [R1+0x6d4], R4 ;  /* 0x0006d40401007387 */ /* 0x000fe20000100800 */
[----:B------:R-:W-:-:S03]  /*c0e0*/  SHF.R.S32.HI R0, RZ, 0x1f, R14 ;  /* 0x0000001fff007819 */ /* 0x000fc6000001140e */
[----:B------:R4:W-:Y:S04]  /*c0f0*/  STL [R1+0x6f8], R8 ;  /* 0x0006f80801007387 */ /* 0x0009e80000100800 */
[----:B------:R-:W3:Y:S01]  /*c100*/  LDL.LU R14, [R1+0x48] ;  /* 0x00004800010e7983 */ /* 0x000ee20000300800 */
[----:B------:R-:W-:Y:S02]  /*c110*/  IADD3.X R7, PT, PT, R7, UR11, RZ, P6, !PT ;  /* 0x0000000b07077c10 */ /* 0x000fe4000b7fe4ff */
[----:B----4-:R-:W-:Y:S01]  /*c120*/  IADD3 R8, P0, PT, R15, UR10, RZ ;  /* 0x0000000a0f087c10 */ /* 0x010fe2000ff1e0ff */
[----:B------:R2:W-:Y:S01]  /*c130*/  STL [R1+0x6dc], R6 ;  /* 0x0006dc0601007387 */ /* 0x0005e20000100800 */
[----:B------:R-:W-:-:S03]  /*c140*/  SHF.R.S32.HI R4, RZ, 0x1f, R15 ;  /* 0x0000001fff047819 */ /* 0x000fc6000001140f */
[----:B------:R0:W-:Y:S04]  /*c150*/  STL [R1+0x700], R8 ;  /* 0x0007000801007387 */ /* 0x0001e80000100800 */
[----:B------:R-:W4:Y:S04]  /*c160*/  LDL.LU R15, [R1+0x54] ;  /* 0x00005400010f7983 */ /* 0x000f280000300800 */
[----:B------:R0:W-:Y:S01]  /*c170*/  STL [R1+0x6e4], R7 ;  /* 0x0006e40701007387 */ /* 0x0001e20000100800 */
[----:B------:R-:W-:Y:S02]  /*c180*/  IADD3.X R5, PT, PT, R5, UR11, RZ, P5, !PT ;  /* 0x0000000b05057c10 */ /* 0x000fe4000affe4ff */
[----:B------:R-:W-:-:S02]  /*c190*/  IADD3.X R0, PT, PT, R0, UR11, RZ, P1, !PT ;  /* 0x0000000b00007c10 */ /* 0x000fc40008ffe4ff */
[----:B------:R-:W-:Y:S02]  /*c1a0*/  IADD3.X R4, PT, PT, R4, UR11, RZ, P0, !PT ;  /* 0x0000000b04047c10 */ /* 0x000fe400087fe4ff */
[----:B--2---:R-:W-:Y:S02]  /*c1b0*/  SHF.R.S32.HI R6, RZ, 0x1f, R2 ;  /* 0x0000001fff067819 */ /* 0x004fe40000011402 */
[----:B0-----:R-:W-:Y:S02]  /*c1c0*/  IADD3 R8, P6, PT, R2, UR10, RZ ;  /* 0x0000000a02087c10 */ /* 0x001fe4000ffde0ff */
[----:B------:R-:W2:Y:S04]  /*c1d0*/  LDL.LU R2, [R1+0x60] ;  /* 0x0000600001027983 */ /* 0x000ea80000300800 */
[----:B------:R0:W-:Y:S01]  /*c1e0*/  STL [R1+0x708], R8 ;  /* 0x0007080801007387 */ /* 0x0001e20000100800 */
[----:B------:R-:W-:-:S02]  /*c1f0*/  SHF.R.S32.HI R7, RZ, 0x1f, R16 ;  /* 0x0000001fff077819 */ /* 0x000fc40000011410 */
[----:B0-----:R-:W-:Y:S02]  /*c200*/  IADD3 R8, P5, PT, R16, UR10, RZ ;  /* 0x0000000a10087c10 */ /* 0x001fe4000ffbe0ff */
[----:B------:R-:W2:Y:S04]  /*c210*/  LDL.LU R16, [R1+0x64] ;  /* 0x0000640001107983 */ /* 0x000ea80000300800 */
[----:B------:R0:W-:Y:S04]  /*c220*/  STL [R1+0x6ec], R5 ;  /* 0x0006ec0501007387 */ /* 0x0001e80000100800 */
[----:B------:R1:W-:Y:S01]  /*c230*/  STL [R1+0x710], R8 ;  /* 0x0007100801007387 */ /* 0x0003e20000100800 */
[----:B0-----:R-:W-:-:S02]  /*c240*/  SHF.R.S32.HI R5, RZ, 0x1f, R18 ;  /* 0x0000001fff057819 */ /* 0x001fc40000011412 */
[----:B-1----:R-:W-:Y:S02]  /*c250*/  IADD3 R8, P1, PT, R18, UR10, RZ ;  /* 0x0000000a12087c10 */ /* 0x002fe4000ff3e0ff */
[----:B------:R-:W2:Y:S04]  /*c260*/  LDL.LU R18, [R1+0x68] ;  /* 0x0000680001127983 */ /* 0x000ea80000300800 */
[----:B------:R0:W-:Y:S04]  /*c270*/  STL [R1+0x6f4], R0 ;  /* 0x0006f40001007387 */ /* 0x0001e80000100800 */
[----:B------:R1:W-:Y:S01]  /*c280*/  STL [R1+0x718], R8 ;  /* 0x0007180801007387 */ /* 0x0003e20000100800 */
[----:B0-----:R-:W-:-:S02]  /*c290*/  SHF.R.S32.HI R0, RZ, 0x1f, R20 ;  /* 0x0000001fff007819 */ /* 0x001fc40000011414 */
[----:B-1----:R-:W-:Y:S02]  /*c2a0*/  IADD3 R8, P0, PT, R20, UR10, RZ ;  /* 0x0000000a14087c10 */ /* 0x002fe4000ff1e0ff */
[----:B------:R-:W2:Y:S01]  /*c2b0*/  LDL.LU R20, [R1+0x78] ;  /* 0x0000780001147983 */ /* 0x000ea20000300800 */
[----:B------:R-:W-:-:S03]  /*c2c0*/  IADD3.X R6, PT, PT, R6, UR11, RZ, P6, !PT ;  /* 0x0000000b06067c10 */ /* 0x000fc6000b7fe4ff */
[----:B------:R0:W-:Y:S04]  /*c2d0*/  STL [R1+0x6fc], R4 ;  /* 0x0006fc0401007387 */ /* 0x0001e80000100800 */
[----:B------:R1:W-:Y:S01]  /*c2e0*/  STL [R1+0x720], R8 ;  /* 0x0007200801007387 */ /* 0x0003e20000100800 */
[----:B------:R-:W-:Y:S02]  /*c2f0*/  IADD3.X R7, PT, PT, R7, UR11, RZ, P5, !PT ;  /* 0x0000000b07077c10 */ /* 0x000fe4000affe4ff */
[----:B0-----:R-:W-:Y:S02]  /*c300*/  SHF.R.S32.HI R4, RZ, 0x1f, R21 ;  /* 0x0000001fff047819 */ /* 0x001fe40000011415 */
[----:B-1----:R-:W-:Y:S02]  /*c310*/  IADD3 R8, P6, PT, R21, UR10, RZ ;  /* 0x0000000a15087c10 */ /* 0x002fe4000ffde0ff */
[----:B------:R-:W2:Y:S04]  /*c320*/  LDL.LU R21, [R1+0x84] ;  /* 0x0000840001157983 */ /* 0x000ea80000300800 */
[----:B------:R3:W-:Y:S04]  /*c330*/  STL [R1+0x704], R6 ;  /* 0x0007040601007387 */ /* 0x0007e80000100800 */
[----:B------:R0:W-:Y:S01]  /*c340*/  STL [R1+0x728], R8 ;  /* 0x0007280801007387 */ /* 0x0001e20000100800 */
[----:B------:R-:W-:-:S02]  /*c350*/  IADD3.X R5, PT, PT, R5, UR11, RZ, P1, !PT ;  /* 0x0000000b05057c10 */ /* 0x000fc40008ffe4ff */
[----:B---3--:R-:W-:Y:S02]  /*c360*/  SHF.R.S32.HI R6, RZ, 0x1f, R3 ;  /* 0x0000001fff067819 */ /* 0x008fe40000011403 */
[----:B0-----:R-:W-:Y:S02]  /*c370*/  IADD3 R8, P5, PT, R3, UR10, RZ ;  /* 0x0000000a03087c10 */ /* 0x001fe4000ffbe0ff */
[----:B------:R-:W3:Y:S04]  /*c380*/  LDL.LU R3, [R1+0x88] ;  /* 0x0000880001037983 */ /* 0x000ee80000300800 */
[----:B------:R0:W-:Y:S04]  /*c390*/  STL [R1+0x70c], R7 ;  /* 0x00070c0701007387 */ /* 0x0001e80000100800 */
[----:B------:R1:W-:Y:S01]  /*c3a0*/  STL [R1+0x730], R8 ;  /* 0x0007300801007387 */ /* 0x0003e20000100800 */
[----:B------:R-:W-:-:S02]  /*c3b0*/  IADD3.X R0, PT, PT, R0, UR11, RZ, P0, !PT ;  /* 0x0000000b00007c10 */ /* 0x000fc400087fe4ff */
[----:B0-----:R-:W-:Y:S02]  /*c3c0*/  SHF.R.S32.HI R7, RZ, 0x1f, R17 ;  /* 0x0000001fff077819 */ /* 0x001fe40000011411 */
[----:B-1----:R-:W-:Y:S02]  /*c3d0*/  IADD3 R8, P1, PT, R17, UR10, RZ ;  /* 0x0000000a11087c10 */ /* 0x002fe4000ff3e0ff */
[----:B------:R-:W3:Y:S04]  /*c3e0*/  LDL.LU R17, [R1+0x94] ;  /* 0x0000940001117983 */ /* 0x000ee80000300800 */
[----:B------:R0:W-:Y:S04]  /*c3f0*/  STL [R1+0x714], R5 ;  /* 0x0007140501007387 */ /* 0x0001e80000100800 */
[----:B------:R1:W-:Y:S01]  /*c400*/  STL [R1+0x738], R8 ;  /* 0x0007380801007387 */ /* 0x0003e20000100800 */
[----:B------:R-:W-:-:S02]  /*c410*/  IADD3.X R9, PT, PT, R4, UR11, RZ, P6, !PT ;  /* 0x0000000b04097c10 */ /* 0x000fc4000b7fe4ff */
[----:B0-----:R-:W-:Y:S02]  /*c420*/  SHF.R.S32.HI R5, RZ, 0x1f, R14 ;  /* 0x0000001fff057819 */ /* 0x001fe4000001140e */
[----:B-1----:R-:W-:Y:S02]  /*c430*/  IADD3 R8, P0, PT, R14, UR10, RZ ;  /* 0x0000000a0e087c10 */ /* 0x002fe4000ff1e0ff */
[----:B------:R-:W3:Y:S04]  /*c440*/  LDL.LU R14, [R1+0x9c] ;  /* 0x00009c00010e7983 */ /* 0x000ee80000300800 */
[----:B------:R-:W-:Y:S04]  /*c450*/  STL [R1+0x71c], R0 ;  /* 0x00071c0001007387 */ /* 0x000fe80000100800 */
[----:B------:R4:W-:Y:S01]  /*c460*/  STL [R1+0x740], R8 ;  /* 0x0007400801007387 */ /* 0x0009e20000100800 */
[----:B------:R-:W-:-:S03]  /*c470*/  IADD3.X R6, PT, PT, R6, UR11, RZ, P5, !PT ;  /* 0x0000000b06067c10 */ /* 0x000fc6000affe4ff */
[----:B------:R-:W-:Y:S01]  /*c480*/  STL [R1+0x724], R9 ;  /* 0x0007240901007387 */ /* 0x000fe20000100800 */
[----:B----4-:R-:W-:Y:S02]  /*c490*/  IADD3 R8, P6, PT, R15, UR10, RZ ;  /* 0x0000000a0f087c10 */ /* 0x010fe4000ffde0ff */
[----:B------:R-:W-:-:S03]  /*c4a0*/  SHF.R.S32.HI R0, RZ, 0x1f, R15 ;  /* 0x0000001fff007819 */ /* 0x000fc6000001140f */
[----:B------:R-:W-:Y:S04]  /*c4b0*/  STL [R1+0x748], R8 ;  /* 0x0007480801007387 */ /* 0x000fe80000100800 */
[----:B------:R-:W4:Y:S04]  /*c4c0*/  LDL.LU R15, [R1+0xb0] ;  /* 0x0000b000010f7983 */ /* 0x000f280000300800 */
[----:B------:R-:W-:Y:S01]  /*c4d0*/  STL [R1+0x72c], R6 ;  /* 0x00072c0601007387 */ /* 0x000fe20000100800 */
[----:B------:R-:W-:Y:S02]  /*c4e0*/  IADD3.X R7, PT, PT, R7, UR11, RZ, P1, !PT ;  /* 0x0000000b07077c10 */ /* 0x000fe40008ffe4ff */
[----:B------:R-:W-:-:S02]  /*c4f0*/  IADD3.X R5, PT, PT, R5, UR11, RZ, P0, !PT ;  /* 0x0000000b05057c10 */ /* 0x000fc400087fe4ff */
[----:B------:R-:W-:Y:S02]  /*c500*/  IADD3.X R0, PT, PT, R0, UR11, RZ, P6, !PT ;  /* 0x0000000b00007c10 */ /* 0x000fe4000b7fe4ff */
[----:B--2---:R-:W-:Y:S02]  /*c510*/  SHF.R.S32.HI R4, RZ, 0x1f, R2 ;  /* 0x0000001fff047819 */ /* 0x004fe40000011402 */
[----:B------:R-:W-:-:S05]  /*c520*/  IADD3 R2, P5, PT, R2, UR10, RZ ;  /* 0x0000000a02027c10 */ /* 0x000fca000ffbe0ff */
[----:B------:R0:W-:Y:S04]  /*c530*/  STL [R1+0x750], R2 ;  /* 0x0007500201007387 */ /* 0x0001e80000100800 */
[----:B0-----:R-:W2:Y:S04]  /*c540*/  LDL.LU R2, [R1+0xbc] ;  /* 0x0000bc0001027983 */ /* 0x001ea80000300800 */
[----:B------:R-:W-:Y:S01]  /*c550*/  STL [R1+0x734], R7 ;  /* 0x0007340701007387 */ /* 0x000fe20000100800 */
[----:B------:R-:W-:Y:S02]  /*c560*/  IADD3 R8, P1, PT, R16, UR10, RZ ;  /* 0x0000000a10087c10 */ /* 0x000fe4000ff3e0ff */
[----:B------:R-:W-:-:S03]  /*c570*/  SHF.R.S32.HI R6, RZ, 0x1f, R16 ;  /* 0x0000001fff067819 */ /* 0x000fc60000011410 */
[----:B------:R0:W-:Y:S04]  /*c580*/  STL [R1+0x758], R8 ;  /* 0x0007580801007387 */ /* 0x0001e80000100800 */
[----:B------:R-:W2:Y:S04]  /*c590*/  LDL.LU R16, [R1+0xcc] ;  /* 0x0000cc0001107983 */ /* 0x000ea80000300800 */
[----:B------:R-:W-:Y:S01]  /*c5a0*/  STL [R1+0x73c], R5 ;  /* 0x00073c0501007387 */ /* 0x000fe20000100800 */
[----:B0-----:R-:W-:Y:S02]  /*c5b0*/  IADD3 R8, P0, PT, R18, UR10, RZ ;  /* 0x0000000a12087c10 */ /* 0x001fe4000ff1e0ff */
[----:B------:R-:W-:-:S03]  /*c5c0*/  SHF.R.S32.HI R7, RZ, 0x1f, R18 ;  /* 0x0000001fff077819 */ /* 0x000fc60000011412 */
[----:B------:R0:W-:Y:S04]  /*c5d0*/  STL [R1+0x760], R8 ;  /* 0x0007600801007387 */ /* 0x0001e80000100800 */
[----:B------:R-:W2:Y:S04]  /*c5e0*/  LDL.LU R18, [R1+0xd0] ;  /* 0x0000d00001127983 */ /* 0x000ea80000300800 */
[----:B------:R-:W-:Y:S01]  /*c5f0*/  STL [R1+0x744], R0 ;  /* 0x0007440001007387 */ /* 0x000fe20000100800 */
[----:B0-----:R-:W-:Y:S02]  /*c600*/  IADD3 R8, P6, PT, R20, UR10, RZ ;  /* 0x0000000a14087c10 */ /* 0x001fe4000ffde0ff */
[----:B------:R-:W-:-:S03]  /*c610*/  SHF.R.S32.HI R5, RZ, 0x1f, R20 ;  /* 0x0000001fff057819 */ /* 0x000fc60000011414 */
[----:B------:R0:W-:Y:S04]  /*c620*/  STL [R1+0x768], R8 ;  /* 0x0007680801007387 */ /* 0x0001e80000100800 */
[----:B------:R-:W2:Y:S01]  /*c630*/  LDL.LU R20, [R1+0xe4] ;  /* 0x0000e40001147983 */ /* 0x000ea20000300800 */
[----:B------:R-:W-:Y:S02]  /*c640*/  IADD3.X R4, PT, PT, R4, UR11, RZ, P5, !PT ;  /* 0x0000000b04047c10 */ /* 0x000fe4000affe4ff */
[----:B------:R-:W-:-:S03]  /*c650*/  IADD3.X R6, PT, PT, R6, UR11, RZ, P1, !PT ;  /* 0x0000000b06067c10 */ /* 0x000fc60008ffe4ff */
[----:B------:R3:W-:Y:S01]  /*c660*/  STL [R1+0x74c], R4 ;  /* 0x00074c0401007387 */ /* 0x0007e20000100800 */
[----:B0-----:R-:W-:Y:S02]  /*c670*/  IADD3 R8, P5, PT, R21, UR10, RZ ;  /* 0x0000000a15087c10 */ /* 0x001fe4000ffbe0ff */
[----:B------:R-:W-:-:S03]  /*c680*/  SHF.R.S32.HI R0, RZ, 0x1f, R21 ;  /* 0x0000001fff007819 */ /* 0x000fc60000011415 */
[----:B------:R-:W-:Y:S04]  /*c690*/  STL [R1+0x770], R8 ;  /* 0x0007700801007387 */ /* 0x000fe80000100800 */
[----:B------:R-:W2:Y:S01]  /*c6a0*/  LDL.LU R21, [R1+0xe8] ;  /* 0x0000e80001157983 */ /* 0x000ea20000300800 */
[----:B------:R-:W-:-:S03]  /*c6b0*/  IADD3.X R7, PT, PT, R7, UR11, RZ, P0, !PT ;  /* 0x0000000b07077c10 */ /* 0x000fc600087fe4ff */
[----:B------:R-:W-:Y:S01]  /*c6c0*/  STL [R1+0x754], R6 ;  /* 0x0007540601007387 */ /* 0x000fe20000100800 */
[----:B---3--:R-:W-:Y:S02]  /*c6d0*/  SHF.R.S32.HI R4, RZ, 0x1f, R3 ;  /* 0x0000001fff047819 */ /* 0x008fe40000011403 */
[----:B------:R-:W-:-:S05]  /*c6e0*/  IADD3 R3, P1, PT, R3, UR10, RZ ;  /* 0x0000000a03037c10 */ /* 0x000fca000ff3e0ff */
[----:B------:R0:W-:Y:S01]  /*c6f0*/  STL [R1+0x778], R3 ;  /* 0x0007780301007387 */ /* 0x0001e20000100800 */
[----:B------:R-:W-:-:S03]  /*c700*/  IADD3.X R5, PT, PT, R5, UR11, RZ, P6, !PT ;  /* 0x0000000b05057c10 */ /* 0x000fc6000b7fe4ff */
[----:B0-----:R-:W3:Y:S01]  /*c710*/  LDL.LU R3, [R1+0xec] ;  /* 0x0000ec0001037983 */ /* 0x001ee20000300800 */
[----:B------:R-:W-:-:S03]  /*c720*/  IADD3 R8, P0, PT, R17, UR10, RZ ;  /* 0x0000000a11087c10 */ /* 0x000fc6000ff1e0ff */
[----:B------:R-:W-:Y:S01]  /*c730*/  STL [R1+0x75c], R7 ;  /* 0x00075c0701007387 */ /* 0x000fe20000100800 */
[----:B------:R-:W-:-:S03]  /*c740*/  SHF.R.S32.HI R6, RZ, 0x1f, R17 ;  /* 0x0000001fff067819 */ /* 0x000fc60000011411 */
[----:B------:R0:W-:Y:S04]  /*c750*/  STL [R1+0x780], R8 ;  /* 0x0007800801007387 */ /* 0x0001e80000100800 */
[----:B------:R-:W3:Y:S04]  /*c760*/  LDL.LU R17, [R1+0xf0] ;  /* 0x0000f00001117983 */ /* 0x000ee80000300800 */
[----:B------:R-:W-:Y:S01]  /*c770*/  STL [R1+0x764], R5 ;  /* 0x0007640501007387 */ /* 0x000fe20000100800 */
[----:B------:R-:W-:Y:S02]  /*c780*/  IADD3.X R0, PT, PT, R0, UR11, RZ, P5, !PT ;  /* 0x0000000b00007c10 */ /* 0x000fe4000affe4ff */
[----:B0-----:R-:W-:-:S02]  /*c790*/  IADD3 R8, P6, PT, R14, UR10, RZ ;  /* 0x0000000a0e087c10 */ /* 0x001fc4000ffde0ff */
[----:B------:R-:W-:Y:S02]  /*c7a0*/  SHF.R.S32.HI R7, RZ, 0x1f, R14 ;  /* 0x0000001fff077819 */ /* 0x000fe4000001140e */
[----:B------:R-:W3:Y:S04]  /*c7b0*/  LDL.LU R14, [R1+0xf4] ;  /* 0x0000f400010e7983 */ /* 0x000ee80000300800 */
[----:B------:R4:W-:Y:S01]  /*c7c0*/  STL [R1+0x788], R8 ;  /* 0x0007880801007387 */ /* 0x0009e20000100800 */
[----:B------:R-:W-:Y:S02]  /*c7d0*/  IADD3.X R4, PT, PT, R4, UR11, RZ, P1, !PT ;  /* 0x0000000b04047c10 */ /* 0x000fe40008ffe4ff */
[----:B------:R-:W-:Y:S02]  /*c7e0*/  IADD3.X R6, PT, PT, R6, UR11, RZ, P0, !PT ;  /* 0x0000000b06067c10 */ /* 0x000fe400087fe4ff */
[----:B----4-:R-:W-:-:S02]  /*c7f0*/  IADD3 R8, P5, PT, R15, UR10, RZ ;  /* 0x0000000a0f087c10 */ /* 0x010fc4000ffbe0ff */
[----:B------:R-:W-:Y:S02]  /*c800*/  SHF.R.S32.HI R5, RZ, 0x1f, R15 ;  /* 0x0000001fff057819 */ /* 0x000fe4000001140f */
[----:B------:R-:W4:Y:S04]  /*c810*/  LDL.LU R15, [R1+0xf8] ;  /* 0x0000f800010f7983 */ /* 0x000f280000300800 */
[----:B------:R2:W-:Y:S04]  /*c820*/  STL [R1+0x76c], R0 ;  /* 0x00076c0001007387 */ /* 0x0005e80000100800 */
[----:B------:R0:W-:Y:S01]  /*c830*/  STL [R1+0x790], R8 ;  /* 0x0007900801007387 */ /* 0x0001e20000100800 */
[----:B------:R-:W-:-:S02]  /*c840*/  IADD3.X R7, PT, PT, R7, UR11, RZ, P6, !PT ;  /* 0x0000000b07077c10 */ /* 0x000fc4000b7fe4ff */
[----:B------:R-:W-:Y:S02]  /*c850*/  IADD3.X R5, PT, PT, R5, UR11, RZ, P5, !PT ;  /* 0x0000000b05057c10 */ /* 0x000fe4000affe4ff */
[----:B--2---:R-:W-:Y:S02]  /*c860*/  SHF.R.S32.HI R0, RZ, 0x1f, R2 ;  /* 0x0000001fff007819 */ /* 0x004fe40000011402 */
        /* <DEDUP_REMOVED lines=24> */
[----:B------:R-:W-:Y:S04]  /*c9f0*/  STL [R1+0x794], R0 ;  /* 0x0007940001007387 */ /* 0x000fe80000100800 */
[----:B------:R3:W-:Y:S01]  /*ca00*/  STL [R1+0x7b8], R8 ;  /* 0x0007b80801007387 */ /* 0x0007e20000100800 */
[----:B------:R-:W-:-:S02]  /*ca10*/  IADD3.X R9, PT, PT, R6, UR11, RZ, P6, !PT ;  /* 0x0000000b06097c10 */ /* 0x000fc4000b7fe4ff */
[----:B------:R-:W-:Y:S02]  /*ca20*/  IADD3.X R7, PT, PT, R7, UR11, RZ, P5, !PT ;  /* 0x0000000b07077c10 */ /* 0x000fe4000affe4ff */
[----:B---3--:R-:W-:Y:S02]  /*ca30*/  IADD3 R8, P0, PT, R3, UR10, RZ ;  /* 0x0000000a03087c10 */ /* 0x008fe4000ff1e0ff */
[----:B------:R-:W-:Y:S02]  /*ca40*/  SHF.R.S32.HI R0, RZ, 0x1f, R3 ;  /* 0x0000001fff007819 */ /* 0x000fe40000011403 */
[----:B------:R-:W3:Y:S04]  /*ca50*/  LDL.LU R3, [R1+0x118] ;  /* 0x0001180001037983 */ /* 0x000ee80000300800 */
[----:B------:R-:W-:Y:S04]  /*ca60*/  STL [R1+0x79c], R4 ;  /* 0x00079c0401007387 */ /* 0x000fe80000100800 */
[----:B------:R0:W-:Y:S04]  /*ca70*/  STL [R1+0x7c0], R8 ;  /* 0x0007c00801007387 */ /* 0x0001e80000100800 */
[----:B------:R-:W-:Y:S01]  /*ca80*/  STL [R1+0x7a4], R9 ;  /* 0x0007a40901007387 */ /* 0x000fe20000100800 */
[----:B0-----:R-:W-:-:S02]  /*ca90*/  IADD3 R8, P6, PT, R17, UR10, RZ ;  /* 0x0000000a11087c10 */ /* 0x001fc4000ffde0ff */
[----:B------:R-:W-:-:S03]  /*caa0*/  SHF.R.S32.HI R4, RZ, 0x1f, R17 ;  /* 0x0000001fff047819 */ /* 0x000fc60000011411 */
[----:B------:R0:W-:Y:S04]  /*cab0*/  STL [R1+0x7c8], R8 ;  /* 0x0007c80801007387 */ /* 0x0001e80000100800 */
[----:B------:R-:W3:Y:S01]  /*cac0*/  LDL.LU R17, [R1+0x120] ;  /* 0x0001200001117983 */ /* 0x000ee20000300800 */
[----:B------:R-:W-:Y:S02]  /*cad0*/  SHF.R.S32.HI R6, RZ, 0x1f, R14 ;  /* 0x0000001fff067819 */ /* 0x000fe4000001140e */
[----:B0-----:R-:W-:Y:S01]  /*cae0*/  IADD3 R8, P5, PT, R14, UR10, RZ ;  /* 0x0000000a0e087c10 */ /* 0x001fe2000ffbe0ff */
[----:B------:R-:W-:Y:S01]  /*caf0*/  STL [R1+0x7ac], R7 ;  /* 0x0007ac0701007387 */ /* 0x000fe20000100800 */
[----:B------:R-:W-:-:S03]  /*cb00*/  IADD3.X R5, PT, PT, R5, UR11, RZ, P1, !PT ;  /* 0x0000000b05057c10 */ /* 0x000fc60008ffe4ff */
[----:B------:R4:W-:Y:S04]  /*cb10*/  STL [R1+0x7d0], R8 ;  /* 0x0007d00801007387 */ /* 0x0009e80000100800 */
[----:B------:R-:W3:Y:S01]  /*cb20*/  LDL.LU R14, [R1+0x124] ;  /* 0x00012400010e7983 */ /* 0x000ee20000300800 */
[----:B------:R-:W-:-:S03]  /*cb30*/  IADD3.X R0, PT, PT, R0, UR11, RZ, P0, !PT ;  /* 0x0000000b00007c10 */ /* 0x000fc600087fe4ff */
[----:B------:R2:W-:Y:S01]  /*cb40*/  STL [R1+0x7b4], R5 ;  /* 0x0007b40501007387 */ /* 0x0005e20000100800 */
[----:B----4-:R-:W-:Y:S02]  /*cb50*/  IADD3 R8, P1, PT, R15, UR10, RZ ;  /* 0x0000000a0f087c10 */ /* 0x010fe4000ff3e0ff */
[----:B------:R-:W-:-:S03]  /*cb60*/  SHF.R.S32.HI R7, RZ, 0x1f, R15 ;  /* 0x0000001fff077819 */ /* 0x000fc6000001140f */
[----:B------:R-:W-:Y:S04]  /*cb70*/  STL [R1+0x7d8], R8 ;  /* 0x0007d80801007387 */ /* 0x000fe80000100800 */
[----:B------:R-:W4:Y:S01]  /*cb80*/  LDL.LU R15, [R1+0x128] ;  /* 0x00012800010f7983 */ /* 0x000f220000300800 */
[----:B------:R-:W-:-:S03]  /*cb90*/  IADD3.X R4, PT, PT, R4, UR11, RZ, P6, !PT ;  /* 0x0000000b04047c10 */ /* 0x000fc6000b7fe4ff */
[----:B------:R-:W-:Y:S01]  /*cba0*/  STL [R1+0x7bc], R0 ;  /* 0x0007bc0001007387 */ /* 0x000fe20000100800 */
[----:B------:R-:W-:Y:S02]  /*cbb0*/  IADD3.X R6, PT, PT, R6, UR11, RZ, P5, !PT ;  /* 0x0000000b06067c10 */ /* 0x000fe4000affe4ff */
[----:B------:R-:W-:Y:S02]  /*cbc0*/  IADD3.X R7, PT, PT, R7, UR11, RZ, P1, !PT ;  /* 0x0000000b07077c10 */ /* 0x000fe40008ffe4ff */
[----:B--2---:R-:W-:Y:S02]  /*cbd0*/  SHF.R.S32.HI R5, RZ, 0x1f, R2 ;  /* 0x0000001fff057819 */ /* 0x004fe40000011402 */
[----:B------:R-:W-:-:S05]  /*cbe0*/  IADD3 R2, P0, PT, R2, UR10, RZ ;  /* 0x0000000a02027c10 */ /* 0x000fca000ff1e0ff */
[----:B------:R0:W-:Y:S04]  /*cbf0*/  STL [R1+0x7e0], R2 ;  /* 0x0007e00201007387 */ /* 0x0001e80000100800 */
[----:B0-----:R-:W2:Y:S01]  /*cc00*/  LDL.LU R2, [R1+0x140] ;  /* 0x0001400001027983 */ /* 0x001ea20000300800 */
[----:B------:R-:W-:-:S03]  /*cc10*/  IADD3 R8, P6, PT, R16, UR10, RZ ;  /* 0x0000000a10087c10 */ /* 0x000fc6000ffde0ff */
[----:B------:R-:W-:Y:S01]  /*cc20*/  STL [R1+0x7c4], R4 ;  /* 0x0007c40401007387 */ /* 0x000fe20000100800 */
        /* <DEDUP_REMOVED lines=15> */
[----:B------:R-:W-:Y:S01]  /*cd20*/  STL [R1+0x7dc], R5 ;  /* 0x0007dc0501007387 */ /* 0x000fe20000100800 */
[----:B0-----:R-:W-:Y:S02]  /*cd30*/  IADD3 R8, P0, PT, R21, UR10, RZ ;  /* 0x0000000a15087c10 */ /* 0x001fe4000ff1e0ff */
[----:B------:R-:W-:-:S03]  /*cd40*/  SHF.R.S32.HI R7, RZ, 0x1f, R21 ;  /* 0x0000001fff077819 */ /* 0x000fc60000011415 */
[----:B------:R3:W-:Y:S04]  /*cd50*/  STL [R1+0x800], R8 ;  /* 0x0008000801007387 */ /* 0x0007e80000100800 */
[----:B------:R-:W2:Y:S01]  /*cd60*/  LDL.LU R21, [R1+0x130] ;  /* 0x0001300001157983 */ /* 0x000ea20000300800 */
[----:B------:R-:W-:-:S03]  /*cd70*/  IADD3.X R4, PT, PT, R4, UR11, RZ, P5, !PT ;  /* 0x0000000b04047c10 */ /* 0x000fc6000affe4ff */
[----:B------:R0:W-:Y:S01]  /*cd80*/  STL [R1+0x7e4], R0 ;  /* 0x0007e40001007387 */ /* 0x0001e20000100800 */
[----:B------:R-:W-:Y:S02]  /*cd90*/  IADD3.X R6, PT, PT, R6, UR11, RZ, P1, !PT ;  /* 0x0000000b06067c10 */ /* 0x000fe40008ffe4ff */
[----:B---3--:R-:W-:Y:S02]  /*cda0*/  IADD3 R8, P6, PT, R3, UR10, RZ ;  /* 0x0000000a03087c10 */ /* 0x008fe4000ffde0ff */
[----:B------:R-:W-:Y:S02]  /*cdb0*/  SHF.R.S32.HI R5, RZ, 0x1f, R3 ;  /* 0x0000001fff057819 */ /* 0x000fe40000011403 */
[----:B------:R-:W3:Y:S04]  /*cdc0*/  LDL.LU R3, [R1+0x12c] ;  /* 0x00012c0001037983 */ /* 0x000ee80000300800 */
[----:B------:R1:W-:Y:S01]  /*cdd0*/  STL [R1+0x808], R8 ;  /* 0x0008080801007387 */ /* 0x0003e20000100800 */
[----:B------:R-:W-:-:S02]  /*cde0*/  IADD3.X R7, PT, PT, R7, UR11, RZ, P0, !PT ;  /* 0x0000000b07077c10 */ /* 0x000fc400087fe4ff */
[----:B0-----:R-:W-:Y:S02]  /*cdf0*/  SHF.R.S32.HI R0, RZ, 0x1f, R17 ;  /* 0x0000001fff007819 */ /* 0x001fe40000011411 */
[----:B-1----:R-:W-:Y:S02]  /*ce00*/  IADD3 R8, P5, PT, R17, UR10, RZ ;  /* 0x0000000a11087c10 */ /* 0x002fe4000ffbe0ff */
[----:B------:R-:W3:Y:S04]  /*ce10*/  LDL.LU R17, [R1+0x11c] ;  /* 0x00011c0001117983 */ /* 0x000ee80000300800 */
[----:B------:R0:W-:Y:S04]  /*ce20*/  STL [R1+0x7ec], R4 ;  /* 0x0007ec0401007387 */ /* 0x0001e80000100800 */
[----:B------:R1:W-:Y:S01]  /*ce30*/  STL [R1+0x810], R8 ;  /* 0x0008100801007387 */ /* 0x0003e20000100800 */
[----:B0-----:R-:W-:-:S02]  /*ce40*/  SHF.R.S32.HI R4, RZ, 0x1f, R14 ;  /* 0x0000001fff047819 */ /* 0x001fc4000001140e */
[----:B-1----:R-:W-:Y:S02]  /*ce50*/  IADD3 R8, P1, PT, R14, UR10, RZ ;  /* 0x0000000a0e087c10 */ /* 0x002fe4000ff3e0ff */
[----:B------:R-:W3:Y:S04]  /*ce60*/  LDL.LU R14, [R1+0x114] ;  /* 0x00011400010e7983 */ /* 0x000ee80000300800 */
[----:B------:R4:W-:Y:S04]  /*ce70*/  STL [R1+0x7f4], R6 ;  /* 0x0007f40601007387 */ /* 0x0009e80000100800 */
[----:B------:R0:W-:Y:S01]  /*ce80*/  STL [R1+0x818], R8 ;  /* 0x0008180801007387 */ /* 0x0001e20000100800 */
[----:B------:R-:W-:-:S02]  /*ce90*/  IADD3.X R5, PT, PT, R5, UR11, RZ, P6, !PT ;  /* 0x0000000b05057c10 */ /* 0x000fc4000b7fe4ff */
[----:B----4-:R-:W-:Y:S02]  /*cea0*/  SHF.R.S32.HI R6, RZ, 0x1f, R15 ;  /* 0x0000001fff067819 */ /* 0x010fe4000001140f */
[----:B0-----:R-:W-:Y:S02]  /*ceb0*/  IADD3 R8, P0, PT, R15, UR10, RZ ;  /* 0x0000000a0f087c10 */ /* 0x001fe4000ff1e0ff */
[----:B------:R-:W4:Y:S04]  /*cec0*/  LDL.LU R15, [R1+0x104] ;  /* 0x00010400010f7983 */ /* 0x000f280000300800 */
[----:B------:R2:W-:Y:S04]  /*ced0*/  STL [R1+0x7fc], R7 ;  /* 0x0007fc0701007387 */ /* 0x0005e80000100800 */
[----:B------:R0:W-:Y:S01]  /*cee0*/  STL [R1+0x820], R8 ;  /* 0x0008200801007387 */ /* 0x0001e20000100800 */
[----:B------:R-:W-:-:S02]  /*cef0*/  IADD3.X R0, PT, PT, R0, UR11, RZ, P5, !PT ;  /* 0x0000000b00007c10 */ /* 0x000fc4000affe4ff */
[----:B------:R-:W-:Y:S02]  /*cf00*/  IADD3.X R4, PT, PT, R4, UR11, RZ, P1, !PT ;  /* 0x0000000b04047c10 */ /* 0x000fe40008ffe4ff */
        /* <DEDUP_REMOVED lines=20> */
[----:B------:R-:W-:Y:S01]  /*d050*/  STL [R1+0x81c], R6 ;  /* 0x00081c0601007387 */ /* 0x000fe20000100800 */
[----:B------:R-:W-:-:S03]  /*d060*/  IADD3.X R5, PT, PT, R5, UR11, RZ, P5, !PT ;  /* 0x0000000b05057c10 */ /* 0x000fc6000affe4ff */
[----:B------:R0:W-:Y:S01]  /*d070*/  STL [R1+0x840], R8 ;  /* 0x0008400801007387 */ /* 0x0001e20000100800 */
[----:B------:R-:W-:-:S03]  /*d080*/  IADD3.X R0, PT, PT, R0, UR11, RZ, P1, !PT ;  /* 0x0000000b00007c10 */ /* 0x000fc60008ffe4ff */
[----:B------:R-:W-:Y:S01]  /*d090*/  STL [R1+0x824], R9 ;  /* 0x0008240901007387 */ /* 0x000fe20000100800 */
[----:B0-----:R-:W-:Y:S02]  /*d0a0*/  IADD3 R8, P6, PT, R21, UR10, RZ ;  /* 0x0000000a15087c10 */ /* 0x001fe4000ffde0ff */
[----:B------:R-:W-:-:S03]  /*d0b0*/  SHF.R.S32.HI R6, RZ, 0x1f, R21 ;  /* 0x0000001fff067819 */ /* 0x000fc60000011415 */
[----:B------:R-:W-:Y:S04]  /*d0c0*/  STL [R1+0x848], R8 ;  /* 0x0008480801007387 */ /* 0x000fe80000100800 */
[----:B------:R-:W2:Y:S01]  /*d0d0*/  LDL.LU R21, [R1+0xc8] ;  /* 0x0000c80001157983 */ /* 0x000ea20000300800 */
[----:B---3--:R-:W-:Y:S02]  /*d0e0*/  SHF.R.S32.HI R7, RZ, 0x1f, R3 ;  /* 0x0000001fff077819 */ /* 0x008fe40000011403 */
[----:B------:R-:W-:Y:S01]  /*d0f0*/  IADD3 R3, P5, PT, R3, UR10, RZ ;  /* 0x0000000a03037c10 */ /* 0x000fe2000ffbe0ff */
[----:B------:R-:W-:Y:S01]  /*d100*/  STL [R1+0x82c], R5 ;  /* 0x00082c0501007387 */ /* 0x000fe20000100800 */
[----:B------:R-:W-:-:S03]  /*d110*/  IADD3.X R4, PT, PT, R4, UR11, RZ, P0, !PT ;  /* 0x0000000b04047c10 */ /* 0x000fc600087fe4ff */
[----:B------:R0:W-:Y:S01]  /*d120*/  STL [R1+0x850], R3 ;  /* 0x0008500301007387 */ /* 0x0001e20000100800 */
[----:B------:R-:W-:-:S03]  /*d130*/  IADD3.X R6, PT, PT, R6, UR11, RZ, P6, !PT ;  /* 0x0000000b06067c10 */ /* 0x000fc6000b7fe4ff */
[----:B0-----:R-:W3:Y:S04]  /*d140*/  LDL.LU R3, [R1+0xc4] ;  /* 0x0000c40001037983 */ /* 0x001ee80000300800 */
[----:B------:R-:W-:Y:S01]  /*d150*/  STL [R1+0x834], R0 ;  /* 0x0008340001007387 */ /* 0x000fe20000100800 */
[----:B------:R-:W-:Y:S02]  /*d160*/  IADD3 R8, P1, PT, R17, UR10, RZ ;  /* 0x0000000a11087c10 */ /* 0x000fe4000ff3e0ff */
[----:B------:R-:W-:-:S03]  /*d170*/  SHF.R.S32.HI R5, RZ, 0x1f, R17 ;  /* 0x0000001fff057819 */ /* 0x000fc60000011411 */
[----:B------:R0:W-:Y:S04]  /*d180*/  STL [R1+0x858], R8 ;  /* 0x0008580801007387 */ /* 0x0001e80000100800 */
[----:B------:R-:W3:Y:S04]  /*d190*/  LDL.LU R17, [R1+0xc0] ;  /* 0x0000c00001117983 */ /* 0x000ee80000300800 */
[----:B------:R-:W-:Y:S01]  /*d1a0*/  STL [R1+0x83c], R4 ;  /* 0x00083c0401007387 */ /* 0x000fe20000100800 */
[----:B0-----:R-:W-:-:S05]  /*d1b0*/  IADD3 R8, P0, PT, R14, UR10, RZ ;  /* 0x0000000a0e087c10 */ /* 0x001fca000ff1e0ff */
[----:B------:R4:W-:Y:S04]  /*d1c0*/  STL [R1+0x860], R8 ;  /* 0x0008600801007387 */ /* 0x0009e80000100800 */
[----:B------:R-:W3:Y:S01]  /*d1d0*/  LDL.LU R10, [R1+0xb8] ;  /* 0x0000b800010a7983 */ /* 0x000ee20000300800 */
[----:B------:R-:W-:-:S03]  /*d1e0*/  IADD3.X R7, PT, PT, R7, UR11, RZ, P5, !PT ;  /* 0x0000000b07077c10 */ /* 0x000fc6000affe4ff */
[----:B------:R2:W-:Y:S01]  /*d1f0*/  STL [R1+0x844], R6 ;  /* 0x0008440601007387 */ /* 0x0005e20000100800 */
[----:B----4-:R-:W-:-:S05]  /*d200*/  IADD3 R8, P6, PT, R15, UR10, RZ ;  /* 0x0000000a0f087c10 */ /* 0x010fca000ffde0ff */
[----:B------:R0:W-:Y:S01]  /*d210*/  STL [R1+0x868], R8 ;  /* 0x0008680801007387 */ /* 0x0001e20000100800 */
[----:B------:R-:W-:Y:S02]  /*d220*/  IADD3.X R5, PT, PT, R5, UR11, RZ, P1, !PT ;  /* 0x0000000b05057c10 */ /* 0x000fe40008ffe4ff */
[----:B------:R-:W-:-:S04]  /*d230*/  SHF.R.S32.HI R0, RZ, 0x1f, R14 ;  /* 0x0000001fff007819 */ /* 0x000fc8000001140e */
[----:B------:R-:W-:Y:S02]  /*d240*/  IADD3.X R0, PT, PT, R0, UR11, RZ, P0, !PT ;  /* 0x0000000b00007c10 */ /* 0x000fe400087fe4ff */
[----:B------:R-:W-:-:S04]  /*d250*/  SHF.R.S32.HI R4, RZ, 0x1f, R15 ;  /* 0x0000001fff047819 */ /* 0x000fc8000001140f */
[----:B------:R-:W-:Y:S02]  /*d260*/  IADD3.X R4, PT, PT, R4, UR11, RZ, P6, !PT ;  /* 0x0000000b04047c10 */ /* 0x000fe4000b7fe4ff */
[----:B--2---:R-:W-:Y:S02]  /*d270*/  SHF.R.S32.HI R6, RZ, 0x1f, R2 ;  /* 0x0000001fff067819 */ /* 0x004fe40000011402 */
[----:B0-----:R-:W-:Y:S02]  /*d280*/  IADD3 R8, P5, PT, R2, UR10, RZ ;  /* 0x0000000a02087c10 */ /* 0x001fe4000ffbe0ff */
[----:B------:R-:W2:Y:S04]  /*d290*/  LDL.LU R2, [R1+0xb4] ;  /* 0x0000b40001027983 */ /* 0x000ea80000300800 */
[----:B------:R-:W-:Y:S04]  /*d2a0*/  STL [R1+0x84c], R7 ;  /* 0x00084c0701007387 */ /* 0x000fe80000100800 */
[----:B------:R0:W-:Y:S04]  /*d2b0*/  STL [R1+0x870], R8 ;  /* 0x0008700801007387 */ /* 0x0001e80000100800 */
[----:B------:R-:W4:Y:S01]  /*d2c0*/  LDL.LU R12, [R1+0xac] ;  /* 0x0000ac00010c7983 */ /* 0x000f220000300800 */
[----:B0-----:R-:W-:-:S03]  /*d2d0*/  IADD3 R8, P1, PT, R16, UR10, RZ ;  /* 0x0000000a10087c10 */ /* 0x001fc6000ff3e0ff */
[----:B------:R-:W-:Y:S04]  /*d2e0*/  STL [R1+0x854], R5 ;  /* 0x0008540501007387 */ /* 0x000fe80000100800 */
[----:B------:R0:W-:Y:S04]  /*d2f0*/  STL [R1+0x878], R8 ;  /* 0x0008780801007387 */ /* 0x0001e80000100800 */
[----:B------:R-:W4:Y:S04]  /*d300*/  LDL.LU R13, [R1+0x98] ;  /* 0x00009800010d7983 */ /* 0x000f280000300800 */
[----:B------:R1:W-:Y:S01]  /*d310*/  STL [R1+0x85c], R0 ;  /* 0x00085c0001007387 */ /* 0x0003e20000100800 */
[----:B0-----:R-:W-:-:S05]  /*d320*/  IADD3 R8, P0, PT, R18, UR10, RZ ;  /* 0x0000000a12087c10 */ /* 0x001fca000ff1e0ff */
[----:B------:R0:W-:Y:S04]  /*d330*/  STL [R1+0x880], R8 ;  /* 0x0008800801007387 */ /* 0x0001e80000100800 */
[----:B------:R-:W4:Y:S04]  /*d340*/  LDL.LU R14, [R1+0x90] ;  /* 0x00009000010e7983 */ /* 0x000f280000300800 */
[----:B------:R-:W-:Y:S01]  /*d350*/  STL [R1+0x864], R4 ;  /* 0x0008640401007387 */ /* 0x000fe20000100800 */
[----:B-1----:R-:W-:Y:S02]  /*d360*/  SHF.R.S32.HI R0, RZ, 0x1f, R20 ;  /* 0x0000001fff007819 */ /* 0x002fe40000011414 */
[----:B0-----:R-:W-:-:S02]  /*d370*/  IADD3 R8, P6, PT, R20, UR10, RZ ;  /* 0x0000000a14087c10 */ /* 0x001fc4000ffde0ff */
[----:B------:R-:W4:Y:S01]  /*d380*/  LDL.LU R20, [R1+0x8c] ;  /* 0x00008c0001147983 */ /* 0x000f220000300800 */
[----:B------:R-:W-:Y:S02]  /*d390*/  IADD3.X R6, PT, PT, R6, UR11, RZ, P5, !PT ;  /* 0x0000000b06067c10 */ /* 0x000fe4000affe4ff */
[----:B------:R-:W-:Y:S01]  /*d3a0*/  SHF.R.S32.HI R7, RZ, 0x1f, R16 ;  /* 0x0000001fff077819 */ /* 0x000fe20000011410 */
[----:B------:R0:W-:Y:S01]  /*d3b0*/  STL [R1+0x888], R8 ;  /* 0x0008880801007387 */ /* 0x0001e20000100800 */
[----:B------:R-:W-:-:S03]  /*d3c0*/  SHF.R.S32.HI R5, RZ, 0x1f, R18 ;  /* 0x0000001fff057819 */ /* 0x000fc60000011412 */
[----:B------:R-:W4:Y:S01]  /*d3d0*/  LDL.LU R18, [R1+0x80] ;  /* 0x0000800001127983 */ /* 0x000f220000300800 */
[----:B------:R-:W-:-:S03]  /*d3e0*/  IADD3.X R7, PT, PT, R7, UR11, RZ, P1, !PT ;  /* 0x0000000b07077c10 */ /* 0x000fc60008ffe4ff */
[----:B------:R-:W-:Y:S01]  /*d3f0*/  STL [R1+0x86c], R6 ;  /* 0x00086c0601007387 */ /* 0x000fe20000100800 */
[----:B0-----:R-:W-:Y:S02]  /*d400*/  IADD3 R8, P5, PT, R21, UR10, RZ ;  /* 0x0000000a15087c10 */ /* 0x001fe4000ffbe0ff */
[----:B------:R-:W-:-:S03]  /*d410*/  SHF.R.S32.HI R4, RZ, 0x1f, R21 ;  /* 0x0000001fff047819 */ /* 0x000fc60000011415 */
[----:B------:R0:W-:Y:S04]  /*d420*/  STL [R1+0x890], R8 ;  /* 0x0008900801007387 */ /* 0x0001e80000100800 */
[----:B------:R-:W4:Y:S01]  /*d430*/  LDL.LU R21, [R1+0x7c] ;  /* 0x00007c0001157983 */ /* 0x000f220000300800 */
[----:B------:R-:W-:-:S03]  /*d440*/  IADD3.X R0, PT, PT, R0, UR11, RZ, P6, !PT ;  /* 0x0000000b00007c10 */ /* 0x000fc6000b7fe4ff */
[----:B------:R-:W-:Y:S01]  /*d450*/  STL [R1+0x874], R7 ;  /* 0x0008740701007387 */ /* 0x000fe20000100800 */
[----:B0-----:R-:W-:Y:S02]  /*d460*/  IADD3.X R8, PT, PT, R5, UR11, RZ, P0, !PT ;  /* 0x0000000b05087c10 */ /* 0x001fe400087fe4ff */
[----:B---3--:R-:W-:Y:S02]  /*d470*/  SHF.R.S32.HI R6, RZ, 0x1f, R3 ;  /* 0x0000001fff067819 */ /* 0x008fe40000011403 */
[----:B------:R-:W-:-:S05]  /*d480*/  IADD3 R3, P1, PT, R3, UR10, RZ ;  /* 0x0000000a03037c10 */ /* 0x000fca000ff3e0ff */
[----:B------:R0:W-:Y:S01]  /*d490*/  STL [R1+0x898], R3 ;  /* 0x0008980301007387 */ /* 0x0001e20000100800 */
[----:B------:R-:W-:-:S03]  /*d4a0*/  IADD3.X R4, PT, PT, R4, UR11, RZ, P5, !PT ;  /* 0x0000000b04047c10 */ /* 0x000fc6000affe4ff */
[----:B0-----:R-:W3:Y:S01]  /*d4b0*/  LDL.LU R3, [R1+0x74] ;  /* 0x0000740001037983 */ /* 0x001ee20000300800 */
[----:B------:R-:W-:-:S03]  /*d4c0*/  IADD3 R5, P0, PT, R17, UR10, RZ ;  /* 0x0000000a11057c10 */ /* 0x000fc6000ff1e0ff */
[----:B------:R0:W-:Y:S01]  /*d4d0*/  STL [R1+0x87c], R8 ;  /* 0x00087c0801007387 */ /* 0x0001e20000100800 */
[----:B------:R-:W-:-:S03]  /*d4e0*/  SHF.R.S32.HI R7, RZ, 0x1f, R17 ;  /* 0x0000001fff077819 */ /* 0x000fc60000011411 */
[----:B------:R-:W3:Y:S04]  /*d4f0*/  LDL.LU R15, [R1+0x4c] ;  /* 0x00004c00010f7983 */ /* 0x000ee80000300800 */
[----:B------:R-:W3:Y:S04]  /*d500*/  LDL.LU R16, [R1+0x50] ;  /* 0x0000500001107983 */ /* 0x000ee80000300800 */
[----:B------:R1:W-:Y:S04]  /*d510*/  STL [R1+0x8a0], R5 ;  /* 0x0008a00501007387 */ /* 0x0003e80000100800 */
[----:B------:R-:W3:Y:S01]  /*d520*/  LDL.LU R17, [R1+0x58] ;  /* 0x0000580001117983 */ /* 0x000ee20000300800 */
[----:B0-----:R-:W-:-:S03]  /*d530*/  IADD3 R8, P6, PT, R10, UR10, RZ ;  /* 0x0000000a0a087c10 */ /* 0x001fc6000ffde0ff */
[----:B------:R-:W-:Y:S04]  /*d540*/  STL [R1+0x884], R0 ;  /* 0x0008840001007387 */ /* 0x000fe80000100800 */
[----:B------:R2:W-:Y:S01]  /*d550*/  STL [R1+0x8a8], R8 ;  /* 0x0008a80801007387 */ /* 0x0005e20000100800 */
[----:B-1----:R-:W-:Y:S02]  /*d560*/  SHF.R.S32.HI R5, RZ, 0x1f, R10 ;  /* 0x0000001fff057819 */ /* 0x002fe4000001140a */
[----:B--2---:R-:W-:Y:S02]  /*d570*/  IADD3 R8, P5, PT, R2, UR10, RZ ;  /* 0x0000000a02087c10 */ /* 0x004fe4000ffbe0ff */
[----:B------:R-:W-:Y:S02]  /*d580*/  SHF.R.S32.HI R0, RZ, 0x1f, R2 ;  /* 0x0000001fff007819 */ /* 0x000fe40000011402 */
[----:B------:R-:W2:Y:S04]  /*d590*/  LDL.LU R2, [R1+0x70] ;  /* 0x0000700001027983 */ /* 0x000ea80000300800 */
[----:B------:R-:W-:Y:S04]  /*d5a0*/  STL [R1+0x88c], R4 ;  /* 0x00088c0401007387 */ /* 0x000fe80000100800 */
[----:B------:R0:W-:Y:S02]  /*d5b0*/  STL [R1+0x8b0], R8 ;  /* 0x0008b00801007387 */ /* 0x0001e40000100800 */
[----:B0-----:R-:W-:-:S02]  /*d5c0*/  IADD3.X R8, PT, PT, R6, UR11, RZ, P1, !PT ;  /* 0x0000000b06087c10 */ /* 0x001fc40008ffe4ff */
[----:B----4-:R-:W-:-:S03]  /*d5d0*/  IADD3 R9, P1, PT, R12, UR10, RZ ;  /* 0x0000000a0c097c10 */ /* 0x010fc6000ff3e0ff */
[----:B------:R0:W-:Y:S04]  /*d5e0*/  STL [R1+0x894], R8 ;  /* 0x0008940801007387 */ /* 0x0001e80000100800 */
[----:B------:R1:W-:Y:S01]  /*d5f0*/  STL [R1+0x8b8], R9 ;  /* 0x0008b80901007387 */ /* 0x0003e20000100800 */
[----:B0-----:R-:W-:Y:S02]  /*d600*/  IADD3.X R8, PT, PT, R7, UR11, RZ, P0, !PT ;  /* 0x0000000b07087c10 */ /* 0x001fe400087fe4ff */
[----:B-1----:R-:W-:-:S03]  /*d610*/  IADD3 R9, P0, PT, R13, UR10, RZ ;  /* 0x0000000a0d097c10 */ /* 0x002fc6000ff1e0ff */
        /* <DEDUP_REMOVED lines=8> */
[----:B------:R0:W-:Y:S01]  /*d6a0*/  STL [R1+0x8ac], R8 ;  /* 0x0008ac0801007387 */ /* 0x0001e20000100800 */
[----:B------:R-:W-:-:S03]  /*d6b0*/  SHF.R.S32.HI R5, RZ, 0x1f, R20 ;  /* 0x0000001fff057819 */ /* 0x000fc60000011414 */
[----:B------:R1:W-:Y:S04]  /*d6c0*/  STL [R1+0x8d0], R9 ;  /* 0x0008d00901007387 */ /* 0x0003e80000100800 */
[----:B------:R-:W4:Y:S01]  /*d6d0*/  LDL.LU R20, [R1+0x6c] ;  /* 0x00006c0001147983 */ /* 0x000f220000300800 */
[----:B------:R-:W-:Y:S02]  /*d6e0*/  SHF.R.S32.HI R4, RZ, 0x1f, R12 ;  /* 0x0000001fff047819 */ /* 0x000fe4000001140c */
[----:B------:R-:W-:Y:S02]  /*d6f0*/  SHF.R.S32.HI R6, RZ, 0x1f, R13 ;  /* 0x0000001fff067819 */ /* 0x000fe4000001140d */
[----:B0-----:R-:W-:Y:S02]  /*d700*/  IADD3.X R8, PT, PT, R4, UR11, RZ, P1, !PT ;  /* 0x0000000b04087c10 */ /* 0x001fe40008ffe4ff */
[----:B------:R-:W-:-:S02]  /*d710*/  IADD3 R4, P1, PT, R18, UR10, RZ ;  /* 0x0000000a12047c10 */ /* 0x000fc4000ff3e0ff */
[----:B-1----:R-:W-:Y:S01]  /*d720*/  IADD3.X R9, PT, PT, R6, UR11, RZ, P0, !PT ;  /* 0x0000000b06097c10 */ /* 0x002fe200087fe4ff */
[----:B------:R-:W-:Y:S01]  /*d730*/  STL [R1+0x8b4], R8 ;  /* 0x0008b40801007387 */ /* 0x000fe20000100800 */
[----:B------:R-:W-:-:S03]  /*d740*/  SHF.R.S32.HI R7, RZ, 0x1f, R14 ;  /* 0x0000001fff077819 */ /* 0x000fc6000001140e */
[----:B------:R0:W-:Y:S01]  /*d750*/  STL [R1+0x8d8], R4 ;  /* 0x0008d80401007387 */ /* 0x0001e20000100800 */
[----:B------:R-:W-:-:S03]  /*d760*/  IADD3.X R7, PT, PT, R7, UR11, RZ, P6, !PT ;  /* 0x0000000b07077c10 */ /* 0x000fc6000b7fe4ff */
[----:B------:R-:W-:Y:S01]  /*d770*/  STL [R1+0x8bc], R9 ;  /* 0x0008bc0901007387 */ /* 0x000fe20000100800 */
[----:B0-----:R-:W-:-:S05]  /*d780*/  IADD3 R4, P0, PT, R21, UR10, RZ ;  /* 0x0000000a15047c10 */ /* 0x001fca000ff1e0ff */
[----:B------:R3:W-:Y:S01]  /*d790*/  STL [R1+0x8e0], R4 ;  /* 0x0008e00401007387 */ /* 0x0007e20000100800 */
[----:B------:R-:W-:Y:S02]  /*d7a0*/  SHF.R.S32.HI R0, RZ, 0x1f, R18 ;  /* 0x0000001fff007819 */ /* 0x000fe40000011412 */
[----:B------:R-:W-:Y:S01]  /*d7b0*/  SHF.R.S32.HI R8, RZ, 0x1f, R21 ;  /* 0x0000001fff087819 */ /* 0x000fe20000011415 */
[----:B------:R-:W4:Y:S01]  /*d7c0*/  LDL.LU R14, [R1] ;  /* 0x00000000010e7983 */ /* 0x000f220000300800 */
[----:B---3--:R-:W-:Y:S02]  /*d7d0*/  IADD3 R4, P6, PT, R3, UR10, RZ ;  /* 0x0000000a03047c10 */ /* 0x008fe4000ffde0ff */
[----:B------:R-:W-:Y:S02]  /*d7e0*/  SHF.R.S32.HI R6, RZ, 0x1f, R3 ;  /* 0x0000001fff067819 */ /* 0x000fe40000011403 */
[----:B------:R-:W-:Y:S01]  /*d7f0*/  IADD3.X R3, PT, PT, R5, UR11, RZ, P5, !PT ;  /* 0x0000000b05037c10 */ /* 0x000fe2000affe4ff */
[----:B------:R-:W-:Y:S01]  /*d800*/  STL [R1+0x8c4], R7 ;  /* 0x0008c40701007387 */ /* 0x000fe20000100800 */
[----:B------:R-:W-:-:S03]  /*d810*/  IADD3.X R0, PT, PT, R0, UR11, RZ, P1, !PT ;  /* 0x0000000b00007c10 */ /* 0x000fc60008ffe4ff */
[----:B------:R-:W-:Y:S04]  /*d820*/  STL [R1+0x8e8], R4 ;  /* 0x0008e80401007387 */ /* 0x000fe80000100800 */
[----:B------:R-:W-:Y:S04]  /*d830*/  STL [R1+0x9ec], R15 ;  /* 0x0009ec0f01007387 */ /* 0x000fe80000100800 */
[----:B------:R0:W-:Y:S04]  /*d840*/  STL [R1+0x8cc], R3 ;  /* 0x0008cc0301007387 */ /* 0x0001e80000100800 */
[----:B------:R-:W-:Y:S01]  /*d850*/  STL [R1+0x8d4], R0 ;  /* 0x0008d40001007387 */ /* 0x000fe20000100800 */
[----:B0-----:R-:W-:-:S05]  /*d860*/  IADD3.X R3, PT, PT, R8, UR11, RZ, P0, !PT ;  /* 0x0000000b08037c10 */ /* 0x001fca00087fe4ff */
[----:B------:R0:W-:Y:S01]  /*d870*/  STL [R1+0x8dc], R3 ;  /* 0x0008dc0301007387 */ /* 0x0001e20000100800 */
[----:B------:R-:W-:-:S03]  /*d880*/  IADD3 R5, P5, PT, R15, UR28, RZ ;  /* 0x0000001c0f057c10 */ /* 0x000fc6000ffbe0ff */
[----:B------:R-:W3:Y:S01]  /*d890*/  LDL.LU R15, [R1+0x254] ;  /* 0x00025400010f7983 */ /* 0x000ee20000300800 */
[----:B0-----:R-:W-:Y:S02]  /*d8a0*/  IADD3.X R3, PT, PT, R6, UR11, RZ, P6, !PT ;  /* 0x0000000b06037c10 */ /* 0x001fe4000b7fe4ff */
[----:B------:R-:W-:-:S03]  /*d8b0*/  IADD3 R4, P1, PT, R16, UR24, RZ ;  /* 0x0000001810047c10 */ /* 0x000fc6000ff3e0ff */
[----:B------:R0:W-:Y:S04]  /*d8c0*/  STL [R1+0x8e4], R3 ;  /* 0x0008e40301007387 */ /* 0x0001e80000100800 */
[----:B------:R-:W3:Y:S01]  /*d8d0*/  LDL.LU R21, [R1+0x250] ;  /* 0x0002500001157983 */ /* 0x000ee20000300800 */
[----:B------:R-:W-:-:S03]  /*d8e0*/  R2UR UR27, R5 ;  /* 0x00000000051b72ca */ /* 0x000fc600000e0000 */
[----:B0-----:R-:W3:Y:S01]  /*d8f0*/  LDL.LU R3, [R1+0x24c] ;  /* 0x00024c0001037983 */ /* 0x001ee20000300800 */
[----:B------:R-:W-:Y:S02]  /*d900*/  R2UR UR24, R4 ;  /* 0x00000000041872ca */ /* 0x000fe400000e0000 */
[----:B------:R-:W-:-:S04]  /*d910*/  IADD3 R0, P0, PT, R17, UR10, RZ ;  /* 0x0000000a11007c10 */ /* 0x000fc8000ff1e0ff */
[----:B------:R-:W-:Y:S02]  /*d920*/  R2UR UR23, R0 ;  /* 0x00000000001772ca */ /* 0x000fe400000e0000 */
[----:B--2---:R-:W-:Y:S02]  /*d930*/  SHF.R.S32.HI R8, RZ, 0x1f, R2 ;  /* 0x0000001fff087819 */ /* 0x004fe40000011402 */
[----:B------:R-:W-:Y:S02]  /*d940*/  IADD3 R6, P6, PT, R2, UR10, RZ ;  /* 0x0000000a02067c10 */ /* 0x000fe4000ffde0ff */
[----:B------:R-:W2:Y:S04]  /*d950*/  LDL.LU R2, [R1+0x248] ;  /* 0x0002480001027983 */ /* 0x000ea80000300800 */
[----:B------:R-:W2:Y:S04]  /*d960*/  LDL.LU R29, [R1+0x230] ;  /* 0x00023000011d7983 */ /* 0x000ea80000300800 */
[----:B------:R-:W2:Y:S04]  /*d970*/  LDL.LU R18, [R1+0x22c] ;  /* 0x00022c0001127983 */ /* 0x000ea80000300800 */
[----:B------:R-:W2:Y:S04]  /*d980*/  LDL.LU R5, [R1+0x234] ;  /* 0x0002340001057983 */ /* 0x000ea80000300800 */
[----:B------:R-:W2:Y:S01]  /*d990*/  LDL.LU R4, [R1+0x238] ;  /* 0x0002380001047983 */ /* 0x000ea20000300800 */
[----:B------:R-:W-:-:S03]  /*d9a0*/  IADD3.X R8, PT, PT, R8, UR11, RZ, P6, !PT ;  /* 0x0000000b08087c10 */ /* 0x000fc6000b7fe4ff */
[----:B------:R-:W2:Y:S04]  /*d9b0*/  LDL.LU R28, [R1+0x228] ;  /* 0x00022800011c7983 */ /* 0x000ea80000300800 */
[----:B------:R-:W2:Y:S04]  /*d9c0*/  LDL.LU R27, [R1+0x224] ;  /* 0x00022400011b7983 */ /* 0x000ea80000300800 */
[----:B------:R-:W2:Y:S04]  /*d9d0*/  LDL.LU R26, [R1+0x220] ;  /* 0x00022000011a7983 */ /* 0x000ea80000300800 */
[----:B------:R-:W2:Y:S04]  /*d9e0*/  LDL.LU R25, [R1+0x218] ;  /* 0x0002180001197983 */ /* 0x000ea80000300800 */
[----:B------:R-:W2:Y:S01]  /*d9f0*/  LDL.LU R23, [R1+0x214] ;  /* 0x0002140001177983 */ /* 0x000ea20000300800 */
[----:B----4-:R-:W-:-:S02]  /*da00*/  IADD3 R0, P6, PT, R20, UR10, RZ ;  /* 0x0000000a14007c10 */ /* 0x010fc4000ffde0ff */
[----:B------:R-:W-:Y:S02]  /*da10*/  SHF.R.S32.HI R7, RZ, 0x1f, R20 ;  /* 0x0000001fff077819 */ /* 0x000fe40000011414 */
[----:B------:R-:W4:Y:S04]  /*da20*/  LDL.LU R20, [R1+0x210] ;  /* 0x0002100001147983 */ /* 0x000f280000300800 */
[----:B------:R-:W4:Y:S04]  /*da30*/  LDL.LU R22, [R1+0x20c] ;  /* 0x00020c0001167983 */ /* 0x000f280000300800 */
[----:B------:R-:W4:Y:S04]  /*da40*/  LDL.LU R9, [R1+0x208] ;  /* 0x0002080001097983 */ /* 0x000f280000300800 */
[----:B------:R-:W4:Y:S04]  /*da50*/  LDL.LU R19, [R1+0x1fc] ;  /* 0x0001fc0001137983 */ /* 0x000f280000300800 */
[----:B------:R-:W4:Y:S01]  /*da60*/  LDL.LU R11, [R1+0x1f0] ;  /* 0x0001f000010b7983 */ /* 0x000f220000300800 */
[----:B------:R-:W-:-:S03]  /*da70*/  R2UR UR28, R6 ;  /* 0x00000000061c72ca */ /* 0x000fc600000e0000 */
[----:B------:R-:W4:Y:S01]  /*da80*/  LDL.LU R10, [R1+0x1f4] ;  /* 0x0001f400010a7983 */ /* 0x000f220000300800 */
[----:B------:R-:W-:-:S03]  /*da90*/  R2UR UR10, R0 ;  /* 0x00000000000a72ca */ /* 0x000fc600000e0000 */
[----:B------:R-:W4:Y:S04]  /*daa0*/  LDL.LU R12, [R1+0x200] ;  /* 0x00020000010c7983 */ /* 0x000f280000300800 */
[----:B------:R-:W4:Y:S01]  /*dab0*/  LDL.LU R13, [R1+0x1f8] ;  /* 0x0001f800010d7983 */ /* 0x000f220000300800 */
[----:B------:R-:W-:-:S03]  /*dac0*/  R2UR UR52, R14 ;  /* 0x000000000e3472ca */ /* 0x000fc600000e0000 */
[----:B------:R-:W4:Y:S04]  /*dad0*/  LDL.LU R14, [R1+0x204] ;  /* 0x00020400010e7983 */ /* 0x000f280000300800 */
[----:B------:R-:W4:Y:S04]  /*dae0*/  LDL.LU R6, [R1+0x23c] ;  /* 0x00023c0001067983 */ /* 0x000f280000300800 */
[----:B------:R-:W4:Y:S01]  /*daf0*/  LDL.LU R0, [R1+0x240] ;  /* 0x0002400001007983 */ /* 0x000f220000300800 */
[----:B------:R-:W-:-:S03]  /*db00*/  R2UR UR73, R24 ;  /* 0x00000000184972ca */ /* 0x000fc600000e0000 */
[----:B------:R-:W4:Y:S01]  /*db10*/  LDL.LU R24, [R1+0x244] ;  /* 0x0002440001187983 */ /* 0x000f220000300800 */
[----:B---3--:R-:W-:-:S03]  /*db20*/  R2UR UR72, R15 ;  /* 0x000000000f4872ca */ /* 0x008fc600000e0000 */
[----:B------:R-:W3:Y:S01]  /*db30*/  LDL.LU R15, [R1+0x9ec] ;  /* 0x0009ec00010f7983 */ /* 0x000ee20000300800 */
[----:B------:R-:W-:-:S03]  /*db40*/  R2UR UR71, R21 ;  /* 0x00000000154772ca */ /* 0x000fc600000e0000 */
[----:B------:R-:W3:Y:S01]  /*db50*/  LDL.LU R21, [R1+0x9e8] ;  /* 0x0009e80001157983 */ /* 0x000ee20000300800 */
[----:B------:R-:W-:-:S03]  /*db60*/  R2UR UR70, R3 ;  /* 0x00000000034672ca */ /* 0x000fc600000e0000 */
[----:B------:R0:W5:Y:S01]  /*db70*/  LDL.LU R3, [R1+0x9e4] ;  /* 0x0009e40001037983 */ /* 0x0001620000300800 */
[----:B--2---:R-:W-:-:S03]  /*db80*/  R2UR UR69, R2 ;  /* 0x00000000024572ca */ /* 0x004fc600000e0000 */
[----:B------:R0:W5:Y:S01]  /*db90*/  LDL.LU R2, [R1+0x9e0] ;  /* 0x0009e00001027983 */ /* 0x0001620000300800 */
[----:B------:R-:W-:-:S03]  /*dba0*/  R2UR UR62, R18 ;  /* 0x00000000123e72ca */ /* 0x000fc600000e0000 */
[----:B------:R-:W2:Y:S01]  /*dbb0*/  LDL.LU R18, [R1+0x21c] ;  /* 0x00021c0001127983 */ /* 0x000ea20000300800 */
[----:B----4-:R-:W-:-:S03]  /*dbc0*/  R2UR UR56, R20 ;  /* 0x00000000143872ca */ /* 0x010fc600000e0000 */
[----:B------:R-:W4:Y:S01]  /*dbd0*/  LDL.LU R20, [R1+0x258] ;  /* 0x0002580001147983 */ /* 0x000f220000300800 */
[----:B------:R-:W-:Y:S02]  /*dbe0*/  R2UR UR64, R5 ;  /* 0x00000000054072ca */ /* 0x000fe400000e0000 */
[----:B------:R-:W-:Y:S02]  /*dbf0*/  R2UR UR65, R4 ;  /* 0x00000000044172ca */ /* 0x000fe400000e0000 */
[----:B------:R-:W-:Y:S02]  /*dc00*/  SHF.R.S32.HI R5, RZ, 0x1f, R11 ;  /* 0x0000001fff057819 */ /* 0x000fe4000001140b */
[----:B------:R-:W-:Y:S02]  /*dc10*/  SHF.R.S32.HI R4, RZ, 0x1f, R10 ;  /* 0x0000001fff047819 */ /* 0x000fe4000001140a */
[----:B------:R-:W-:Y:S02]  /*dc20*/  IADD3.X R5, PT, PT, R5, UR17, RZ, P4, !PT ;  /* 0x0000001105057c10 */ /* 0x000fe4000a7fe4ff */
[----:B------:R-:W-:-:S02]  /*dc30*/  IADD3.X R4, PT, PT, R4, UR19, RZ, P3, !PT ;  /* 0x0000001304047c10 */ /* 0x000fc40009ffe4ff */
[----:B------:R-:W-:Y:S02]  /*dc40*/  R2UR UR74, R5 ;  /* 0x00000000054a72ca */ /* 0x000fe400000e0000 */
[----:B------:R-:W-:Y:S02]  /*dc50*/  SHF.R.S32.HI R5, RZ, 0x1f, R16 ;  /* 0x0000001fff057819 */ /* 0x000fe40000011410 */
[----:B------:R-:W-:Y:S02]  /*dc60*/  R2UR UR67, R0 ;  /* 0x00000000004372ca */ /* 0x000fe400000e0000 */
[----:B------:R-:W-:-:S04]  /*dc70*/  SHF.R.S32.HI R0, RZ, 0x1f, R13 ;  /* 0x0000001fff007819 */ /* 0x000fc8000001140d */
[----:B------:R-:W-:Y:S02]  /*dc80*/  IADD3.X R0, PT, PT, R0, UR21, RZ, P2, !PT ;  /* 0x0000001500007c10 */ /* 0x000fe400097fe4ff */
[----:B------:R-:W-:Y:S02]  /*dc90*/  R2UR UR21, R4 ;  /* 0x00000000041572ca */ /* 0x000fe400000e0000 */
[----:B------:R-:W-:Y:S02]  /*dca0*/  SHF.R.S32.HI R4, RZ, 0x1f, R17 ;  /* 0x0000001fff047819 */ /* 0x000fe40000011411 */
[----:B------:R-:W-:Y:S02]  /*dcb0*/  R2UR UR19, R0 ;  /* 0x00000000001372ca */ /* 0x000fe400000e0000 */
[----:B------:R-:W-:Y:S02]  /*dcc0*/  IADD3.X R5, PT, PT, R5, UR29, RZ, P1, !PT ;  /* 0x0000001d05057c10 */ /* 0x000fe40008ffe4ff */
[----:B------:R-:W-:-:S02]  /*dcd0*/  IADD3.X R4, PT, PT, R4, UR25, RZ, P0, !PT ;  /* 0x0000001904047c10 */ /* 0x000fc400087fe4ff */
[----:B------:R-:W-:Y:S02]  /*dce0*/  R2UR UR29, R5 ;  /* 0x00000000051d72ca */ /* 0x000fe400000e0000 */
[----:B------:R-:W-:Y:S01]  /*dcf0*/  R2UR UR75, R4 ;  /* 0x00000000044b72ca */ /* 0x000fe200000e0000 */
[----:B--2---:R-:W-:-:S05]  /*dd00*/  IMAD R0, R18, UR46, RZ ;  /* 0x0000002e12007c24 */ /* 0x004fca000f8e02ff */
[----:B------:R-:W-:Y:S01]  /*dd10*/  IADD3 R5, P0, PT, R0, UR22, RZ ;  /* 0x0000001600057c10 */ /* 0x000fe2000ff1e0ff */
[----:B------:R-:W1:Y:S01]  /*dd20*/  LDCU UR22, c[0x0][0x3ac] ;  /* 0x00007580ff1677ac */ /* 0x000e620008000800 */
[----:B------:R-:W-:-:S03]  /*dd30*/  SHF.R.S32.HI R0, RZ, 0x1f, R0 ;  /* 0x0000001fff007819 */ /* 0x000fc60000011400 */
[----:B------:R2:W-:Y:S01]  /*dd40*/  STL [R1+0x8f0], R5 ;  /* 0x0008f00501007387 */ /* 0x0005e20000100800 */
[----:B------:R-:W-:Y:S01]  /*dd50*/  IADD3.X R0, PT, PT, R0, UR9, RZ, P0, !PT ;  /* 0x0000000900007c10 */ /* 0x000fe200087fe4ff */
[----:B------:R-:W0:Y:S01]  /*dd60*/  LDCU UR76, c[0x0][0x3a0] ;  /* 0x00007400ff4c77ac */ /* 0x000e220008000800 */
[----:B------:R-:W-:Y:S01]  /*dd70*/  R2UR UR66, R6 ;  /* 0x00000000064272ca */ /* 0x000fe200000e0000 */
[----:B----4-:R-:W-:Y:S01]  /*dd80*/  IMAD R4, R20, UR46, RZ ;  /* 0x0000002e14047c24 */ /* 0x010fe2000f8e02ff */
[----:B------:R-:W-:Y:S01]  /*dd90*/  IADD3.X R7, PT, PT, R7, UR11, RZ, P6, !PT ;  /* 0x0000000b07077c10 */ /* 0x000fe2000b7fe4ff */
[----:B------:R-:W-:Y:S01]  /*dda0*/  USHF.R.S32.HI UR7, URZ, 0x1f, UR6 ;  /* 0x0000001fff077899 */ /* 0x000fe20008011406 */
[----:B------:R-:W-:Y:S01]  /*ddb0*/  R2UR UR68, R24 ;  /* 0x00000000184472ca */ /* 0x000fe200000e0000 */
[----:B------:R-:W4:Y:S01]  /*ddc0*/  LDCU UR9, c[0x0][0x3a8] ;  /* 0x00007500ff0977ac */ /* 0x000f220008000800 */
[----:B--2---:R-:W-:-:S05]  /*ddd0*/  IADD3 R5, P1, PT, R4, UR8, RZ ;  /* 0x0000000804057c10 */ /* 0x004fca000ff3e0ff */
[----:B------:R1:W-:Y:S04]  /*dde0*/  STL [R1+0x8f8], R5 ;  /* 0x0008f80501007387 */ /* 0x0003e80000100800 */
[----:B------:R0:W-:Y:S04]  /*ddf0*/  STL [R1+0x8ec], R0 ;  /* 0x0008ec0001007387 */ /* 0x0001e80000100800 */
[----:B------:R-:W-:Y:S04]  /*de00*/  STL [R1+0xf0], RZ ;  /* 0x0000f0ff01007387 */ /* 0x000fe80000100800 */
        /* <DEDUP_REMOVED lines=213> */
[----:B------:R-:W-:Y:S01]  /*eb60*/  STL [R1+0x1e8], RZ ;  /* 0x0001e8ff01007387 */ /* 0x000fe20000100800 */
[----:B------:R-:W2:Y:S03]  /*eb70*/  S2R R20, SR_TID.X ;  /* 0x0000000000147919 */ /* 0x000ea60000002100 */
        /* <DEDUP_REMOVED lines=28> */
[----:B--2---:R-:W-:-:S03]  /*ed40*/  LOP3.LUT R20, R20, 0x1f, RZ, 0xc0, !PT ;  /* 0x0000001f14147812 */ /* 0x004fc600078ec0ff */
[----:B------:R-:W-:Y:S04]  /*ed50*/  STL [R1+0x10c], RZ ;  /* 0x00010cff01007387 */ /* 0x000fe80000100800 */
[----:B------:R-:W-:Y:S04]  /*ed60*/  STL [R1+0xe0], RZ ;  /* 0x0000e0ff01007387 */ /* 0x000fe80000100800 */
[----:B------:R-:W-:Y:S04]  /*ed70*/  STL [R1+0xe4], RZ ;  /* 0x0000e4ff01007387 */ /* 0x000fe80000100800 */
[----:B------:R-:W-:Y:S04]  /*ed80*/  STL [R1+0xe8], RZ ;  /* 0x0000e8ff01007387 */ /* 0x000fe80000100800 */
[----:B------:R-:W-:Y:S01]  /*ed90*/  STL [R1+0xec], RZ ;  /* 0x0000ecff01007387 */ /* 0x000fe20000100800 */
[----:B-1----:R-:W-:-:S03]  /*eda0*/  IMAD R5, R20, UR22, RZ ;  /* 0x0000001614057c24 */ /* 0x002fc6000f8e02ff */
        /* <DEDUP_REMOVED lines=8> */
[----:B------:R-:W-:Y:S04]  /*ee30*/  STL [R1+0x28], R5 ;  /* 0x0000280501007387 */ /* 0x000fe80000100800 */
[----:B------:R-:W2:Y:S01]  /*ee40*/  LDL R20, [R1+0x2c] ;  /* 0x00002c0001147983 */ /* 0x000ea20000100800 */
[----:B---3--:R-:W-:-:S04]  /*ee50*/  SHF.R.S32.HI R6, RZ, 0x1f, R15 ;  /* 0x0000001fff067819 */ /* 0x008fc8000001140f */
[----:B------:R-:W-:Y:S01]  /*ee60*/  IADD3.X R6, PT, PT, R6, UR15, RZ, P5, !PT ;  /* 0x0000000f06067c10 */ /* 0x000fe2000affe4ff */
[----:B------:R-:W1:Y:S01]  /*ee70*/  LDCU UR15, c[0x0][0x38c] ;  /* 0x00007180ff0f77ac */ /* 0x000e620008000800 */
[----:B------:R-:W-:Y:S02]  /*ee80*/  SHF.R.S32.HI R4, RZ, 0x1f, R4 ;  /* 0x0000001fff047819 */ /* 0x000fe40000011404 */
[----:B------:R-:W-:Y:S02]  /*ee90*/  R2UR UR63, R29 ;  /* 0x000000001d3f72ca */ /* 0x000fe400000e0000 */
[----:B------:R-:W-:Y:S02]  /*eea0*/  R2UR UR61, R28 ;  /* 0x000000001c3d72ca */ /* 0x000fe400000e0000 */
[----:B------:R-:W-:Y:S02]  /*eeb0*/  R2UR UR60, R27 ;  /* 0x000000001b3c72ca */ /* 0x000fe400000e0000 */
[----:B------:R-:W-:-:S02]  /*eec0*/  R2UR UR59, R26 ;  /* 0x000000001a3b72ca */ /* 0x000fc400000e0000 */
[----:B------:R-:W-:Y:S02]  /*eed0*/  R2UR UR58, R25 ;  /* 0x00000000193a72ca */ /* 0x000fe400000e0000 */
[----:B------:R-:W-:Y:S02]  /*eee0*/  R2UR UR57, R23 ;  /* 0x00000000173972ca */ /* 0x000fe400000e0000 */
        /* <DEDUP_REMOVED lines=8> */
[----:B-1----:R-:W-:Y:S01]  /*ef70*/  IADD3.X R4, PT, PT, R4, UR15, RZ, P1, !PT ;  /* 0x0000000f04047c10 */ /* 0x002fe20008ffe4ff */
[----:B0-----:R-:W-:Y:S01]  /*ef80*/  IMAD.U32 R0, RZ, RZ, UR76 ;  /* 0x0000004cff007e24 */ /* 0x001fe2000f8e00ff */
[----:B------:R-:W-:Y:S01]  /*ef90*/  R2UR UR25, R6 ;  /* 0x00000000061972ca */ /* 0x000fe200000e0000 */
[----:B------:R-:W-:-:S02]  /*efa0*/  ULEA.HI UR7, UR7, UR6, URZ, 0x5 ;  /* 0x0000000607077291 */ /* 0x000fc4000f8f28ff */
[----:B------:R0:W-:Y:S01]  /*efb0*/  STL [R1+0x8f4], R4 ;  /* 0x0008f40401007387 */ /* 0x0001e20000100800 */
[----:B------:R-:W-:Y:S02]  /*efc0*/  USHF.L.U32 UR76, UR22, 0x5, URZ ;  /* 0x00000005164c7899 */ /* 0x000fe400080006ff */
[----:B------:R-:W-:Y:S02]  /*efd0*/  ULEA UR6, UR4, UR5, 0x3 ;  /* 0x0000000504067291 */ /* 0x000fe4000f8e18ff */
[----:B------:R-:W-:Y:S01]  /*efe0*/  USHF.R.S32.HI UR7, URZ, 0x5, UR7 ;  /* 0x00000005ff077899 */ /* 0x000fe20008011407 */
[----:B0-----:R-:W-:Y:S01]  /*eff0*/  SHF.R.S32.HI R4, RZ, 0x1f, R5 ;  /* 0x0000001fff047819 */ /* 0x001fe20000011405 */
[----:B------:R-:W-:Y:S01]  /*f000*/  USHF.R.S32.HI UR15, URZ, 0x1f, UR76 ;  /* 0x0000001fff0f7899 */ /* 0x000fe2000801144c */
[C---:B--2---:R-:W-:Y:S02]  /*f010*/  LOP3.LUT R6, R20.reuse, 0x10, RZ, 0x3c, !PT ;  /* 0x0000001014067812 */ /* 0x044fe400078e3cff */
[----:B------:R-:W-:-:S02]  /*f020*/  LOP3.LUT R5, R20, 0x20, RZ, 0x3c, !PT ;  /* 0x0000002014057812 */ /* 0x000fc400078e3cff */
[----:B----4-:R-:W-:-:S07]  /*f030*/  LOP3.LUT R4, R20, 0x30, RZ, 0x3c, !PT ;  /* 0x0000003014047812 */ /* 0x010fce00078e3cff */
.L_x_1:
[C---:B------:R-:W-:Y:S01]  /*f040*/  ISETP.GT.AND P1, PT, R0.reuse, RZ, PT ;  /* 0x000000ff0000720c */ /* 0x040fe20003f24270 */
[----:B------:R-:W0:Y:S01]  /*f050*/  LDC R9, c[0x0][0x3a8] ;  /* 0x0000ea00ff097b82 */ /* 0x000e220000000800 */
[----:B------:R-:W-:Y:S01]  /*f060*/  PRMT R6, RZ, 0x7610, R6 ;  /* 0x00007610ff067816 */ /* 0x000fe20000000006 */
[----:B------:R1:W-:Y:S01]  /*f070*/  STL [R1+0x1340], R20 ;  /* 0x0013401401007387 */ /* 0x0003e20000100800 */
[----:B------:R-:W-:Y:S01]  /*f080*/  ISETP.GT.AND P4, PT, R0, 0x1, PT ;  /* 0x000000010000780c */ /* 0x000fe20003f84270 */
[----:B------:R-:W2:Y:S01]  /*f090*/  LDCU UR22, c[0x0][0x3ac] ;  /* 0x00007580ff1677ac */ /* 0x000ea20008000800 */
[----:B-----5:R-:W-:Y:S01]  /*f0a0*/  IADD3 R4, P2, PT, R2, UR9, RZ ;  /* 0x0000000902047c10 */ /* 0x020fe2000ff5e0ff */
[----:B------:R3:W-:Y:S01]  /*f0b0*/  STL [R1+0x133c], R19 ;  /* 0x00133c1301007387 */ /* 0x0007e20000100800 */
[----:B------:R-:W-:Y:S01]  /*f0c0*/  ISETP.GT.AND P0, PT, R0, 0x2, PT ;  /* 0x000000020000780c */ /* 0x000fe20003f04270 */
[----:B------:R-:W4:Y:S02]  /*f0d0*/  LDC R7, c[0x0][0x3a8] ;  /* 0x0000ea00ff077b82 */ /* 0x000f240000000800 */
[----:B------:R0:W-:Y:S04]  /*f0e0*/  STL [R1+0x1338], R18 ;  /* 0x0013381201007387 */ /* 0x0001e80000100800 */
[----:B------:R-:W2:Y:S01]  /*f0f0*/  @P1 LDG.E.U8 R6, desc[UR12][R2.64] ;  /* 0x0000000c02061981 */ /* 0x000ea2000c1e1100 */
[----:B-1----:R-:W-:-:S03]  /*f100*/  PRMT R20, RZ, 0x7610, R20 ;  /* 0x00007610ff147816 */ /* 0x002fc60000000014 */
[----:B------:R-:W-:Y:S04]  /*f110*/  STL [R1+0x1334], R17 ;  /* 0x0013341101007387 */ /* 0x000fe80000100800 */
[----:B------:R1:W-:Y:S01]  /*f120*/  STL [R1+0x1330], R16 ;  /* 0x0013301001007387 */ /* 0x0003e20000100800 */
[----:B0-----:R-:W-:-:S03]  /*f130*/  LEA.HI.X.SX32 R5, R9, R3, 0x1, P2 ;  /* 0x0000000309057211 */ /* 0x001fc600010f0eff */
[----:B------:R0:W-:Y:S04]  /*f140*/  STL [R1+0x132c], R15 ;  /* 0x00132c0f01007387 */ /* 0x0001e80000100800 */
[----:B------:R0:W-:Y:S01]  /*f150*/  STL [R1+0x1328], R14 ;  /* 0x0013280e01007387 */ /* 0x0001e20000100800 */
[----:B----4-:R-:W-:-:S03]  /*f160*/  IMAD.SHL.U32 R8, R7, 0x2, RZ ;  /* 0x0000000207087824 */ /* 0x010fc600078e00ff */
[----:B------:R-:W-:Y:S04]  /*f170*/  STL [R1+0x1324], R13 ;  /* 0x0013240d01007387 */ /* 0x000fe80000100800 */
[----:B------:R-:W-:Y:S04]  /*f180*/  STL [R1+0x1320], R10 ;  /* 0x0013200a01007387 */ /* 0x000fe80000100800 */
[----:B------:R-:W-:Y:S04]  /*f190*/  STL [R1+0x131c], R12 ;  /* 0x00131c0c01007387 */ /* 0x000fe80000100800 */
[----:B------:R-:W-:Y:S04]  /*f1a0*/  STL [R1+0x1318], R11 ;  /* 0x0013180b01007387 */ /* 0x000fe80000100800 */
[----:B------:R4:W2:Y:S02]  /*f1b0*/  @P4 LDG.E.U8 R20, desc[UR12][R4.64] ;  /* 0x0000000c04144981 */ /* 0x0008a4000c1e1100 */
[----:B----4-:R-:W4:Y:S01]  /*f1c0*/  LDC R5, c[0x0][0x3a8] ;  /* 0x0000ea00ff057b82 */ /* 0x010f220000000800 */
[----:B---3--:R-:W-:Y:S01]  /*f1d0*/  PRMT R19, RZ, 0x7610, R19 ;  /* 0x00007610ff137816 */ /* 0x008fe20000000013 */
[----:B----4-:R-:W-:Y:S01]  /*f1e0*/  IMAD R5, R5, 0x3, RZ ;  /* 0x0000000305057824 */ /* 0x010fe200078e02ff */
[----:B------:R-:W-:-:S02]  /*f1f0*/  ISETP.GT.AND P3, PT, R0, 0x3, PT ;  /* 0x000000030000780c */ /* 0x000fc40003f64270 */
[----:B------:R-:W-:Y:S02]  /*f200*/  PRMT R18, RZ, 0x7610, R18 ;  /* 0x00007610ff127816 */ /* 0x000fe40000000012 */
[----:B------:R-:W-:Y:S02]  /*f210*/  ISETP.GT.AND P2, PT, R0, 0x4, PT ;  /* 0x000000040000780c */ /* 0x000fe40003f44270 */
[----:B-1----:R-:W-:Y:S02]  /*f220*/  PRMT R16, RZ, 0x7610, R16 ;  /* 0x00007610ff107816 */ /* 0x002fe40000000010 */
[----:B------:R-:W-:Y:S02]  /*f230*/  PRMT R17, RZ, 0x7610, R17 ;  /* 0x00007610ff117816 */ /* 0x000fe40000000011 */
[----:B0-----:R-:W-:Y:S02]  /*f240*/  PRMT R15, RZ, 0x7610, R15 ;  /* 0x00007610ff0f7816 */ /* 0x001fe4000000000f */
[----:B------:R-:W-:Y:S01]  /*f250*/  PRMT R14, RZ, 0x7610, R14 ;  /* 0x00007610ff0e7816 */ /* 0x000fe2000000000e */
[----:B--2---:R0:W-:Y:S02]  /*f260*/  STL [R1+0x34], R6 ;  /* 0x0000340601007387 */ /* 0x0041e40000100800 */
[----:B0-----:R-:W-:-:S04]  /*f270*/  IADD3 R6, P1, PT, R8, R2, RZ ;  /* 0x0000000208067210 */ /* 0x001fc80007f3e0ff */
[----:B------:R-:W-:Y:S02]  /*f280*/  LEA.HI.X.SX32 R7, R8, R3, 0x1, P1 ;  /* 0x0000000308077211 */ /* 0x000fe400008f0eff */
[----:B------:R-:W0:Y:S01]  /*f290*/  LDC R8, c[0x0][0x3a8] ;  /* 0x0000ea00ff087b82 */ /* 0x000e220000000800 */
[-C--:B------:R-:W-:Y:S02]  /*f2a0*/  IADD3 R4, P1, PT, R5, R2.reuse, RZ ;  /* 0x0000000205047210 */ /* 0x080fe40007f3e0ff */
[----:B------:R1:W2:Y:S01]  /*f2b0*/  @P0 LDG.E.U8 R19, desc[UR12][R6.64] ;  /* 0x0000000c06130981 */ /* 0x0002a2000c1e1100 */
[C---:B0-----:R-:W-:Y:S02]  /*f2c0*/  IMAD R5, R8.reuse, 0x3, RZ ;  /* 0x0000000308057824 */ /* 0x041fe400078e02ff */
[----:B-1----:R-:W-:Y:S02]  /*f2d0*/  IMAD.SHL.U32 R7, R8, 0x4, RZ ;  /* 0x0000000408077824 */ /* 0x002fe400078e00ff */
[----:B------:R-:W0:Y:S03]  /*f2e0*/  LDC R8, c[0x0][0x3a8] ;  /* 0x0000ea00ff087b82 */ /* 0x000e260000000800 */
[----:B------:R-:W-:-:S02]  /*f2f0*/  IADD3 R6, P0, PT, R7, R2, RZ ;  /* 0x0000000207067210 */ /* 0x000fc40007f1e0ff */
[----:B------:R-:W-:-:S05]  /*f300*/  LEA.HI.X.SX32 R5, R5, R3, 0x1, P1 ;  /* 0x0000000305057211 */ /* 0x000fca00008f0eff */
[----:B------:R1:W3:Y:S01]  /*f310*/  @P3 LDG.E.U8 R18, desc[UR12][R4.64] ;  /* 0x0000000c04123981 */ /* 0x0002e2000c1e1100 */
[----:B0-----:R-:W-:Y:S02]  /*f320*/  IMAD.SHL.U32 R7, R8, 0x4, RZ ;  /* 0x0000000408077824 */ /* 0x001fe400078e00ff */
[----:B------:R-:W1:Y:S02]  /*f330*/  LDC R8, c[0x0][0x3a8] ;  /* 0x0000ea00ff087b82 */ /* 0x000e640000000800 */
[----:B-1----:R-:W-:-:S05]  /*f340*/  IMAD R5, R8, 0x5, RZ ;  /* 0x0000000508057824 */ /* 0x002fca00078e02ff */
[----:B------:R-:W-:Y:S02]  /*f350*/  IADD3 R4, P4, PT, R5, R2, RZ ;  /* 0x0000000205047210 */ /* 0x000fe40007f9e0ff */
[----:B------:R-:W0:Y:S01]  /*f360*/  LDC R5, c[0x0][0x3a8] ;  /* 0x0000ea00ff057b82 */ /* 0x000e220000000800 */
[----:B------:R-:W-:Y:S01]  /*f370*/  ISETP.GT.AND P1, PT, R0, 0x5, PT ;  /* 0x000000050000780c */ /* 0x000fe20003f24270 */
[----:B------:R-:W-:Y:S01]  /*f380*/  IMAD R8, R8, 0x6, RZ ;  /* 0x0000000608087824 */ /* 0x000fe200078e02ff */
[----:B------:R-:W-:-:S05]  /*f390*/  LEA.HI.X.SX32 R7, R7, R3, 0x1, P0 ;  /* 0x0000000307077211 */ /* 0x000fca00000f0eff */
[----:B------:R1:W4:Y:S01]  /*f3a0*/  @P2 LDG.E.U8 R17, desc[UR12][R6.64] ;  /* 0x0000000c06112981 */ /* 0x000322000c1e1100 */
[----:B0-----:R-:W-:-:S05]  /*f3b0*/  IMAD R5, R5, 0x5, RZ ;  /* 0x0000000505057824 */ /* 0x001fca00078e02ff */
[----:B------:R-:W-:Y:S02]  /*f3c0*/  LEA.HI.X.SX32 R5, R5, R3, 0x1, P4 ;  /* 0x0000000305057211 */ /* 0x000fe400020f0eff */
[----:B-1----:R-:W-:-:S03]  /*f3d0*/  IADD3 R6, P3, PT, R8, R2, RZ ;  /* 0x0000000208067210 */ /* 0x002fc60007f7e0ff */
[----:B------:R0:W2:Y:S01]  /*f3e0*/  @P1 LDG.E.U8 R16, desc[UR12][R4.64] ;  /* 0x0000000c04101981 */ /* 0x0000a2000c1e1100 */
[----:B------:R-:W-:Y:S02]  /*f3f0*/  LEA.HI.X.SX32 R7, R8, R3, 0x1, P3 ;  /* 0x0000000308077211 */ /* 0x000fe400018f0eff */
[----:B------:R-:W1:Y:S08]  /*f400*/  LDC R8, c[0x0][0x3a8] ;  /* 0x0000ea00ff087b82 */ /* 0x000e700000000800 */
[----:B0-----:R-:W0:Y:S01]  /*f410*/  LDC R5, c[0x0][0x3a8] ;  /* 0x0000ea00ff057b82 */ /* 0x001e220000000800 */
[----:B------:R-:W-:-:S13]  /*f420*/  ISETP.GT.AND P0, PT, R0, 0x6, PT ;  /* 0x000000060000780c */ /* 0x000fda0003f04270 */
[----:B------:R1:W2:Y:S01]  /*f430*/  @P0 LDG.E.U8 R15, desc[UR12][R6.64] ;  /* 0x0000000c060f0981 */ /* 0x0002a2000c1e1100 */
[----:B0-----:R-:W-:Y:S02]  /*f440*/  IMAD R5, R5, 0x7, RZ ;  /* 0x0000000705057824 */ /* 0x001fe400078e02ff */
[----:B-1----:R-:W-:-:S03]  /*f450*/  IMAD.SHL.U32 R7, R8, 0x8, RZ ;  /* 0x0000000808077824 */ /* 0x002fc600078e00ff */
[-C--:B------:R-:W-:Y:S01]  /*f460*/  IADD3 R4, P4, PT, R5, R2.reuse, RZ ;  /* 0x0000000205047210 */ /* 0x080fe20007f9e0ff */
[----:B------:R-:W-:Y:S02]  /*f470*/  IMAD R5, R8, 0x7, RZ ;  /* 0x0000000708057824 */ /* 0x000fe400078e02ff */
[----:B------:R-:W0:Y:S01]  /*f480*/  LDC R8, c[0x0][0x3a8] ;  /* 0x0000ea00ff087b82 */ /* 0x000e220000000800 */
[----:B------:R-:W-:Y:S02]  /*f490*/  IADD3 R6, P3, PT, R7, R2, RZ ;  /* 0x0000000207067210 */ /* 0x000fe40007f7e0ff */
[----:B------:R-:W-:Y:S02]  /*f4a0*/  ISETP.GT.AND P2, PT, R0, 0x7, PT ;  /* 0x000000070000780c */ /* 0x000fe40003f44270 */
[----:B------:R-:W-:-:S11]  /*f4b0*/  LEA.HI.X.SX32 R5, R5, R3, 0x1, P4 ;  /* 0x0000000305057211 */ /* 0x000fd600020f0eff */
[----:B------:R1:W2:Y:S01]  /*f4c0*/  @P2 LDG.E.U8 R14, desc[UR12][R4.64] ;  /* 0x0000000c040e2981 */ /* 0x0002a2000c1e1100 */
[----:B0-----:R-:W-:Y:S02]  /*f4d0*/  IMAD.SHL.U32 R7, R8, 0x8, RZ ;  /* 0x0000000808077824 */ /* 0x001fe400078e00ff */
[----:B------:R-:W1:Y:S02]  /*f4e0*/  LDC R8, c[0x0][0x3a8] ;  /* 0x0000ea00ff087b82 */ /* 0x000e640000000800 */
[----:B-1----:R-:W-:-:S05]  /*f4f0*/  IMAD R5, R8, 0x9, RZ ;  /* 0x0000000908057824 */ /* 0x002fca00078e02ff */
[----:B------:R-:W-:Y:S02]  /*f500*/  IADD3 R4, P4, PT, R5, R2, RZ ;  /* 0x0000000205047210 */ /* 0x000fe40007f9e0ff */
[----:B------:R-:W0:Y:S01]  /*f510*/  LDC R5, c[0x0][0x3a8] ;  /* 0x0000ea00ff057b82 */ /* 0x000e220000000800 */
[C---:B------:R-:W-:Y:S02]  /*f520*/  ISETP.GT.AND P0, PT, R0.reuse, 0x9, PT ;  /* 0x000000090000780c */ /* 0x040fe40003f04270 */
[----:B------:R-:W-:Y:S02]  /*f530*/  ISETP.GT.AND P1, PT, R0, 0x8, PT ;  /* 0x000000080000780c */ /* 0x000fe40003f24270 */
[----:B------:R-:W-:Y:S02]  /*f540*/  PRMT R10, RZ, 0x7610, R10 ;  /* 0x00007610ff0a7816 */ /* 0x000fe4000000000a */
[----:B------:R-:W-:Y:S01]  /*f550*/  PRMT R13, RZ, 0x7610, R13 ;  /* 0x00007610ff0d7816 */ /* 0x000fe2000000000d */
[----:B------:R-:W-:Y:S01]  /*f560*/  IMAD R8, R8, 0xa, RZ ;  /* 0x0000000a08087824 */ /* 0x000fe200078e02ff */
[----:B------:R-:W-:-:S07]  /*f570*/  LEA.HI.X.SX32 R7, R7, R3, 0x1, P3 ;  /* 0x0000000307077211 */ /* 0x000fce00018f0eff */
[----:B------:R1:W3:Y:S01]  /*f580*/  @P1 LDG.E.U8 R13, desc[UR12][R6.64] ;  /* 0x0000000c060d1981 */ /* 0x0002e2000c1e1100 */
[----:B0-----:R-:W-:-:S05]  /*f590*/  IMAD R5, R5, 0x9, RZ ;  /* 0x0000000905057824 */ /* 0x001fca00078e02ff */
[----:B------:R-:W-:Y:S02]  /*f5a0*/  LEA.HI.X.SX32 R5, R5, R3, 0x1, P4 ;  /* 0x0000000305057211 */ /* 0x000fe400020f0eff */
[----:B-1----:R-:W-:-:S03]  /*f5b0*/  IADD3 R6, P3, PT, R8, R2, RZ ;  /* 0x0000000208067210 */ /* 0x002fc60007f7e0ff */
[----:B------:R0:W4:Y:S01]  /*f5c0*/  @P0 LDG.E.U8 R10, desc[UR12][R4.64] ;  /* 0x0000000c040a0981 */ /* 0x000122000c1e1100 */
[----:B------:R-:W-:Y:S02]  /*f5d0*/  LEA.HI.X.SX32 R7, R8, R3, 0x1, P3 ;  /* 0x0000000308077211 */ /* 0x000fe400018f0eff */
[----:B------:R-:W1:Y:S08]  /*f5e0*/  LDC R8, c[0x0][0x3a8] ;  /* 0x0000ea00ff087b82 */ /* 0x000e700000000800 */
[----:B0-----:R-:W0:Y:S01]  /*f5f0*/  LDC R5, c[0x0][0x3a8] ;  /* 0x0000ea00ff057b82 */ /* 0x001e220000000800 */
[----:B------:R-:W-:-:S02]  /*f600*/  ISETP.GT.AND P2, PT, R0, 0xa, PT ;  /* 0x0000000a0000780c */ /* 0x000fc40003f44270 */
[----:B------:R-:W-:-:S11]  /*f610*/  PRMT R12, RZ, 0x7610, R12 ;  /* 0x00007610ff0c7816 */ /* 0x000fd6000000000c */
[----:B------:R1:W4:Y:S01]  /*f620*/  @P2 LDG.E.U8 R12, desc[UR12][R6.64] ;  /* 0x0000000c060c2981 */ /* 0x000322000c1e1100 */
[----:B0-----:R-:W-:Y:S02]  /*f630*/  IMAD R5, R5, 0xb, RZ ;  /* 0x0000000b05057824 */ /* 0x001fe400078e02ff */
[----:B-1----:R-:W-:-:S03]  /*f640*/  IMAD R7, R8, 0xc, RZ ;  /* 0x0000000c08077824 */ /* 0x002fc600078e02ff */
[-C--:B------:R-:W-:Y:S01]  /*f650*/  IADD3 R4, P4, PT, R5, R2.reuse, RZ ;  /* 0x0000000205047210 */ /* 0x080fe20007f9e0ff */
[----:B------:R-:W-:Y:S02]  /*f660*/  IMAD R5, R8, 0xb, RZ ;  /* 0x0000000b08057824 */ /* 0x000fe400078e02ff */
[----:B------:R-:W0:Y:S01]  /*f670*/  LDC R8, c[0x0][0x3a8] ;  /* 0x0000ea00ff087b82 */ /* 0x000e220000000800 */
[C---:B------:R-:W-:Y:S02]  /*f680*/  ISETP.GT.AND P1, PT, R0.reuse, 0xb, PT ;  /* 0x0000000b0000780c */ /* 0x040fe40003f24270 */
[----:B------:R-:W-:Y:S02]  /*f690*/  ISETP.GT.AND P0, PT, R0, 0xc, PT ;  /* 0x0000000c0000780c */ /* 0x000fe40003f04270 */
[----:B------:R-:W-:Y:S02]  /*f6a0*/  IADD3 R6, P3, PT, R7, R2, RZ ;  /* 0x0000000207067210 */ /* 0x000fe40007f7e0ff */
[----:B------:R-:W-:-:S02]  /*f6b0*/  PRMT R11, RZ, 0x7610, R11 ;  /* 0x00007610ff0b7816 */ /* 0x000fc4000000000b */
[----:B------:R-:W-:Y:S02]  /*f6c0*/  LEA.HI.X.SX32 R5, R5, R3, 0x1, P4 ;  /* 0x0000000305057211 */ /* 0x000fe400020f0eff */
[----:B------:R-:W-:-:S03]  /*f6d0*/  PRMT R29, RZ, 0x7610, R29 ;  /* 0x00007610ff1d7816 */ /* 0x000fc6000000001d */
[----:B------:R1:W4:Y:S01]  /*f6e0*/  @P1 LDG.E.U8 R11, desc[UR12][R4.64] ;  /* 0x0000000c040b1981 */ /* 0x000322000c1e1100 */
[----:B0-----:R-:W-:Y:S02]  /*f6f0*/  IMAD R7, R8, 0xc, RZ ;  /* 0x0000000c08077824 */ /* 0x001fe400078e02ff */
[----:B------:R-:W1:Y:S03]  /*f700*/  LDC R8, c[0x0][0x3a8] ;  /* 0x0000ea00ff087b82 */ /* 0x000e660000000800 */
[----:B------:R-:W-:-:S05]  /*f710*/  LEA.HI.X.SX32 R7, R7, R3, 0x1, P3 ;  /* 0x0000000307077211 */ /* 0x000fca00018f0eff */
[----:B------:R0:W4:Y:S01]  /*f720*/  @P0 LDG.E.U8 R29, desc[UR12][R6.64] ;  /* 0x0000000c061d0981 */ /* 0x000122000c1e1100 */
[----:B-1----:R-:W-:-:S05]  /*f730*/  IMAD R5, R8, 0xd, RZ ;  /* 0x0000000d08057824 */ /* 0x002fca00078e02ff */
[----:B------:R-:W-:Y:S02]  /*f740*/  IADD3 R4, P4, PT, R5, R2, RZ ;  /* 0x0000000205047210 */ /* 0x000fe40007f9e0ff */
[----:B------:R-:W1:Y:S01]  /*f750*/  LDC R5, c[0x0][0x3a8] ;  /* 0x0000ea00ff057b82 */ /* 0x000e620000000800 */
[----:B------:R-:W-:Y:S02]  /*f760*/  ISETP.GT.AND P2, PT, R0, 0xd, PT ;  /* 0x0000000d0000780c */ /* 0x000fe40003f44270 */
[----:B------:R-:W-:Y:S01]  /*f770*/  PRMT R27, RZ, 0x7610, R27 ;  /* 0x00007610ff1b7816 */ /* 0x000fe2000000001b */
[----:B-1----:R-:W-:-:S05]  /*f780*/  IMAD R5, R5, 0xd, RZ ;  /* 0x0000000d05057824 */ /* 0x002fca00078e02ff */
[----:B------:R-:W-:-:S05]  /*f790*/  LEA.HI.X.SX32 R5, R5, R3, 0x1, P4 ;  /* 0x0000000305057211 */ /* 0x000fca00020f0eff */
[----:B------:R1:W4:Y:S04]  /*f7a0*/  @P2 LDG.E.U8 R27, desc[UR12][R4.64] ;  /* 0x0000000c041b2981 */ /* 0x000328000c1e1100 */
[----:B------:R0:W-:Y:S04]  /*f7b0*/  STL [R1+0x30], R20 ;  /* 0x0000301401007387 */ /* 0x0001e80000100800 */
[----:B0-----:R-:W4:Y:S04]  /*f7c0*/  LDL.LU R20, [R1+0x1340] ;  /* 0x0013400001147983 */ /* 0x001f280000300800 */
[----:B--2---:R0:W-:Y:S04]  /*f7d0*/  STL [R1+0x24], R19 ;  /* 0x0000241301007387 */ /* 0x0041e80000100800 */
[----:B0-----:R-:W2:Y:S04]  /*f7e0*/  LDL.LU R19, [R1+0x133c] ;  /* 0x00133c0001137983 */ /* 0x001ea80000300800 */
[----:B---3--:R0:W-:Y:S04]  /*f7f0*/  STL [R1+0x20], R18 ;  /* 0x0000201201007387 */ /* 0x0081e80000100800 */
[----:B0-----:R-:W3:Y:S04]  /*f800*/  LDL.LU R18, [R1+0x1338] ;  /* 0x0013380001127983 */ /* 0x001ee80000300800 */
[----:B----4-:R0:W-:Y:S04]  /*f810*/  STL [R1+0x1c], R17 ;  /* 0x00001c1101007387 */ /* 0x0101e80000100800 */
[----:B0-----:R-:W4:Y:S04]  /*f820*/  LDL.LU R17, [R1+0x1334] ;  /* 0x0013340001117983 */ /* 0x001f280000300800 */
[----:B------:R0:W-:Y:S04]  /*f830*/  STL [R1+0x18], R16 ;  /* 0x0000181001007387 */ /* 0x0001e80000100800 */
[----:B0-----:R-:W2:Y:S04]  /*f840*/  LDL.LU R16, [R1+0x1330] ;  /* 0x0013300001107983 */ /* 0x001ea80000300800 */
[----:B------:R0:W-:Y:S04]  /*f850*/  STL [R1+0x14], R15 ;  /* 0x0000140f01007387 */ /* 0x0001e80000100800 */
[----:B0-----:R-:W2:Y:S04]  /*f860*/  LDL.LU R15, [R1+0x132c] ;  /* 0x00132c00010f7983 */ /* 0x001ea80000300800 */
[----:B------:R0:W-:Y:S04]  /*f870*/  STL [R1+0x10], R14 ;  /* 0x0000100e01007387 */ /* 0x0001e80000100800 */
[----:B0-----:R-:W2:Y:S01]  /*f880*/  LDL.LU R14, [R1+0x1328] ;  /* 0x00132800010e7983 */ /* 0x001ea20000300800 */
[----:B------:R-:W-:-:S05]  /*f890*/  IMAD R8, R8, 0xe, RZ ;  /* 0x0000000e08087824 */ /* 0x000fca00078e02ff */
[----:B------:R-:W-:-:S04]  /*f8a0*/  IADD3 R6, P3, PT, R8, R2, RZ ;  /* 0x0000000208067210 */ /* 0x000fc80007f7e0ff */
[----:B------:R-:W-:Y:S01]  /*f8b0*/  LEA.HI.X.SX32 R7, R8, R3, 0x1, P3 ;  /* 0x0000000308077211 */ /* 0x000fe200018f0eff */
[----:B------:R0:W-:Y:S04]  /*f8c0*/  STL [R1+0xc], R13 ;  /* 0x00000c0d01007387 */ /* 0x0001e80000100800 */
[----:B0-----:R-:W2:Y:S04]  /*f8d0*/  LDL.LU R13, [R1+0x1324] ;  /* 0x00132400010d7983 */ /* 0x001ea80000300800 */
[----:B------:R0:W-:Y:S04]  /*f8e0*/  STL [R1+0x8], R10 ;  /* 0x0000080a01007387 */ /* 0x0001e80000100800 */
[----:B0-----:R-:W2:Y:S04]  /*f8f0*/  LDL.LU R10, [R1+0x1320] ;  /* 0x00132000010a7983 */ /* 0x001ea80000300800 */
[----:B------:R0:W-:Y:S04]  /*f900*/  STL [R1+0x4], R12 ;  /* 0x0000040c01007387 */ /* 0x0001e80000100800 */
[----:B0-----:R-:W2:Y:S04]  /*f910*/  LDL.LU R12, [R1+0x131c] ;  /* 0x00131c00010c7983 */ /* 0x001ea80000300800 */
[----:B------:R0:W-:Y:S04]  /*f920*/  STL [R1], R11 ;  /* 0x0000000b01007387 */ /* 0x0001e80000100800 */
[----:B0-----:R-:W2:Y:S04]  /*f930*/  LDL.LU R11, [R1+0x1318] ;  /* 0x00131800010b7983 */ /* 0x001ea80000300800 */
[----:B------:R0:W-:Y:S02]  /*f940*/  STL [R1+0x1310], R29 ;  /* 0x0013101d01007387 */ /* 0x0001e40000100800 */
[----:B0-----:R-:W0:Y:S01]  /*f950*/  LDC R29, c[0x0][0x3a8] ;  /* 0x0000ea00ff1d7b82 */ /* 0x001e220000000800 */
[----:B------:R-:W-:Y:S01]  /*f960*/  ISETP.GT.AND P1, PT, R0, 0xe, PT ;  /* 0x0000000e0000780c */ /* 0x000fe20003f24270 */
[----:B0-----:R-:W-:-:S05]  /*f970*/  IMAD R8, R29, 0xf, RZ ;  /* 0x0000000f1d087824 */ /* 0x001fca00078e02ff */
[----:B-1----:R-:W-:-:S04]  /*f980*/  IADD3 R4, P4, PT, R8, R2, RZ ;  /* 0x0000000208047210 */ /* 0x002fc80007f9e0ff */
[----:B------:R-:W-:Y:S02]  /*f990*/  LEA.HI.X.SX32 R5, R8, R3, 0x1, P4 ;  /* 0x0000000308057211 */ /* 0x000fe400020f0eff */
[----:B------:R-:W0:Y:S01]  /*f9a0*/  LDC R8, c[0x0][0x3a8] ;  /* 0x0000ea00ff087b82 */ /* 0x000e220000000800 */
[----:B------:R-:W-:Y:S01]  /*f9b0*/  PRMT R28, RZ, 0x7610, R28 ;  /* 0x00007610ff1c7816 */ /* 0x000fe2000000001c */
[----:B------:R-:W-:Y:S01]  /*f9c0*/  IMAD.SHL.U32 R29, R29, 0x10, RZ ;  /* 0x000000101d1d7824 */ /* 0x000fe200078e00ff */
[----:B------:R-:W-:-:S04]  /*f9d0*/  ISETP.GT.AND P0, PT, R0, 0xf, PT ;  /* 0x0000000f0000780c */ /* 0x000fc80003f04270 */
[----:B------:R1:W4:Y:S01]  /*f9e0*/  @P1 LDG.E.U8 R28, desc[UR12][R6.64] ;  /* 0x0000000c061c1981 */ /* 0x000322000c1e1100 */
[----:B------:R-:W-:-:S08]  /*f9f0*/  PRMT R26, RZ, 0x7610, R26 ;  /* 0x00007610ff1a7816 */ /* 0x000fd0000000001a */
[----:B------:R0:W4:Y:S01]  /*fa00*/  @P0 LDG.E.U8 R26, desc[UR12][R4.64] ;  /* 0x0000000c041a0981 */ /* 0x000122000c1e1100 */
[----:B-1----:R-:W-:-:S04]  /*fa10*/  IADD3 R6, P3, PT, R29, R2, RZ ;  /* 0x000000021d067210 */ /* 0x002fc80007f7e0ff */
[----:B------:R-:W-:Y:S01]  /*fa20*/  LEA.HI.X.SX32 R7, R29, R3, 0x1, P3 ;  /* 0x000000031d077211 */ /* 0x000fe200018f0eff */
[----:B0-----:R-:W-:-:S05]  /*fa30*/  IMAD R29, R8, 0x11, RZ ;  /* 0x00000011081d7824 */ /* 0x001fca00078e02ff */
[----:B------:R-:W-:-:S04]  /*fa40*/  IADD3 R4, P4, PT, R29, R2, RZ ;  /* 0x000000021d047210 */ /* 0x000fc80007f9e0ff */
[----:B------:R-:W-:Y:S02]  /*fa50*/  LEA.HI.X.SX32 R5, R29, R3, 0x1, P4 ;  /* 0x000000031d057211 */ /* 0x000fe400020f0eff */
[----:B------:R-:W0:Y:S01]  /*fa60*/  LDC R29, c[0x0][0x3a8] ;  /* 0x0000ea00ff1d7b82 */ /* 0x000e220000000800 */
[----:B------:R-:W-:Y:S02]  /*fa70*/  ISETP.GT.AND P2, PT, R0, 0x10, PT ;  /* 0x000000100000780c */ /* 0x000fe40003f44270 */
[----:B------:R-:W-:Y:S01]  /*fa80*/  PRMT R25, RZ, 0x7610, R25 ;  /* 0x00007610ff197816 */ /* 0x000fe20000000019 */
[----:B------:R-:W-:Y:S01]  /*fa90*/  IMAD R8, R8, 0x12, RZ ;  /* 0x0000001208087824 */ /* 0x000fe200078e02ff */
[----:B------:R-:W-:Y:S02]  /*faa0*/  ISETP.GT.AND P1, PT, R0, 0x11, PT ;  /* 0x000000110000780c */ /* 0x000fe40003f24270 */
[----:B------:R-:W-:-:S07]  /*fab0*/  PRMT R24, RZ, 0x7610, R24 ;  /* 0x00007610ff187816 */ /* 0x000fce0000000018 */
[----:B------:R1:W4:Y:S04]  /*fac0*/  @P2 LDG.E.U8 R25, desc[UR12][R6.64] ;  /* 0x0000000c06192981 */ /* 0x000328000c1e1100 */
[----:B------:R0:W4:Y:S01]  /*fad0*/  @P1 LDG.E.U8 R24, desc[UR12][R4.64] ;  /* 0x0000000c04181981 */ /* 0x000122000c1e1100 */
[----:B-1----:R-:W-:-:S04]  /*fae0*/  IADD3 R6, P3, PT, R8, R2, RZ ;  /* 0x0000000208067210 */ /* 0x002fc80007f7e0ff */
[----:B------:R-:W-:Y:S01]  /*faf0*/  LEA.HI.X.SX32 R7, R8, R3, 0x1, P3 ;  /* 0x0000000308077211 */ /* 0x000fe200018f0eff */
[----:B0-----:R-:W-:-:S05]  /*fb00*/  IMAD R8, R29, 0x13, RZ ;  /* 0x000000131d087824 */ /* 0x001fca00078e02ff */
[----:B------:R-:W-:-:S04]  /*fb10*/  IADD3 R4, P4, PT, R8, R2, RZ ;  /* 0x0000000208047210 */ /* 0x000fc80007f9e0ff */
[----:B------:R-:W-:Y:S02]  /*fb20*/  LEA.HI.X.SX32 R5, R8, R3, 0x1, P4 ;  /* 0x0000000308057211 */ /* 0x000fe400020f0eff */
[----:B------:R-:W0:Y:S01]  /*fb30*/  LDC R8, c[0x0][0x3a8] ;  /* 0x0000ea00ff087b82 */ /* 0x000e220000000800 */
[C---:B------:R-:W-:Y:S01]  /*fb40*/  ISETP.GT.AND P0, PT, R0.reuse, 0x12, PT ;  /* 0x000000120000780c */ /* 0x040fe20003f04270 */
[----:B------:R1:W-:Y:S01]  /*fb50*/  STL [R1+0x1314], R27 ;  /* 0x0013141b01007387 */ /* 0x0003e20000100800 */
[----:B------:R-:W-:Y:S02]  /*fb60*/  PRMT R23, RZ, 0x7610, R23 ;  /* 0x00007610ff177816 */ /* 0x000fe40000000017 */
[C---:B------:R-:W-:Y:S01]  /*fb70*/  ISETP.GT.AND P2, PT, R0.reuse, 0x13, PT ;  /* 0x000000130000780c */ /* 0x040fe20003f44270 */
[----:B-1----:R-:W-:Y:S02]  /*fb80*/  IMAD R27, R29, 0x14, RZ ;  /* 0x000000141d1b7824 */ /* 0x002fe400078e02ff */
[----:B------:R-:W1:Y:S01]  /*fb90*/  LDC R29, c[0x0][0x3a8] ;  /* 0x0000ea00ff1d7b82 */ /* 0x000e620000000800 */
[----:B------:R-:W-:-:S05]  /*fba0*/  ISETP.GT.AND P1, PT, R0, 0x14, PT ;  /* 0x000000140000780c */ /* 0x000fca0003f24270 */
[----:B------:R3:W4:Y:S01]  /*fbb0*/  @P0 LDG.E.U8 R23, desc[UR12][R6.64] ;  /* 0x0000000c06170981 */ /* 0x000722000c1e1100 */
[----:B------:R-:W-:Y:S02]  /*fbc0*/  PRMT R22, RZ, 0x7610, R22 ;  /* 0x00007610ff167816 */ /* 0x000fe40000000016 */
[----:B------:R-:W-:Y:S02]  /*fbd0*/  PRMT R21, RZ, 0x7610, R21 ;  /* 0x00007610ff157816 */ /* 0x000fe40000000015 */
[C---:B---3--:R-:W-:Y:S02]  /*fbe0*/  IADD3 R6, P3, PT, R27.reuse, R2, RZ ;  /* 0x000000021b067210 */ /* 0x048fe40007f7e0ff */
[----:B------:R3:W4:Y:S02]  /*fbf0*/  @P2 LDG.E.U8 R22, desc[UR12][R4.64] ;  /* 0x0000000c04162981 */ /* 0x000724000c1e1100 */
[----:B------:R-:W-:Y:S01]  /*fc00*/  LEA.HI.X.SX32 R7, R27, R3, 0x1, P3 ;  /* 0x000000031b077211 */ /* 0x000fe200018f0eff */
[----:B0-----:R-:W-:Y:S01]  /*fc10*/  IMAD R27, R8, 0x15, RZ ;  /* 0x00000015081b7824 */ /* 0x001fe200078e02ff */
[----:B------:R-:W-:Y:S01]  /*fc20*/  ISETP.GT.AND P0, PT, R0, 0x15, PT ;  /* 0x000000150000780c */ /* 0x000fe20003f04270 */
[----:B------:R-:W-:-:S02]  /*fc30*/  IMAD R8, R8, 0x16, RZ ;  /* 0x0000001608087824 */ /* 0x000fc400078e02ff */
[----:B------:R0:W4:Y:S01]  /*fc40*/  @P1 LDG.E.U8 R21, desc[UR12][R6.64] ;  /* 0x0000000c06151981 */ /* 0x000122000c1e1100 */
[CC--:B---3--:R-:W-:Y:S02]  /*fc50*/  IADD3 R4, P4, PT, R27.reuse, R2.reuse, RZ ;  /* 0x000000021b047210 */ /* 0x0c8fe40007f9e0ff */
[----:B------:R-:W-:Y:S02]  /*fc60*/  PRMT R20, RZ, 0x7610, R20 ;  /* 0x00007610ff147816 */ /* 0x000fe40000000014 */
[----:B------:R-:W-:Y:S02]  /*fc70*/  LEA.HI.X.SX32 R5, R27, R3, 0x1, P4 ;  /* 0x000000031b057211 */ /* 0x000fe400020f0eff */
[----:B0-----:R-:W-:-:S03]  /*fc80*/  IADD3 R6, P3, PT, R8, R2, RZ ;  /* 0x0000000208067210 */ /* 0x001fc60007f7e0ff */
[----:B------:R0:W3:Y:S01]  /*fc90*/  @P0 LDG.E.U8 R20, desc[UR12][R4.64] ;  /* 0x0000000c04140981 */ /* 0x0000e2000c1e1100 */
[----:B------:R-:W-:Y:S01]  /*fca0*/  LEA.HI.X.SX32 R7, R8, R3, 0x1, P3 ;  /* 0x0000000308077211 */ /* 0x000fe200018f0eff */
[----:B-1----:R-:W-:-:S05]  /*fcb0*/  IMAD R8, R29, 0x17, RZ ;  /* 0x000000171d087824 */ /* 0x002fca00078e02ff */
[----:B0-----:R-:W-:-:S04]  /*fcc0*/  IADD3 R4, P4, PT, R8, R2, RZ ;  /* 0x0000000208047210 */ /* 0x001fc80007f9e0ff */
[----:B------:R-:W-:Y:S02]  /*fcd0*/  LEA.HI.X.SX32 R5, R8, R3, 0x1, P4 ;  /* 0x0000000308057211 */ /* 0x000fe400020f0eff */
[----:B------:R-:W0:Y:S01]  /*fce0*/  LDC R8, c[0x0][0x3a8] ;  /* 0x0000ea00ff087b82 */ /* 0x000e220000000800 */
[C---:B------:R-:W-:Y:S02]  /*fcf0*/  ISETP.GT.AND P2, PT, R0.reuse, 0x16, PT ;  /* 0x000000160000780c */ /* 0x040fe40003f44270 */
[----:B--2---:R-:W-:Y:S01]  /*fd00*/  PRMT R19, RZ, 0x7610, R19 ;  /* 0x00007610ff137816 */ /* 0x004fe20000000013 */
[----:B------:R-:W-:Y:S01]  /*fd10*/  IMAD R27, R29, 0x18, RZ ;  /* 0x000000181d1b7824 */ /* 0x000fe200078e02ff */
[----:B------:R-:W-:Y:S02]  /*fd20*/  ISETP.GT.AND P1, PT, R0, 0x17, PT ;  /* 0x000000170000780c */ /* 0x000fe40003f24270 */
[----:B------:R-:W-:-:S07]  /*fd30*/  PRMT R18, RZ, 0x7610, R18 ;  /* 0x00007610ff127816 */ /* 0x000fce0000000012 */
[----:B------:R1:W2:Y:S04]  /*fd40*/  @P2 LDG.E.U8 R19, desc[UR12][R6.64] ;  /* 0x0000000c06132981 */ /* 0x0002a8000c1e1100 */
[----:B------:R0:W2:Y:S01]  /*fd50*/  @P1 LDG.E.U8 R18, desc[UR12][R4.64] ;  /* 0x0000000c04121981 */ /* 0x0000a2000c1e1100 */
[----:B-1----:R-:W-:-:S04]  /*fd60*/  IADD3 R6, P3, PT, R27, R2, RZ ;  /* 0x000000021b067210 */ /* 0x002fc80007f7e0ff */
[----:B------:R-:W-:Y:S01]  /*fd70*/  LEA.HI.X.SX32 R7, R27, R3, 0x1, P3 ;  /* 0x000000031b077211 */ /* 0x000fe200018f0eff */
[----:B0-----:R-:W-:-:S05]  /*fd80*/  IMAD R27, R8, 0x19, RZ ;  /* 0x00000019081b7824 */ /* 0x001fca00078e02ff */
[----:B------:R-:W-:-:S04]  /*fd90*/  IADD3 R4, P4, PT, R27, R2, RZ ;  /* 0x000000021b047210 */ /* 0x000fc80007f9e0ff */
[----:B------:R-:W-:Y:S02]  /*fda0*/  LEA.HI.X.SX32 R5, R27, R3, 0x1, P4 ;  /* 0x000000031b057211 */ /* 0x000fe400020f0eff */
[----:B------:R-:W2:Y:S01]  /*fdb0*/  LDL.LU R27, [R1+0x34] ;  /* 0x00003400011b7983 */ /* 0x000ea20000300800 */
[C---:B------:R-:W-:Y:S02]  /*fdc0*/  ISETP.GT.AND P2, PT, R0.reuse, 0x19, PT ;  /* 0x000000190000780c */ /* 0x040fe40003f44270 */
[----:B------:R-:W-:Y:S02]  /*fdd0*/  ISETP.GT.AND P0, PT, R0, 0x18, PT ;  /* 0x000000180000780c */ /* 0x000fe40003f04270 */
[----:B------:R-:W-:Y:S02]  /*fde0*/  PRMT R16, RZ, 0x7610, R16 ;  /* 0x00007610ff107816 */ /* 0x000fe40000000010 */
[----:B----4-:R-:W-:Y:S01]  /*fdf0*/  PRMT R17, RZ, 0x7610, R17 ;  /* 0x00007610ff117816 */ /* 0x010fe20000000011 */
[----:B------:R-:W-:Y:S01]  /*fe00*/  IMAD R8, R8, 0x1a, RZ ;  /* 0x0000001a08087824 */ /* 0x000fe200078e02ff */
[----:B------:R-:W-:Y:S01]  /*fe10*/  ISETP.GT.AND P1, PT, R0, 0x1a, PT ;  /* 0x0000001a0000780c */ /* 0x000fe20003f24270 */
[----:B------:R-:W4:Y:S04]  /*fe20*/  LDL.LU R29, [R1+0x30] ;  /* 0x00003000011d7983 */ /* 0x000f280000300800 */
[----:B------:R0:W3:Y:S04]  /*fe30*/  @P2 LDG.E.U8 R16, desc[UR12][R4.64] ;  /* 0x0000000c04102981 */ /* 0x0000e8000c1e1100 */
[----:B------:R1:W3:Y:S01]  /*fe40*/  @P0 LDG.E.U8 R17, desc[UR12][R6.64] ;  /* 0x0000000c06110981 */ /* 0x0002e2000c1e1100 */
[----:B0-----:R-:W0:Y:S01]  /*fe50*/  LDC R5, c[0x0][0x3a8] ;  /* 0x0000ea00ff057b82 */ /* 0x001e220000000800 */
[----:B-1----:R-:W-:-:S04]  /*fe60*/  IADD3 R6, P3, PT, R8, R2, RZ ;  /* 0x0000000208067210 */ /* 0x002fc80007f7e0ff */
[----:B------:R-:W-:-:S03]  /*fe70*/  LEA.HI.X.SX32 R7, R8, R3, 0x1, P3 ;  /* 0x0000000308077211 */ /* 0x000fc600018f0eff */
[----:B------:R-:W1:Y:S01]  /*fe80*/  LDC R8, c[0x0][0x3a8] ;  /* 0x0000ea00ff087b82 */ /* 0x000e620000000800 */
[----:B------:R-:W-:Y:S02]  /*fe90*/  ISETP.GT.AND P0, PT, R0, 0x1b, PT ;  /* 0x0000001b0000780c */ /* 0x000fe40003f04270 */
[----:B------:R-:W-:Y:S02]  /*fea0*/  PRMT R15, RZ, 0x7610, R15 ;  /* 0x00007610ff0f7816 */ /* 0x000fe4000000000f */
[----:B------:R-:W-:-:S04]  /*feb0*/  PRMT R14, RZ, 0x7610, R14 ;  /* 0x00007610ff0e7816 */ /* 0x000fc8000000000e */
[----:B------:R0:W3:Y:S02]  /*fec0*/  @P1 LDG.E.U8 R15, desc[UR12][R6.64] ;  /* 0x0000000c060f1981 */ /* 0x0000e4000c1e1100 */
[----:B0-----:R-:W-:-:S05]  /*fed0*/  IMAD R5, R5, 0x1b, RZ ;  /* 0x0000001b05057824 */ /* 0x001fca00078e02ff */
[----:B------:R-:W-:Y:S01]  /*fee0*/  IADD3 R4, P4, PT, R5, R2, RZ ;  /* 0x0000000205047210 */ /* 0x000fe20007f9e0ff */
[C---:B-1----:R-:W-:Y:S02]  /*fef0*/  IMAD R5, R8.reuse, 0x1b, RZ ;  /* 0x0000001b08057824 */ /* 0x042fe400078e02ff */
[----:B------:R-:W-:Y:S02]  /*ff00*/  IMAD R7, R8, 0x1c, RZ ;  /* 0x0000001c08077824 */ /* 0x000fe400078e02ff */
[----:B------:R-:W0:Y:S01]  /*ff10*/  LDC R8, c[0x0][0x3a8] ;  /* 0x0000ea00ff087b82 */ /* 0x000e220000000800 */
[----:B------:R-:W-:-:S05]  /*ff20*/  LEA.HI.X.SX32 R5, R5, R3, 0x1, P4 ;  /* 0x0000000305057211 */ /* 0x000fca00020f0eff */
[----:B------:R1:W3:Y:S02]  /*ff30*/  @P0 LDG.E.U8 R14, desc[UR12][R4.64] ;  /* 0x0000000c040e0981 */ /* 0x0002e4000c1e1100 */
[----:B-1----:R-:W1:Y:S01]  /*ff40*/  LDC R5, c[0x0][0x3a8] ;  /* 0x0000ea00ff057b82 */ /* 0x002e620000000800 */
[----:B------:R-:W-:Y:S02]  /*ff50*/  ISETP.GT.AND P2, PT, R0, 0x1c, PT ;  /* 0x0000001c0000780c */ /* 0x000fe40003f44270 */
[----:B------:R-:W-:Y:S01]  /*ff60*/  IADD3 R6, P3, PT, R7, R2, RZ ;  /* 0x0000000207067210 */ /* 0x000fe20007f7e0ff */
[C---:B0-----:R-:W-:Y:S01]  /*ff70*/  IMAD R7, R8.reuse, 0x1c, RZ ;  /* 0x0000001c08077824 */ /* 0x041fe200078e02ff */
[----:B------:R-:W-:Y:S01]  /*ff80*/  PRMT R13, RZ, 0x7610, R13 ;  /* 0x00007610ff0d7816 */ /* 0x000fe2000000000d */
[----:B------:R-:W-:-:S03]  /*ff90*/  IMAD R8, R8, 0x1d, RZ ;  /* 0x0000001d08087824 */ /* 0x000fc600078e02ff */
[----:B------:R-:W-:Y:S02]  /*ffa0*/  LEA.HI.X.SX32 R7, R7, R3, 0x1, P3 ;  /* 0x0000000307077211 */ /* 0x000fe400018f0eff */
[----:B------:R-:W-:-:S03]  /*ffb0*/  IADD3 R4, P0, PT, R8, R2, RZ ;  /* 0x0000000208047210 */ /* 0x000fc60007f1e0ff */
[----:B------:R0:W3:Y:S01]  /*ffc0*/  @P2 LDG.E.U8 R13, desc[UR12][R6.64] ;  /* 0x0000000c060d2981 */ /* 0x0000e2000c1e1100 */
[----:B-1----:R-:W-:-:S05]  /*ffd0*/  IMAD R5, R5, 0x1e, RZ ;  /* 0x0000001e05057824 */ /* 0x002fca00078e02ff */
[----:B0-----:R-:W-:Y:S01]  /*ffe0*/  IADD3 R6, P2, PT, R5, R2, RZ ;  /* 0x0000000205067210 */ /* 0x001fe20007f5e0ff */
[C---:B------:R-:W-:Y:S01]  /*fff0*/  IMAD R7, R9.reuse, 0x1e, RZ ;  /* 0x0000001e09077824 */ /* 0x040fe200078e02ff */
[----:B------:R-:W-:Y:S01]  /*10000*/  LEA.HI.X.SX32 R5, R8, R3, 0x1, P0 ;  /* 0x0000000308057211 */ /* 0x000fe200000f0eff */
[----:B------:R-:W-:Y:S02]  /*10010*/  IMAD R8, R9, 0x1f, RZ ;  /* 0x0000001f09087824 */ /* 0x000fe400078e02ff */
[----:B------:R-:W0:Y:S01]  /*10020*/  LDC R9, c[0x0][0x3a8] ;  /* 0x0000ea00ff097b82 */ /* 0x000e220000000800 */
[C---:B------:R-:W-:Y:S01]  /*10030*/  ISETP.GT.AND P1, PT, R0.reuse, 0x1d, PT ;  /* 0x0000001d0000780c */ /* 0x040fe20003f24270 */
[----:B------:R1:W-:Y:S01]  /*10040*/  STL [R1+0x9e4], R2 ;  /* 0x0009e40201007387 */ /* 0x0003e20000100800 */
[C---:B------:R-:W-:Y:S02]  /*10050*/  ISETP.GT.AND P3, PT, R0.reuse, 0x1e, PT ;  /* 0x0000001e0000780c */ /* 0x040fe40003f64270 */
[----:B------:R-:W-:-:S02]  /*10060*/  ISETP.GT.AND P4, PT, R0, 0x1f, PT ;  /* 0x0000001f0000780c */ /* 0x000fc40003f84270 */
[----:B------:R-:W-:Y:S02]  /*10070*/  IADD3 R8, P0, PT, R8, R2, RZ ;  /* 0x0000000208087210 */ /* 0x000fe40007f1e0ff */
[----:B-1----:R-:W1:Y:S01]  /*10080*/  S2R R2, SR_TID.X ;  /* 0x0000000000027919 */ /* 0x002e620000002100 */
[----:B------:R-:W-:Y:S02]  /*10090*/  PRMT R10, RZ, 0x7610, R10 ;  /* 0x00007610ff0a7816 */ /* 0x000fe4000000000a */
[----:B------:R-:W-:Y:S02]  /*100a0*/  PRMT R12, RZ, 0x7610, R12 ;  /* 0x00007610ff0c7816 */ /* 0x000fe4000000000c */
[----:B------:R-:W-:Y:S02]  /*100b0*/  PRMT R11, RZ, 0x7610, R11 ;  /* 0x00007610ff0b7816 */ /* 0x000fe4000000000b */
[----:B------:R-:W-:Y:S01]  /*100c0*/  LEA.HI.X.SX32 R7, R7, R3, 0x1, P2 ;  /* 0x0000000307077211 */ /* 0x000fe200010f0eff */
[----:B------:R1:W3:Y:S01]  /*100d0*/  @P1 LDG.E.U8 R10, desc[UR12][R4.64] ;  /* 0x0000000c040a1981 */ /* 0x0002e2000c1e1100 */
[----:B0-----:R-:W-:-:S03]  /*100e0*/  IMAD R9, R9, 0x1f, RZ ;  /* 0x0000001f09097824 */ /* 0x001fc600078e02ff */
[----:B------:R0:W3:Y:S02]  /*100f0*/  @P3 LDG.E.U8 R12, desc[UR12][R6.64] ;  /* 0x0000000c060c3981 */ /* 0x0000e4000c1e1100 */
[----:B------:R-:W-:-:S05]  /*10100*/  LEA.HI.X.SX32 R9, R9, R3, 0x1, P0 ;  /* 0x0000000309097211 */ /* 0x000fca00000f0eff */
[----:B------:R0:W3:Y:S04]  /*10110*/  @P4 LDG.E.U8 R11, desc[UR12][R8.64] ;  /* 0x0000000c080b4981 */ /* 0x0000e8000c1e1100 */
[----:B------:R-:W-:Y:S04]  /*10120*/  STL [R1+0x9e0], R3 ;  /* 0x0009e00301007387 */ /* 0x000fe80000100800 */
[----:B------:R-:W3:Y:S01]  /*10130*/  LDL.LU R4, [R1+0x24] ;  /* 0x0000240001047983 */ /* 0x000ee20000300800 */
[----:B-1----:R-:W-:Y:S01]  /*10140*/  LOP3.LUT R5, R2, 0x3f, RZ, 0xc0, !PT ;  /* 0x0000003f02057812 */ /* 0x002fe200078ec0ff */
[----:B------:R-:W-:Y:S06]  /*10150*/  BAR.SYNC.DEFER_BLOCKING 0x0 ;  /* 0x0000000000007b1d */ /* 0x000fec0000010000 */
[----:B--2---:R1:W-:Y:S04]  /*10160*/  STS.U8 [R5+UR5], R27 ;  /* 0x0000001b05007988 */ /* 0x0043e80008000005 */
[----:B-1----:R-:W2:Y:S04]  /*10170*/  LDL.LU R27, [R1+0x20] ;  /* 0x00002000011b7983 */ /* 0x002ea80000300800 */
[----:B------:R-:W-:Y:S04]  /*10180*/  STL [R1+0x1160], R25 ;  /* 0x0011601901007387 */ /* 0x000fe80000100800 */
        /* <DEDUP_REMOVED lines=51> */
[----:B----4-:R1:W-:Y:S04]  /*104c0*/  STS.U8 [R5+UR5+0x40], R29 ;  /* 0x0000401d05007988 */ /* 0x0103e80008000005 */
[----:B------:R-:W-:Y:S04]  /*104d0*/  STL [R1+0x120c], R24 ;  /* 0x00120c1801007387 */ /* 0x000fe80000100800 */
[----:B------:R-:W-:Y:S01]  /*104e0*/  STL [R1+0x1218], R24 ;  /* 0x0012181801007387 */ /* 0x000fe20000100800 */
[----:B-1----:R-:W1:Y:S03]  /*104f0*/  S2R R29, SR_TID.X ;  /* 0x00000000001d7919 */ /* 0x002e660000002100 */
        /* <DEDUP_REMOVED lines=20> */
[----:B------:R-:W4:Y:S01]  /*10640*/  LDL.LU R6, [R1+0x1c] ;  /* 0x00001c0001067983 */ /* 0x000f220000300800 */
[----:B-1----:R-:W-:-:S04]  /*10650*/  LOP3.LUT R29, R29, 0x3f, RZ, 0xc0, !PT ;  /* 0x0000003f1d1d7812 */ /* 0x002fc800078ec0ff */
[----:B------:R-:W-:Y:S01]  /*10660*/  LOP3.LUT R29, R29, 0x8, RZ, 0x3c, !PT ;  /* 0x000000081d1d7812 */ /* 0x000fe200078e3cff */
[----:B------:R-:W-:Y:S04]  /*10670*/  STS.U8 [R5+UR5+0x400], R25 ;  /* 0x0004001905007988 */ /* 0x000fe80008000005 */
[----:B------:R-:W-:Y:S04]  /*10680*/  STS.U8 [R5+UR5+0x440], R24 ;  /* 0x0004401805007988 */ /* 0x000fe80008000005 */
[----:B---3--:R-:W-:Y:S04]  /*10690*/  STS.U8 [R29+UR5+0x80], R4 ;  /* 0x000080041d007988 */ /* 0x008fe80008000005 */
[----:B--2---:R1:W-:Y:S04]  /*106a0*/  STS.U8 [R29+UR5+0xc0], R27 ;  /* 0x0000c01b1d007988 */ /* 0x0043e80008000005 */
[----:B-1----:R-:W2:Y:S04]  /*106b0*/  LDL.LU R27, [R1+0x18] ;  /* 0x00001800011b7983 */ /* 0x002ea80000300800 */
[----:B------:R-:W3:Y:S04]  /*106c0*/  LDL.LU R25, [R1+0x14] ;  /* 0x0000140001197983 */ /* 0x000ee80000300800 */
[----:B------:R-:W3:Y:S04]  /*106d0*/  LDL.LU R8, [R1+0x10] ;  /* 0x0000100001087983 */ /* 0x000ee80000300800 */
[----:B------:R-:W3:Y:S04]  /*106e0*/  LDL.LU R4, [R1+0xc] ;  /* 0x00000c0001047983 */ /* 0x000ee80000300800 */
[----:B------:R-:W3:Y:S04]  /*106f0*/  LDL.LU R7, [R1+0x8] ;  /* 0x0000080001077983 */ /* 0x000ee80000300800 */
[----:B------:R-:W3:Y:S04]  /*10700*/  LDL.LU R3, [R1+0x4] ;  /* 0x0000040001037983 */ /* 0x000ee80000300800 */
[----:B------:R-:W3:Y:S01]  /*10710*/  LDL.LU R9, [R1] ;  /* 0x0000000001097983 */ /* 0x000ee20000300800 */
[----:B------:R-:W-:-:S03]  /*10720*/  LOP3.LUT R2, R2, 0x3f, RZ, 0xc0, !PT ;  /* 0x0000003f02027812 */ /* 0x000fc600078ec0ff */
[----:B------:R-:W-:Y:S04]  /*10730*/  STL [R1+0x1168], R23 ;  /* 0x0011681701007387 */ /* 0x000fe80000100800 */
[----:B------:R-:W-:Y:S04]  /*10740*/  STL [R1+0x1178], R23 ;  /* 0x0011781701007387 */ /* 0x000fe80000100800 */
[----:B------:R-:W-:Y:S04]  /*10750*/  STL [R1+0x1188], R23 ;  /* 0x0011881701007387 */ /* 0x000fe80000100800 */
[----:B------:R-:W-:Y:S04]  /*10760*/  STL [R1+0x1194], R23 ;  /* 0x0011941701007387 */ /* 0x000fe80000100800 */
[----:B------:R-:W-:Y:S04]  /*10770*/  STS.U8 [R29+UR5+0x480], R23 ;  /* 0x000480171d007988 */ /* 0x000fe80008000005 */
[----:B------:R-:W-:Y:S04]  /*10780*/  STL [R1+0x11a8], R23 ;  /* 0x0011a81701007387 */ /* 0x000fe80000100800 */
[----:B------:R-:W-:Y:S04]  /*10790*/  STL [R1+0x11c0], R23 ;  /* 0x0011c01701007387 */ /* 0x000fe80000100800 */
[----:B------:R1:W-:Y:S04]  /*107a0*/  STS.U8 [R29+UR5+0x4c0], R22 ;  /* 0x0004c0161d007988 */ /* 0x0003e80008000005 */
[----:B------:R-:W-:Y:S04]  /*107b0*/  STL [R1+0x11d4], R23 ;  /* 0x0011d41701007387 */ /* 0x000fe80000100800 */
[----:B------:R-:W-:Y:S01]  /*107c0*/  STL [R1+0x11e0], R23 ;  /* 0x0011e01701007387 */ /* 0x000fe20000100800 */
[----:B-1----:R-:W-:-:S03]  /*107d0*/  LOP3.LUT R29, R2, 0x10, RZ, 0x3c, !PT ;  /* 0x00000010021d7812 */ /* 0x002fc600078e3cff */
        /* <DEDUP_REMOVED lines=26> */
[----:B------:R-:W-:Y:S01]  /*10980*/  STL [R1+0x11b4], R22 ;  /* 0x0011b41601007387 */ /* 0x000fe20000100800 */
[----:B------:R-:W-:-:S03]  /*10990*/  LOP3.LUT R2, R2, 0x18, RZ, 0x3c, !PT ;  /* 0x0000001802027812 */ /* 0x000fc600078e3cff */
[----:B----4-:R0:W-:Y:S02]  /*109a0*/  STS.U8 [R29+UR5+0x100], R6 ;  /* 0x000100061d007988 */ /* 0x0101e40008000005 */
[----:B0-----:R-:W0:Y:S02]  /*109b0*/  S2R R6, SR_TID.X ;  /* 0x0000000000067919 */ /* 0x001e240000002100 */
[----:B--2---:R1:W-:Y:S04]  /*109c0*/  STS.U8 [R29+UR5+0x140], R27 ;  /* 0x0001401b1d007988 */ /* 0x0043e80008000005 */
[----:B------:R-:W-:Y:S04]  /*109d0*/  STS.U8 [R29+UR5+0x500], R21 ;  /* 0x000500151d007988 */ /* 0x000fe80008000005 */
[----:B------:R2:W-:Y:S04]  /*109e0*/  STS.U8 [R29+UR5+0x540], R20 ;  /* 0x000540141d007988 */ /* 0x0005e80008000005 */
[----:B-1----:R-:W4:Y:S04]  /*109f0*/  LDL.LU R27, [R1+0x1314] ;  /* 0x00131400011b7983 */ /* 0x002f280000300800 */
[----:B--2---:R-:W2:Y:S01]  /*10a00*/  LDL.LU R29, [R1+0x1310] ;  /* 0x00131000011d7983 */ /* 0x004ea20000300800 */
[----:B0-----:R-:W-:-:S03]  /*10a10*/  LOP3.LUT R6, R6, 0x3f, RZ, 0xc0, !PT ;  /* 0x0000003f06067812 */ /* 0x001fc600078ec0ff */
[----:B---3--:R-:W-:Y:S04]  /*10a20*/  STS.U8 [R2+UR5+0x180], R25 ;  /* 0x0001801902007988 */ /* 0x008fe80008000005 */
[----:B------:R0:W-:Y:S04]  /*10a30*/  STS.U8 [R2+UR5+0x1c0], R8 ;  /* 0x0001c00802007988 */ /* 0x0001e80008000005 */
[----:B------:R-:W-:Y:S01]  /*10a40*/  STS.U8 [R2+UR5+0x580], R19 ;  /* 0x0005801302007988 */ /* 0x000fe20008000005 */
[----:B0-----:R-:W-:-:S03]  /*10a50*/  LOP3.LUT R8, R6, 0x20, RZ, 0x3c, !PT ;  /* 0x0000002006087812 */ /* 0x001fc600078e3cff */
[----:B------:R0:W-:Y:S01]  /*10a60*/  STS.U8 [R2+UR5+0x5c0], R18 ;  /* 0x0005c01202007988 */ /* 0x0001e20008000005 */
[----:B------:R-:W-:-:S03]  /*10a70*/  LOP3.LUT R6, R6, 0x28, RZ, 0x3c, !PT ;  /* 0x0000002806067812 */ /* 0x000fc600078e3cff */
[----:B------:R1:W-:Y:S04]  /*10a80*/  STS.U8 [R8+UR5+0x200], R4 ;  /* 0x0002000408007988 */ /* 0x0003e80008000005 */
[----:B------:R-:W-:Y:S04]  /*10a90*/  STS.U8 [R8+UR5+0x240], R7 ;  /* 0x0002400708007988 */ /* 0x000fe80008000005 */
[----:B------:R-:W-:Y:S04]  /*10aa0*/  STS.U8 [R8+UR5+0x600], R17 ;  /* 0x0006001108007988 */ /* 0x000fe80008000005 */
[----:B------:R-:W-:Y:S04]  /*10ab0*/  STS.U8 [R8+UR5+0x640], R16 ;  /* 0x0006401008007988 */ /* 0x000fe80008000005 */
[----:B------:R-:W-:Y:S04]  /*10ac0*/  STS.U8 [R6+UR5+0x280], R3 ;  /* 0x0002800306007988 */ /* 0x000fe80008000005 */
[----:B0-----:R-:W3:Y:S04]  /*10ad0*/  LDL R2, [R1+0x28] ;  /* 0x0000280001027983 */ /* 0x001ee80000100800 */
[----:B-1----:R-:W3:Y:S04]  /*10ae0*/  LDL R4, [R1+0x644] ;  /* 0x0006440001047983 */ /* 0x002ee80000100800 */
[----:B------:R-:W-:Y:S01]  /*10af0*/  STS.U8 [R6+UR5+0x2c0], R9 ;  /* 0x0002c00906007988 */ /* 0x000fe20008000005 */
[----:B------:R-:W-:-:S03]  /*10b00*/  LOP3.LUT R25, R5, 0x38, RZ, 0x3c, !PT ;  /* 0x0000003805197812 */ /* 0x000fc600078e3cff */
[----:B------:R-:W-:Y:S04]  /*10b10*/  STS.U8 [R6+UR5+0x680], R15 ;  /* 0x0006800f06007988 */ /* 0x000fe80008000005 */
[----:B------:R0:W-:Y:S04]  /*10b20*/  STS.U8 [R6+UR5+0x6c0], R14 ;  /* 0x0006c00e06007988 */ /* 0x0001e80008000005 */
[----:B0-----:R-:W3:Y:S04]  /*10b30*/  LDL R6, [R1+0x64c] ;  /* 0x00064c0001067983 */ /* 0x001ee80000100800 */
[----:B------:R0:W-:Y:S04]  /*10b40*/  STL [R1+0xa68], R0 ;  /* 0x000a680001007387 */ /* 0x0001e80000100800 */
[----:B------:R-:W3:Y:S01]  /*10b50*/  LDL R5, [R1+0x640] ;  /* 0x0006400001057983 */ /* 0x000ee20000100800 */
[----:B------:R-:W1:Y:S01]  /*10b60*/  S2R R7, SR_TID.X ;  /* 0x0000000000077919 */ /* 0x000e620000002100 */
[----:B------:R-:W-:-:S02]  /*10b70*/  PRMT R24, RZ, 0x7610, R24 ;  /* 0x00007610ff187816 */ /* 0x000fc40000000018 */
[----:B------:R-:W3:Y:S04]  /*10b80*/  LDL R9, [R1+0x934] ;  /* 0x0009340001097983 */ /* 0x000ee80000100800 */
[----:B------:R-:W3:Y:S01]  /*10b90*/  LDL R8, [R1+0x930] ;  /* 0x0009300001087983 */ /* 0x000ee20000100800 */
[C---:B-1----:R-:W-:Y:S02]  /*10ba0*/  LOP3.LUT R3, R7.reuse, 0x1f, RZ, 0xc0, !PT ;  /* 0x0000001f07037812 */ /* 0x042fe400078ec0ff */
[----:B------:R-:W-:-:S04]  /*10bb0*/  LOP3.LUT R7, R7, 0x3f, RZ, 0xc0, !PT ;  /* 0x0000003f07077812 */ /* 0x000fc800078ec0ff */
[----:B------:R-:W-:Y:S02]  /*10bc0*/  LOP3.LUT R7, R7, 0x30, RZ, 0x3c, !PT ;  /* 0x0000003007077812 */ /* 0x000fe400078e3cff */
[C---:B------:R-:W-:Y:S01]  /*10bd0*/  ISETP.GE.AND P0, PT, R3.reuse, R0, PT ;  /* 0x000000000300720c */ /* 0x040fe20003f06270 */
[----:B0-----:R-:W-:Y:S01]  /*10be0*/  IMAD R0, R3, UR22, RZ ;  /* 0x0000001603007c24 */ /* 0x001fe2000f8e02ff */
[----:B------:R-:W-:Y:S01]  /*10bf0*/  PRMT R23, RZ, 0x7610, R23 ;  /* 0x00007610ff177816 */ /* 0x000fe20000000017 */
[----:B------:R-:W0:Y:S03]  /*10c00*/  LDCU UR22, c[0x0][0x3ac] ;  /* 0x00007580ff1677ac */ /* 0x000e260008000800 */
[----:B------:R-:W-:Y:S01]  /*10c10*/  SHF.R.S32.HI R0, RZ, 0x1f, R0 ;  /* 0x0000001fff007819 */ /* 0x000fe20000011400 */
[----:B--2---:R-:W-:Y:S04]  /*10c20*/  STS.U8 [R7+UR5+0x300], R29 ;  /* 0x0003001d07007988 */ /* 0x004fe80008000005 */
[----:B----4-:R-:W-:Y:S04]  /*10c30*/  STS.U8 [R7+UR5+0x340], R27 ;  /* 0x0003401b07007988 */ /* 0x010fe80008000005 */
[----:B------:R-:W-:Y:S04]  /*10c40*/  STS.U8 [R7+UR5+0x700], R13 ;  /* 0x0007000d07007988 */ /* 0x000fe80008000005 */
[----:B------:R1:W-:Y:S04]  /*10c50*/  STS.U8 [R7+UR5+0x740], R10 ;  /* 0x0007400a07007988 */ /* 0x0003e80008000005 */
[----:B------:R-:W-:Y:S04]  /*10c60*/  STS.U8 [R25+UR5+0x380], R28 ;  /* 0x0003801c19007988 */ /* 0x000fe80008000005 */
[----:B------:R-:W-:Y:S04]  /*10c70*/  STS.U8 [R25+UR5+0x3c0], R26 ;  /* 0x0003c01a19007988 */ /* 0x000fe80008000005 */
[----:B------:R-:W-:Y:S04]  /*10c80*/  STS.U8 [R25+UR5+0x780], R12 ;  /* 0x0007800c19007988 */ /* 0x000fe80008000005 */
[----:B------:R2:W-:Y:S04]  /*10c90*/  STS.U8 [R25+UR5+0x7c0], R11 ;  /* 0x0007c00b19007988 */ /* 0x0005e80008000005 */
[----:B-1----:R-:W4:Y:S04]  /*10ca0*/  LDL R7, [R1+0x648] ;  /* 0x0006480001077983 */ /* 0x002f280000100800 */
[----:B--2---:R-:W2:Y:S01]  /*10cb0*/  LDL.LU R25, [R1+0x130c] ;  /* 0x00130c0001197983 */ /* 0x004ea20000300800 */
[----:B---3--:R-:W-:-:S05]  /*10cc0*/  IADD3 R4, P1, PT, R2, R4, RZ ;  /* 0x0000000402047210 */ /* 0x008fca0007f3e0ff */
[----:B------:R-:W-:Y:S01]  /*10cd0*/  IMAD.X R5, R0, 0x1, R5, P1 ;  /* 0x0000000100057824 */ /* 0x000fe200008e0605 */
[----:B------:R-:W-:Y:S06]  /*10ce0*/  BAR.SYNC.DEFER_BLOCKING 0x0 ;  /* 0x0000000000007b1d */ /* 0x000fec0000010000 */
[----:B------:R-:W3:Y:S01]  /*10cf0*/  @!P0 LDG.E.U8 R24, desc[UR12][R4.64] ;  /* 0x0000000c04188981 */ /* 0x000ee2000c1e1100 */
[----:B------:R-:W-:-:S05]  /*10d00*/  IADD3 R6, P2, PT, R2, R6, RZ ;  /* 0x0000000602067210 */ /* 0x000fca0007f5e0ff */
[----:B----4-:R-:W-:Y:S01]  /*10d10*/  IMAD.X R7, R0, 0x1, R7, P2 ;  /* 0x0000000100077824 */ /* 0x010fe200010e0607 */
[----:B--2---:R-:W-:-:S06]  /*10d20*/  PRMT R25, RZ, 0x7610, R25 ;  /* 0x00007610ff197816 */ /* 0x004fcc0000000019 */
[----:B------:R-:W2:Y:S04]  /*10d30*/  @!P0 LDG.E.U8 R25, desc[UR12][R6.64] ;  /* 0x0000000c06198981 */ /* 0x000ea8000c1e1100 */
[----:B---3--:R1:W-:Y:S04]  /*10d40*/  STL [R1+0x5c8], R24 ;  /* 0x0005c81801007387 */ /* 0x0083e80000100800 */
[----:B-1----:R-:W3:Y:S04]  /*10d50*/  LDL.LU R24, [R1+0x1308] ;  /* 0x0013080001187983 */ /* 0x002ee80000300800 */
[----:B------:R-:W4:Y:S02]  /*10d60*/  LDL R5, [R1+0x654] ;  /* 0x0006540001057983 */ /* 0x000f240000100800 */
[----:B----4-:R-:W-:-:S02]  /*10d70*/  IADD3 R4, P1, PT, R2, R5, RZ ;  /* 0x0000000502047210 */ /* 0x010fc40007f3e0ff */
[----:B------:R-:W4:Y:S04]  /*10d80*/  LDL R5, [R1+0x650] ;  /* 0x0006500001057983 */ /* 0x000f280000100800 */
[----:B--2---:R1:W-:Y:S04]  /*10d90*/  STL [R1+0x5cc], R25 ;  /* 0x0005cc1901007387 */ /* 0x0043e80000100800 */
[----:B-1----:R-:W2:Y:S04]  /*10da0*/  LDL.LU R25, [R1+0x1304] ;  /* 0x0013040001197983 */ /* 0x002ea80000300800 */
[----:B------:R-:W2:Y:S01]  /*10db0*/  LDL R7, [R1+0x660] ;  /* 0x0006600001077983 */ /* 0x000ea20000100800 */
[----:B------:R-:W-:-:S03]  /*10dc0*/  IADD3 R6, P2, PT, R2, R9, RZ ;  /* 0x0000000902067210 */ /* 0x000fc60007f5e0ff */
[----:B------:R-:W2:Y:S01]  /*10dd0*/  LDL R9, [R1+0x664] ;  /* 0x0006640001097983 */ /* 0x000ea20000100800 */
[----:B---3--:R-:W-:Y:S01]  /*10de0*/  PRMT R24, RZ, 0x7610, R24 ;  /* 0x00007610ff187816 */ /* 0x008fe20000000018 */
[----:B----4-:R-:W-:-:S05]  /*10df0*/  IMAD.X R5, R0, 0x1, R5, P1 ;  /* 0x0000000100057824 */ /* 0x010fca00008e0605 */
[----:B------:R-:W3:Y:S01]  /*10e00*/  @!P0 LDG.E.U8 R23, desc[UR12][R4.64] ;  /* 0x0000000c04178981 */ /* 0x000ee2000c1e1100 */
[----:B--2---:R-:W-:-:S05]  /*10e10*/  IMAD.X R7, R0, 0x1, R7, P2 ;  /* 0x0000000100077824 */ /* 0x004fca00010e0607 */
[----:B------:R-:W2:Y:S01]  /*10e20*/  @!P0 LDG.E.U8 R24, desc[UR12][R6.64] ;  /* 0x0000000c06188981 */ /* 0x000ea2000c1e1100 */
[----:B------:R-:W-:Y:S02]  /*10e30*/  IADD3 R8, P3, PT, R2, R8, RZ ;  /* 0x0000000802087210 */ /* 0x000fe40007f7e0ff */
[----:B------:R-:W-:-:S03]  /*10e40*/  PRMT R25, RZ, 0x7610, R25 ;  /* 0x00007610ff197816 */ /* 0x000fc60000000019 */
[----:B------:R-:W-:-:S05]  /*10e50*/  IMAD.X R9, R0, 0x1, R9, P3 ;  /* 0x0000000100097824 */ /* 0x000fca00018e0609 */
[----:B------:R-:W4:Y:S04]  /*10e60*/  @!P0 LDG.E.U8 R25, desc[UR12][R8.64] ;  /* 0x0000000c08198981 */ /* 0x000f28000c1e1100 */
[----:B---3--:R1:W-:Y:S04]  /*10e70*/  STL [R1+0x5bc], R23 ;  /* 0x0005bc1701007387 */ /* 0x0083e80000100800 */
[----:B-1----:R-:W3:Y:S04]  /*10e80*/  LDL.LU R23, [R1+0x1300] ;  /* 0x0013000001177983 */ /* 0x002ee80000300800 */
[----:B------:R-:W3:Y:S04]  /*10e90*/  LDL R5, [R1+0x92c] ;  /* 0x00092c0001057983 */ /* 0x000ee80000100800 */
[----:B--2---:R1:W-:Y:S04]  /*10ea0*/  STL [R1+0x5c0], R24 ;  /* 0x0005c01801007387 */ /* 0x0043e80000100800 */
[----:B-1----:R-:W2:Y:S04]  /*10eb0*/  LDL.LU R24, [R1+0x12fc] ;  /* 0x0012fc0001187983 */ /* 0x002ea80000300800 */
[----:B------:R-:W2:Y:S04]  /*10ec0*/  LDL R7, [R1+0x924] ;  /* 0x0009240001077983 */ /* 0x000ea80000100800 */
[----:B----4-:R1:W-:Y:S04]  /*10ed0*/  STL [R1+0x5c4], R25 ;  /* 0x0005c41901007387 */ /* 0x0103e80000100800 */
[----:B-1----:R-:W4:Y:S04]  /*10ee0*/  LDL.LU R25, [R1+0x12f8] ;  /* 0x0012f80001197983 */ /* 0x002f280000300800 */
[----:B------:R-:W4:Y:S01]  /*10ef0*/  LDL R9, [R1+0x920] ;  /* 0x0009200001097983 */ /* 0x000f220000100800 */
[----:B---3--:R-:W-:-:S03]  /*10f00*/  IADD3 R4, P1, PT, R2, R5, RZ ;  /* 0x0000000502047210 */ /* 0x008fc60007f3e0ff */
[----:B------:R-:W3:Y:S01]  /*10f10*/  LDL R5, [R1+0x668] ;  /* 0x0006680001057983 */ /* 0x000ee20000100800 */
[----:B--2---:R-:W-:-:S03]  /*10f20*/  IADD3 R6, P2, PT, R2, R7, RZ ;  /* 0x0000000702067210 */ /* 0x004fc60007f5e0ff */
[----:B------:R-:W2:Y:S01]  /*10f30*/  LDL R7, [R1+0x670] ;  /* 0x0006700001077983 */ /* 0x000ea20000100800 */
[----:B------:R-:W-:Y:S02]  /*10f40*/  PRMT R23, RZ, 0x7610, R23 ;  /* 0x00007610ff177816 */ /* 0x000fe40000000017 */
[----:B------:R-:W-:Y:S02]  /*10f50*/  PRMT R24, RZ, 0x7610, R24 ;  /* 0x00007610ff187816 */ /* 0x000fe40000000018 */
[----:B----4-:R-:W-:Y:S02]  /*10f60*/  IADD3 R8, P3, PT, R2, R9, RZ ;  /* 0x0000000902087210 */ /* 0x010fe40007f7e0ff */
[----:B------:R-:W4:Y:S01]  /*10f70*/  LDL R9, [R1+0x674] ;  /* 0x0006740001097983 */ /* 0x000f220000100800 */
[----:B---3--:R-:W-:-:S05]  /*10f80*/  IMAD.X R5, R0, 0x1, R5, P1 ;  /* 0x0000000100057824 */ /* 0x008fca00008e0605 */
[----:B------:R-:W3:Y:S01]  /*10f90*/  @!P0 LDG.E.U8 R23, desc[UR12][R4.64] ;  /* 0x0000000c04178981 */ /* 0x000ee2000c1e1100 */
[----:B--2---:R-:W-:-:S05]  /*10fa0*/  IMAD.X R7, R0, 0x1, R7, P2 ;  /* 0x0000000100077824 */ /* 0x004fca00010e0607 */
[----:B------:R-:W2:Y:S01]  /*10fb0*/  @!P0 LDG.E.U8 R24, desc[UR12][R6.64] ;  /* 0x0000000c06188981 */ /* 0x000ea2000c1e1100 */
[----:B------:R-:W-:Y:S01]  /*10fc0*/  PRMT R25, RZ, 0x7610, R25 ;  /* 0x00007610ff197816 */ /* 0x000fe20000000019 */
[----:B----4-:R-:W-:-:S05]  /*10fd0*/  IMAD.X R9, R0, 0x1, R9, P3 ;  /* 0x0000000100097824 */ /* 0x010fca00018e0609 */
        /* <DEDUP_REMOVED lines=570> */
[----:B------:R-:W-:-:S03]  /*13380*/  PRMT R25, RZ, 0x7610, R25 ;  /* 0x00007610ff197816 */ /* 0x000fc60000000019 */
[----:B------:R-:W4:Y:S01]  /*13390*/  LDL R2, [R1+0x8dc] ;  /* 0x0008dc0001027983 */ /* 0x000f220000100800 */
[----:B---3--:R-:W-:-:S05]  /*133a0*/  IMAD.X R5, R0, 0x1, R5, P1 ;  /* 0x0000000100057824 */ /* 0x008fca00008e0605 */
[----:B------:R1:W3:Y:S01]  /*133b0*/  @!P0 LDG.E.U8 R23, desc[UR12][R4.64] ;  /* 0x0000000c04178981 */ /* 0x0002e2000c1e1100 */
[----:B--2---:R-:W-:-:S05]  /*133c0*/  IMAD.X R7, R0, 0x1, R7, P2 ;  /* 0x0000000100077824 */ /* 0x004fca00010e0607 */
[----:B------:R-:W2:Y:S01]  /*133d0*/  @!P0 LDG.E.U8 R24, desc[UR12][R6.64] ;  /* 0x0000000c06188981 */ /* 0x000ea2000c1e1100 */
[----:B----4-:R-:W-:-:S05]  /*133e0*/  IMAD.X R9, R0, 0x1, R9, P3 ;  /* 0x0000000100097824 */ /* 0x010fca00018e0609 */
[----:B------:R0:W4:Y:S01]  /*133f0*/  @!P0 LDG.E.U8 R25, desc[UR12][R8.64] ;  /* 0x0000000c08198981 */ /* 0x000122000c1e1100 */
[----:B-1----:R-:W1:Y:S03]  /*13400*/  S2R R4, SR_TID.X ;  /* 0x0000000000047919 */ /* 0x002e660000002100 */
[----:B---3--:R3:W-:Y:S04]  /*13410*/  STL [R1+0x78], R23 ;  /* 0x0000781701007387 */ /* 0x0087e80000100800 */
[----:B---3--:R-:W3:Y:S04]  /*13420*/  LDL.LU R23, [R1+0x11d4] ;  /* 0x0011d40001177983 */ /* 0x008ee80000300800 */
[----:B------:R-:W3:Y:S04]  /*13430*/  LDL R5, [R1+0x8d0] ;  /* 0x0008d00001057983 */ /* 0x000ee80000100800 */
[----:B--2---:R2:W-:Y:S04]  /*13440*/  STL [R1+0x7c], R24 ;  /* 0x00007c1801007387 */ /* 0x0045e80000100800 */
[----:B--2---:R-:W2:Y:S04]  /*13450*/  LDL.LU R24, [R1+0x11d0] ;  /* 0x0011d00001187983 */ /* 0x004ea80000300800 */
[----:B------:R-:W2:Y:S01]  /*13460*/  LDL R7, [R1+0x8d8] ;  /* 0x0008d80001077983 */ /* 0x000ea20000100800 */
[----:B-1----:R-:W-:-:S05]  /*13470*/  LOP3.LUT R4, R4, 0x1f, RZ, 0xc0, !PT ;  /* 0x0000001f04047812 */ /* 0x002fca00078ec0ff */
[----:B0-----:R-:W-:Y:S01]  /*13480*/  IMAD R9, R4, UR22, RZ ;  /* 0x0000001604097c24 */ /* 0x001fe2000f8e02ff */
[----:B----4-:R0:W-:Y:S01]  /*13490*/  STL [R1+0x90], R25 ;  /* 0x0000901901007387 */ /* 0x0101e20000100800 */
[----:B------:R-:W1:Y:S03]  /*134a0*/  LDCU UR22, c[0x0][0x3ac] ;  /* 0x00007580ff1677ac */ /* 0x000e660008000800 */
[----:B0-----:R-:W4:Y:S04]  /*134b0*/  LDL.LU R25, [R1+0x11cc] ;  /* 0x0011cc0001197983 */ /* 0x001f280000300800 */
[----:B------:R-:W4:Y:S01]  /*134c0*/  LDL R8, [R1+0x8e0] ;  /* 0x0008e00001087983 */ /* 0x000f220000100800 */
[----:B---3--:R-:W-:-:S03]  /*134d0*/  IADD3 R4, P1, PT, R9, R5, RZ ;  /* 0x0000000509047210 */ /* 0x008fc60007f3e0ff */
[----:B------:R-:W3:Y:S01]  /*134e0*/  LDL R5, [R1+0x8cc] ;  /* 0x0008cc0001057983 */ /* 0x000ee20000100800 */
[----:B--2---:R-:W-:-:S03]  /*134f0*/  IADD3 R6, P2, PT, R9, R7, RZ ;  /* 0x0000000709067210 */ /* 0x004fc60007f5e0ff */
[----:B------:R-:W2:Y:S01]  /*13500*/  LDL R7, [R1+0x8d4] ;  /* 0x0008d40001077983 */ /* 0x000ea20000100800 */
[----:B------:R-:W-:Y:S02]  /*13510*/  PRMT R24, RZ, 0x7610, R24 ;  /* 0x00007610ff187816 */ /* 0x000fe40000000018 */
[----:B----4-:R-:W-:Y:S01]  /*13520*/  PRMT R25, RZ, 0x7610, R25 ;  /* 0x00007610ff197816 */ /* 0x010fe20000000019 */
[----:B---3--:R-:W-:-:S05]  /*13530*/  IMAD.X R5, R0, 0x1, R5, P1 ;  /* 0x0000000100057824 */ /* 0x008fca00008e0605 */
[----:B------:R0:W3:Y:S01]  /*13540*/  @!P0 LDG.E.U8 R24, desc[UR12][R4.64] ;  /* 0x0000000c04188981 */ /* 0x0000e2000c1e1100 */
[----:B--2---:R-:W-:-:S05]  /*13550*/  IMAD.X R7, R0, 0x1, R7, P2 ;  /* 0x0000000100077824 */ /* 0x004fca00010e0607 */
[----:B------:R-:W2:Y:S01]  /*13560*/  @!P0 LDG.E.U8 R25, desc[UR12][R6.64] ;  /* 0x0000000c06198981 */ /* 0x000ea2000c1e1100 */
[----:B------:R-:W-:-:S05]  /*13570*/  IADD3 R8, P3, PT, R9, R8, RZ ;  /* 0x0000000809087210 */ /* 0x000fca0007f7e0ff */
[----:B------:R-:W-:Y:S02]  /*13580*/  IMAD.X R9, R0, 0x1, R2, P3 ;  /* 0x0000000100097824 */ /* 0x000fe400018e0602 */
[----:B------:R-:W4:Y:S01]  /*13590*/  LDL.LU R2, [R1+0x8f0] ;  /* 0x0008f00001027983 */ /* 0x000f220000300800 */
[----:B0-----:R-:W0:Y:S03]  /*135a0*/  S2R R5, SR_TID.X ;  /* 0x0000000000057919 */ /* 0x001e260000002100 */
[----:B---3--:R3:W-:Y:S04]  /*135b0*/  STL [R1+0x6c], R24 ;  /* 0x00006c1801007387 */ /* 0x0087e80000100800 */
[----:B---3--:R-:W3:Y:S04]  /*135c0*/  LDL.LU R24, [R1+0x11c8] ;  /* 0x0011c80001187983 */ /* 0x008ee80000300800 */
[----:B--2---:R2:W-:Y:S04]  /*135d0*/  STL [R1+0x70], R25 ;  /* 0x0000701901007387 */ /* 0x0045e80000100800 */
[----:B--2---:R-:W2:Y:S01]  /*135e0*/  LDL.LU R25, [R1+0x11c4] ;  /* 0x0011c40001197983 */ /* 0x004ea20000300800 */
[----:B------:R-:W-:-:S02]  /*135f0*/  PRMT R23, RZ, 0x7610, R23 ;  /* 0x00007610ff177816 */ /* 0x000fc40000000017 */
[----:B0-----:R-:W-:-:S04]  /*13600*/  LOP3.LUT R5, R5, 0x1f, RZ, 0xc0, !PT ;  /* 0x0000001f05057812 */ /* 0x001fc800078ec0ff */
[----:B------:R1:W4:Y:S02]  /*13610*/  @!P0 LDG.E.U8 R23, desc[UR12][R8.64] ;  /* 0x0000000c08178981 */ /* 0x000324000c1e1100 */
[----:B-1----:R-:W-:Y:S01]  /*13620*/  IMAD R9, R5, UR22, RZ ;  /* 0x0000001605097c24 */ /* 0x002fe2000f8e02ff */
[----:B------:R-:W0:Y:S04]  /*13630*/  LDCU UR22, c[0x0][0x3ac] ;  /* 0x00007580ff1677ac */ /* 0x000e280008000800 */
[C---:B------:R-:W-:Y:S02]  /*13640*/  IADD3 R4, P1, PT, R9.reuse, UR28, RZ ;  /* 0x0000001c09047c10 */ /* 0x040fe4000ff3e0ff */
[----:B------:R-:W-:Y:S02]  /*13650*/  IADD3 R6, P2, PT, R9, UR10, RZ ;  /* 0x0000000a09067c10 */ /* 0x000fe4000ff5e0ff */
[----:B------:R-:W-:-:S02]  /*13660*/  IADD3.X R5, PT, PT, R0, UR8, RZ, P1, !PT ;  /* 0x0000000800057c10 */ /* 0x000fc40008ffe4ff */
[----:B------:R-:W-:Y:S02]  /*13670*/  IADD3.X R7, PT, PT, R0, UR77, RZ, P2, !PT ;  /* 0x0000004d00077c10 */ /* 0x000fe400097fe4ff */
[----:B---3--:R-:W-:-:S06]  /*13680*/  PRMT R24, RZ, 0x7610, R24 ;  /* 0x00007610ff187816 */ /* 0x008fcc0000000018 */
[----:B------:R1:W3:Y:S01]  /*13690*/  @!P0 LDG.E.U8 R24, desc[UR12][R4.64] ;  /* 0x0000000c04188981 */ /* 0x0002e2000c1e1100 */
[----:B--2---:R-:W-:-:S06]  /*136a0*/  PRMT R25, RZ, 0x7610, R25 ;  /* 0x00007610ff197816 */ /* 0x004fcc0000000019 */
[----:B------:R-:W2:Y:S04]  /*136b0*/  @!P0 LDG.E.U8 R25, desc[UR12][R6.64] ;  /* 0x0000000c06198981 */ /* 0x000ea8000c1e1100 */
[----:B----4-:R4:W-:Y:S04]  /*136c0*/  STL [R1+0x74], R23 ;  /* 0x0000741701007387 */ /* 0x0109e80000100800 */
[----:B----4-:R-:W4:Y:S01]  /*136d0*/  LDL.LU R23, [R1+0x11c0] ;  /* 0x0011c00001177983 */ /* 0x010f220000300800 */
[----:B-1----:R-:W1:Y:S03]  /*136e0*/  S2R R5, SR_TID.X ;  /* 0x0000000000057919 */ /* 0x002e660000002100 */
[----:B---3--:R3:W-:Y:S04]  /*136f0*/  STL [R1+0x60], R24 ;  /* 0x0000601801007387 */ /* 0x0087e80000100800 */
[----:B---3--:R-:W3:Y:S04]  /*13700*/  LDL.LU R24, [R1+0x11bc] ;  /* 0x0011bc0001187983 */ /* 0x008ee80000300800 */
[----:B--2---:R2:W-:Y:S04]  /*13710*/  STL [R1+0x64], R25 ;  /* 0x0000641901007387 */ /* 0x0045e80000100800 */
[----:B--2---:R-:W2:Y:S01]  /*13720*/  LDL.LU R25, [R1+0x11b8] ;  /* 0x0011b80001197983 */ /* 0x004ea20000300800 */
[----:B------:R-:W-:-:S02]  /*13730*/  IADD3 R8, P3, PT, R9, UR52, RZ ;  /* 0x0000003409087c10 */ /* 0x000fc4000ff7e0ff */
[----:B------:R-:W-:Y:S02]  /*13740*/  PRMT R22, RZ, 0x7610, R22 ;  /* 0x00007610ff167816 */ /* 0x000fe40000000016 */
[----:B------:R-:W-:Y:S02]  /*13750*/  IADD3.X R9, PT, PT, R0, UR46, RZ, P3, !PT ;  /* 0x0000002e00097c10 */ /* 0x000fe40009ffe4ff */
[----:B-1----:R-:W-:-:S03]  /*13760*/  LOP3.LUT R5, R5, 0x1f, RZ, 0xc0, !PT ;  /* 0x0000001f05057812 */ /* 0x002fc600078ec0ff */
[----:B------:R0:W4:Y:S02]  /*13770*/  @!P0 LDG.E.U8 R22, desc[UR12][R8.64] ;  /* 0x0000000c08168981 */ /* 0x000124000c1e1100 */
[----:B0-----:R-:W-:Y:S01]  /*13780*/  IMAD R9, R5, UR22, RZ ;  /* 0x0000001605097c24 */ /* 0x001fe2000f8e02ff */
        /* <DEDUP_REMOVED lines=42> */
[----:B------:R0:W2:Y:S02]  /*13a30*/  @!P0 LDG.E.U8 R22, desc[UR12][R8.64] ;  /* 0x0000000c08168981 */ /* 0x0000a4000c1e1100 */
[----:B0-----:R-:W-:Y:S01]  /*13a40*/  IMAD R9, R5, UR22, RZ ;  /* 0x0000001605097c24 */ /* 0x001fe2000f8e02ff */
[----:B----4-:R-:W-:Y:S01]  /*13a50*/  PRMT R23, RZ, 0x7610, R23 ;  /* 0x00007610ff177816 */ /* 0x010fe20000000017 */
[----:B------:R-:W0:Y:S03]  /*13a60*/  LDCU UR22, c[0x0][0x3ac] ;  /* 0x00007580ff1677ac */ /* 0x000e260008000800 */
[C---:B------:R-:W-:Y:S02]  /*13a70*/  IADD3 R4, P1, PT, R9.reuse, UR50, RZ ;  /* 0x0000003209047c10 */ /* 0x040fe4000ff3e0ff */
[----:B------:R-:W-:Y:S02]  /*13a80*/  IADD3 R6, P2, PT, R9, UR51, RZ ;  /* 0x0000003309067c10 */ /* 0x000fe4000ff5e0ff */
[----:B------:R-:W-:-:S02]  /*13a90*/  IADD3.X R5, PT, PT, R0, UR54, RZ, P1, !PT ;  /* 0x0000003600057c10 */ /* 0x000fc40008ffe4ff */
[----:B------:R-:W-:Y:S02]  /*13aa0*/  IADD3 R8, P3, PT, R9, UR30, RZ ;  /* 0x0000001e09087c10 */ /* 0x000fe4000ff7e0ff */
[C---:B------:R-:W-:Y:S02]  /*13ab0*/  IADD3.X R7, PT, PT, R0.reuse, UR55, RZ, P2, !PT ;  /* 0x0000003700077c10 */ /* 0x040fe400097fe4ff */
[----:B------:R-:W-:-:S03]  /*13ac0*/  IADD3.X R9, PT, PT, R0, UR58, RZ, P3, !PT ;  /* 0x0000003a00097c10 */ /* 0x000fc60009ffe4ff */
[----:B------:R-:W4:Y:S01]  /*13ad0*/  @!P0 LDG.E.U8 R23, desc[UR12][R6.64] ;  /* 0x0000000c06178981 */ /* 0x000f22000c1e1100 */
[----:B---3--:R-:W-:-:S06]  /*13ae0*/  PRMT R24, RZ, 0x7610, R24 ;  /* 0x00007610ff187816 */ /* 0x008fcc0000000018 */
[----:B------:R-:W3:Y:S01]  /*13af0*/  @!P0 LDG.E.U8 R24, desc[UR12][R4.64] ;  /* 0x0000000c04188981 */ /* 0x000ee2000c1e1100 */
[----:B--2---:R-:W-:-:S06]  /*13b00*/  PRMT R25, RZ, 0x7610, R25 ;  /* 0x00007610ff197816 */ /* 0x004fcc0000000019 */
[----:B------:R-:W2:Y:S04]  /*13b10*/  @!P0 LDG.E.U8 R25, desc[UR12][R8.64] ;  /* 0x0000000c08198981 */ /* 0x000ea8000c1e1100 */
[----:B------:R1:W-:Y:S04]  /*13b20*/  STL [R1+0x50], R22 ;  /* 0x0000501601007387 */ /* 0x0003e80000100800 */
[----:B-1----:R-:W2:Y:S04]  /*13b30*/  LDL.LU R22, [R1+0x119c] ;  /* 0x00119c0001167983 */ /* 0x002ea80000300800 */
[----:B---3--:R1:W-:Y:S04]  /*13b40*/  STL [R1+0x3c], R24 ;  /* 0x00003c1801007387 */ /* 0x0083e80000100800 */
[----:B-1----:R-:W3:Y:S04]  /*13b50*/  LDL.LU R24, [R1+0x1198] ;  /* 0x0011980001187983 */ /* 0x002ee80000300800 */
[----:B----4-:R1:W-:Y:S04]  /*13b60*/  STL [R1+0x40], R23 ;  /* 0x0000401701007387 */ /* 0x0103e80000100800 */
[----:B-1----:R-:W4:Y:S04]  /*13b70*/  LDL.LU R23, [R1+0x1194] ;  /* 0x0011940001177983 */ /* 0x002f280000300800 */
[----:B--2---:R1:W-:Y:S04]  /*13b80*/  STL [R1+0x44], R25 ;  /* 0x0000441901007387 */ /* 0x0043e80000100800 */
[----:B-1----:R-:W2:Y:S01]  /*13b90*/  LDL.LU R25, [R1+0x1190] ;  /* 0x0011900001197983 */ /* 0x002ea20000300800 */
[----:B0-----:R-:W-:Y:S01]  /*13ba0*/  IMAD R9, R3, UR22, RZ ;  /* 0x0000001603097c24 */ /* 0x001fe2000f8e02ff */
[----:B------:R-:W0:Y:S02]  /*13bb0*/  LDCU UR22, c[0x0][0x3ac] ;  /* 0x00007580ff1677ac */ /* 0x000e240008000800 */
[----:B------:R-:W2:Y:S02]  /*13bc0*/  LDL R3, [R1+0x8f4] ;  /* 0x0008f40001037983 */ /* 0x000ea40000100800 */
[----:B------:R-:W-:-:S02]  /*13bd0*/  IADD3 R4, P1, PT, R9, UR31, RZ ;  /* 0x0000001f09047c10 */ /* 0x000fc4000ff3e0ff */
[C---:B------:R-:W-:Y:S02]  /*13be0*/  IADD3 R6, P2, PT, R9.reuse, UR35, RZ ;  /* 0x0000002309067c10 */ /* 0x040fe4000ff5e0ff */
[C---:B------:R-:W-:Y:S02]  /*13bf0*/  IADD3.X R5, PT, PT, R0.reuse, UR59, RZ, P1, !PT ;  /* 0x0000003b00057c10 */ /* 0x040fe40008ffe4ff */
[----:B------:R-:W-:Y:S02]  /*13c00*/  IADD3 R8, P3, PT, R9, UR39, RZ ;  /* 0x0000002709087c10 */ /* 0x000fe4000ff7e0ff */
[C---:B------:R-:W-:Y:S02]  /*13c10*/  IADD3.X R7, PT, PT, R0.reuse, UR63, RZ, P2, !PT ;  /* 0x0000003f00077c10 */ /* 0x040fe400097fe4ff */
[----:B------:R-:W-:Y:S02]  /*13c20*/  IADD3.X R9, PT, PT, R0, UR67, RZ, P3, !PT ;  /* 0x0000004300097c10 */ /* 0x000fe40009ffe4ff */
[----:B---3--:R-:W-:-:S06]  /*13c30*/  PRMT R24, RZ, 0x7610, R24 ;  /* 0x00007610ff187816 */ /* 0x008fcc0000000018 */
[----:B------:R1:W3:Y:S01]  /*13c40*/  @!P0 LDG.E.U8 R24, desc[UR12][R4.64] ;  /* 0x0000000c04188981 */ /* 0x0002e2000c1e1100 */
[----:B----4-:R-:W-:-:S06]  /*13c50*/  PRMT R23, RZ, 0x7610, R23 ;  /* 0x00007610ff177816 */ /* 0x010fcc0000000017 */
[----:B------:R-:W4:Y:S01]  /*13c60*/  @!P0 LDG.E.U8 R23, desc[UR12][R6.64] ;  /* 0x0000000c06178981 */ /* 0x000f22000c1e1100 */
[----:B--2---:R-:W-:-:S06]  /*13c70*/  PRMT R25, RZ, 0x7610, R25 ;  /* 0x00007610ff197816 */ /* 0x004fcc0000000019 */
[----:B------:R-:W2:Y:S01]  /*13c80*/  @!P0 LDG.E.U8 R25, desc[UR12][R8.64] ;  /* 0x0000000c08198981 */ /* 0x000ea2000c1e1100 */
[----:B-1----:R-:W1:Y:S03]  /*13c90*/  S2R R5, SR_TID.X ;  /* 0x0000000000057919 */ /* 0x002e660000002100 */
[----:B---3--:R3:W-:Y:S04]  /*13ca0*/  STL [R1+0x30], R24 ;  /* 0x0000301801007387 */ /* 0x0087e80000100800 */
[----:B---3--:R-:W3:Y:S04]  /*13cb0*/  LDL.LU R24, [R1+0x118c] ;  /* 0x00118c0001187983 */ /* 0x008ee80000300800 */
[----:B----4-:R4:W-:Y:S04]  /*13cc0*/  STL [R1+0x34], R23 ;  /* 0x0000341701007387 */ /* 0x0109e80000100800 */
[----:B----4-:R-:W4:Y:S04]  /*13cd0*/  LDL.LU R23, [R1+0x1188] ;  /* 0x0011880001177983 */ /* 0x010f280000300800 */
[----:B--2---:R2:W-:Y:S04]  /*13ce0*/  STL [R1+0x38], R25 ;  /* 0x0000381901007387 */ /* 0x0045e80000100800 */
[----:B--2---:R-:W2:Y:S04]  /*13cf0*/  LDL.LU R25, [R1+0x1184] ;  /* 0x0011840001197983 */ /* 0x004ea80000300800 */
[----:B------:R-:W4:Y:S01]  /*13d00*/  LDL R7, [R1+0x8ec] ;  /* 0x0008ec0001077983 */ /* 0x000f220000100800 */
[----:B-1----:R-:W-:-:S03]  /*13d10*/  LOP3.LUT R5, R5, 0x1f, RZ, 0xc0, !PT ;  /* 0x0000001f05057812 */ /* 0x002fc600078ec0ff */
[----:B------:R-:W4:Y:S02]  /*13d20*/  LDL R8, [R1+0x8f8] ;  /* 0x0008f80001087983 */ /* 0x000f240000100800 */
[----:B0-----:R-:W-:Y:S01]  /*13d30*/  IMAD R9, R5, UR22, RZ ;  /* 0x0000001605097c24 */ /* 0x001fe2000f8e02ff */
[----:B------:R-:W0:Y:S04]  /*13d40*/  LDCU UR22, c[0x0][0x3ac] ;  /* 0x00007580ff1677ac */ /* 0x000e280008000800 */
[C---:B------:R-:W-:Y:S02]  /*13d50*/  IADD3 R4, P1, PT, R9.reuse, UR43, RZ ;  /* 0x0000002b09047c10 */ /* 0x040fe4000ff3e0ff */
[----:B------:R-:W-:Y:S02]  /*13d60*/  IADD3 R6, P2, PT, R9, R2, RZ ;  /* 0x0000000209067210 */ /* 0x000fe40007f5e0ff */
[----:B------:R-:W-:-:S02]  /*13d70*/  IADD3.X R5, PT, PT, R0, UR71, RZ, P1, !PT ;  /* 0x0000004700057c10 */ /* 0x000fc40008ffe4ff */
[----:B---3--:R-:W-:-:S06]  /*13d80*/  PRMT R24, RZ, 0x7610, R24 ;  /* 0x00007610ff187816 */ /* 0x008fcc0000000018 */
[----:B------:R-:W3:Y:S01]  /*13d90*/  @!P0 LDG.E.U8 R24, desc[UR12][R4.64] ;  /* 0x0000000c04188981 */ /* 0x000ee2000c1e1100 */
[----:B--2---:R-:W-:Y:S01]  /*13da0*/  PRMT R25, RZ, 0x7610, R25 ;  /* 0x00007610ff197816 */ /* 0x004fe20000000019 */
[----:B----4-:R-:W-:-:S05]  /*13db0*/  IMAD.X R7, R0, 0x1, R7, P2 ;  /* 0x0000000100077824 */ /* 0x010fca00010e0607 */
[----:B------:R-:W2:Y:S01]  /*13dc0*/  @!P0 LDG.E.U8 R25, desc[UR12][R6.64] ;  /* 0x0000000c06198981 */ /* 0x000ea2000c1e1100 */
[----:B------:R-:W-:-:S03]  /*13dd0*/  IADD3 R8, P3, PT, R9, R8, RZ ;  /* 0x0000000809087210 */ /* 0x000fc60007f7e0ff */
[----:B------:R1:W-:Y:S02]  /*13de0*/  STL [R1+0x9e8], R2 ;  /* 0x0009e80201007387 */ /* 0x0003e40000100800 */
[----:B------:R-:W-:Y:S02]  /*13df0*/  IMAD.X R9, R0, 0x1, R3, P3 ;  /* 0x0000000100097824 */ /* 0x000fe400018e0603 */
[----:B-1----:R-:W4:Y:S04]  /*13e00*/  LDL.LU R2, [R1+0x8c8] ;  /* 0x0008c80001027983 */ /* 0x002f280000300800 */
[----:B------:R-:W4:Y:S04]  /*13e10*/  LDL.LU R3, [R1+0x8c4] ;  /* 0x0008c40001037983 */ /* 0x000f280000300800 */
[----:B---3--:R1:W-:Y:S04]  /*13e20*/  STL [R1+0x1c], R24 ;  /* 0x00001c1801007387 */ /* 0x0083e80000100800 */
[----:B-1----:R-:W3:Y:S04]  /*13e30*/  LDL.LU R24, [R1+0x1180] ;  /* 0x0011800001187983 */ /* 0x002ee80000300800 */
[----:B--2---:R1:W-:Y:S04]  /*13e40*/  STL [R1+0x20], R25 ;  /* 0x0000201901007387 */ /* 0x0043e80000100800 */
[----:B-1----:R-:W2:Y:S01]  /*13e50*/  LDL.LU R25, [R1+0x117c] ;  /* 0x00117c0001197983 */ /* 0x002ea20000300800 */
[----:B------:R-:W1:Y:S01]  /*13e60*/  S2R R5, SR_TID.X ;  /* 0x0000000000057919 */ /* 0x000e620000002100 */
[----:B------:R-:W-:-:S06]  /*13e70*/  PRMT R23, RZ, 0x7610, R23 ;  /* 0x00007610ff177816 */ /* 0x000fcc0000000017 */
[----:B------:R0:W4:Y:S01]  /*13e80*/  @!P0 LDG.E.U8 R23, desc[UR12][R8.64] ;  /* 0x0000000c08178981 */ /* 0x000122000c1e1100 */
[----:B-1----:R-:W-:-:S05]  /*13e90*/  LOP3.LUT R5, R5, 0x1f, RZ, 0xc0, !PT ;  /* 0x0000001f05057812 */ /* 0x002fca00078ec0ff */
[----:B0-----:R-:W-:Y:S01]  /*13ea0*/  IMAD R9, R5, UR22, RZ ;  /* 0x0000001605097c24 */ /* 0x001fe2000f8e02ff */
[----:B------:R-:W0:Y:S04]  /*13eb0*/  LDCU UR22, c[0x0][0x3ac] ;  /* 0x00007580ff1677ac */ /* 0x000e280008000800 */
[C---:B------:R-:W-:Y:S02]  /*13ec0*/  IADD3 R4, P3, PT, R9.reuse, UR42, RZ ;  /* 0x0000002a09047c10 */ /* 0x040fe4000ff7e0ff */
[C---:B------:R-:W-:Y:S02]  /*13ed0*/  IADD3 R8, P2, PT, R9.reuse, UR38, RZ ;  /* 0x0000002609087c10 */ /* 0x040fe4000ff5e0ff */
[----:B------:R-:W-:Y:S02]  /*13ee0*/  IADD3.X R5, PT, PT, R0, UR70, RZ, P3, !PT ;  /* 0x0000004600057c10 */ /* 0x000fe40009ffe4ff */
[----:B------:R-:W-:-:S02]  /*13ef0*/  IADD3 R6, P1, PT, R9, UR34, RZ ;  /* 0x0000002209067c10 */ /* 0x000fc4000ff3e0ff */
[----:B------:R-:W-:Y:S02]  /*13f00*/  IADD3.X R9, PT, PT, R0, UR66, RZ, P2, !PT ;  /* 0x0000004200097c10 */ /* 0x000fe400097fe4ff */
[----:B---3--:R-:W-:-:S06]  /*13f10*/  PRMT R24, RZ, 0x7610, R24 ;  /* 0x00007610ff187816 */ /* 0x008fcc0000000018 */
[----:B------:R-:W3:Y:S01]  /*13f20*/  @!P0 LDG.E.U8 R24, desc[UR12][R4.64] ;  /* 0x0000000c04188981 */ /* 0x000ee2000c1e1100 */
[----:B--2---:R-:W-:-:S06]  /*13f30*/  PRMT R25, RZ, 0x7610, R25 ;  /* 0x00007610ff197816 */ /* 0x004fcc0000000019 */
[----:B------:R-:W2:Y:S04]  /*13f40*/  @!P0 LDG.E.U8 R25, desc[UR12][R8.64] ;  /* 0x0000000c08198981 */ /* 0x000ea8000c1e1100 */
[----:B----4-:R1:W-:Y:S04]  /*13f50*/  STL [R1+0x24], R23 ;  /* 0x0000241701007387 */ /* 0x0103e80000100800 */
[----:B-1----:R-:W4:Y:S04]  /*13f60*/  LDL.LU R23, [R1+0x1178] ;  /* 0x0011780001177983 */ /* 0x002f280000300800 */
[----:B---3--:R1:W-:Y:S04]  /*13f70*/  STL [R1+0x18], R24 ;  /* 0x0000181801007387 */ /* 0x0083e80000100800 */
[----:B-1----:R-:W3:Y:S04]  /*13f80*/  LDL.LU R24, [R1+0x1174] ;  /* 0x0011740001187983 */ /* 0x002ee80000300800 */
[----:B--2---:R1:W-:Y:S04]  /*13f90*/  STL [R1+0x14], R25 ;  /* 0x0000141901007387 */ /* 0x0043e80000100800 */
[----:B-1----:R-:W2:Y:S01]  /*13fa0*/  LDL.LU R25, [R1+0x1170] ;  /* 0x0011700001197983 */ /* 0x002ea20000300800 */
[----:B------:R-:W1:Y:S01]  /*13fb0*/  S2R R5, SR_TID.X ;  /* 0x0000000000057919 */ /* 0x000e620000002100 */
[----:B------:R-:W-:-:S02]  /*13fc0*/  PRMT R22, RZ, 0x7610, R22 ;  /* 0x00007610ff167816 */ /* 0x000fc40000000016 */
[----:B------:R-:W-:Y:S02]  /*13fd0*/  IADD3.X R7, PT, PT, R0, UR62, RZ, P1, !PT ;  /* 0x0000003e00077c10 */ /* 0x000fe40008ffe4ff */
[----:B----4-:R-:W-:-:S03]  /*13fe0*/  PRMT R23, RZ, 0x7610, R23 ;  /* 0x00007610ff177816 */ /* 0x010fc60000000017 */
[----:B------:R4:W2:Y:S01]  /*13ff0*/  @!P0 LDG.E.U8 R22, desc[UR12][R6.64] ;  /* 0x0000000c06168981 */ /* 0x0008a2000c1e1100 */
[----:B-1----:R-:W-:-:S05]  /*14000*/  LOP3.LUT R5, R5, 0x1f, RZ, 0xc0, !PT ;  /* 0x0000001f05057812 */ /* 0x002fca00078ec0ff */
[----:B0-----:R-:W-:Y:S01]  /*14010*/  IMAD R9, R5, UR22, RZ ;  /* 0x0000001605097c24 */ /* 0x001fe2000f8e02ff */
[----:B------:R-:W0:Y:S04]  /*14020*/  LDCU UR22, c[0x0][0x3ac] ;  /* 0x00007580ff1677ac */ /* 0x000e280008000800 */
[C---:B------:R-:W-:Y:S02]  /*14030*/  IADD3 R4, P1, PT, R9.reuse, UR26, RZ ;  /* 0x0000001a09047c10 */ /* 0x040fe4000ff3e0ff */
[----:B----4-:R-:W-:Y:S02]  /*14040*/  IADD3 R6, P2, PT, R9, UR49, RZ ;  /* 0x0000003109067c10 */ /* 0x010fe4000ff5e0ff */
[C---:B------:R-:W-:Y:S02]  /*14050*/  IADD3.X R5, PT, PT, R0.reuse, UR11, RZ, P1, !PT ;  /* 0x0000000b00057c10 */ /* 0x040fe40008ffe4ff */
[----:B------:R-:W-:-:S02]  /*14060*/  IADD3.X R7, PT, PT, R0, UR53, RZ, P2, !PT ;  /* 0x0000003500077c10 */ /* 0x000fc400097fe4ff */
[----:B------:R-:W-:Y:S01]  /*14070*/  IADD3 R8, P3, PT, R9, UR47, RZ ;  /* 0x0000002f09087c10 */ /* 0x000fe2000ff7e0ff */
[----:B------:R1:W4:Y:S03]  /*14080*/  @!P0 LDG.E.U8 R23, desc[UR12][R4.64] ;  /* 0x0000000c04178981 */ /* 0x000326000c1e1100 */
[----:B------:R-:W-:Y:S02]  /*14090*/  IADD3.X R9, PT, PT, R0, UR56, RZ, P3, !PT ;  /* 0x0000003800097c10 */ /* 0x000fe40009ffe4ff */
[----:B---3--:R-:W-:-:S06]  /*140a0*/  PRMT R24, RZ, 0x7610, R24 ;  /* 0x00007610ff187816 */ /* 0x008fcc0000000018 */
[----:B------:R-:W3:Y:S01]  /*140b0*/  @!P0 LDG.E.U8 R24, desc[UR12][R6.64] ;  /* 0x0000000c06188981 */ /* 0x000ee2000c1e1100 */
[----:B--2---:R-:W-:-:S06]  /*140c0*/  PRMT R25, RZ, 0x7610, R25 ;  /* 0x00007610ff197816 */ /* 0x004fcc0000000019 */
[----:B------:R0:W2:Y:S01]  /*140d0*/  @!P0 LDG.E.U8 R25, desc[UR12][R8.64] ;  /* 0x0000000c08198981 */ /* 0x0000a2000c1e1100 */
[----:B-1----:R-:W1:Y:S01]  /*140e0*/  S2R R5, SR_TID.X ;  /* 0x0000000000057919 */ /* 0x002e620000002100 */
[----:B------:R-:W-:Y:S02]  /*140f0*/  PRMT R28, RZ, 0x7610, R28 ;  /* 0x00007610ff1c7816 */ /* 0x000fe4000000001c */
[----:B------:R0:W-:Y:S04]  /*14100*/  STL [R1+0x10], R22 ;  /* 0x0000101601007387 */ /* 0x0001e80000100800 */
[----:B0-----:R-:W2:Y:S01]  /*14110*/  LDL.LU R22, [R1+0x116c] ;  /* 0x00116c0001167983 */ /* 0x001ea20000300800 */
[----:B-1----:R-:W-:-:S05]  /*14120*/  LOP3.LUT R5, R5, 0x1f, RZ, 0xc0, !PT ;  /* 0x0000001f05057812 */ /* 0x002fca00078ec0ff */
[----:B------:R-:W-:Y:S01]  /*14130*/  IMAD R9, R5, UR22, RZ ;  /* 0x0000001605097c24 */ /* 0x000fe2000f8e02ff */
[----:B------:R-:W0:Y:S04]  /*14140*/  LDCU UR22, c[0x0][0x3ac] ;  /* 0x00007580ff1677ac */ /* 0x000e280008000800 */
[----:B------:R-:W-:-:S04]  /*14150*/  IADD3 R4, P1, PT, R9, UR48, RZ ;  /* 0x0000003009047c10 */ /* 0x000fc8000ff3e0ff */
[----:B------:R-:W-:Y:S01]  /*14160*/  IADD3.X R5, PT, PT, R0, UR57, RZ, P1, !PT ;  /* 0x0000003900057c10 */ /* 0x000fe20008ffe4ff */
[----:B----4-:R1:W-:Y:S04]  /*14170*/  STL [R1+0x4], R23 ;  /* 0x0000041701007387 */ /* 0x0103e80000100800 */
[----:B------:R4:W2:Y:S04]  /*14180*/  @!P0 LDG.E.U8 R28, desc[UR12][R4.64] ;  /* 0x0000000c041c8981 */ /* 0x0008a8000c1e1100 */
[----:B-1----:R-:W2:Y:S04]  /*14190*/  LDL.LU R23, [R1+0x1168] ;  /* 0x0011680001177983 */ /* 0x002ea80000300800 */
[----:B---3--:R1:W-:Y:S04]  /*141a0*/  STL [R1+0x8], R24 ;  /* 0x0000081801007387 */ /* 0x0083e80000100800 */
[----:B-1----:R-:W3:Y:S04]  /*141b0*/  LDL.LU R24, [R1+0x1164] ;  /* 0x0011640001187983 */ /* 0x002ee80000300800 */
[----:B--2---:R1:W-:Y:S04]  /*141c0*/  STL [R1+0xc], R25 ;  /* 0x00000c1901007387 */ /* 0x0043e80000100800 */
[----:B-1----:R-:W2:Y:S01]  /*141d0*/  LDL.LU R25, [R1+0x1160] ;  /* 0x0011600001197983 */ /* 0x002ea20000300800 */
[----:B----4-:R-:W1:Y:S01]  /*141e0*/  S2R R5, SR_TID.X ;  /* 0x0000000000057919 */ /* 0x010e620000002100 */
[----:B------:R-:W-:-:S02]  /*141f0*/  IADD3 R6, P2, PT, R9, UR32, RZ ;  /* 0x0000002009067c10 */ /* 0x000fc4000ff5e0ff */
[----:B------:R-:W-:Y:S02]  /*14200*/  IADD3 R8, P3, PT, R9, UR33, RZ ;  /* 0x0000002109087c10 */ /* 0x000fe4000ff7e0ff */
[----:B------:R-:W-:Y:S02]  /*14210*/  PRMT R29, RZ, 0x7610, R29 ;  /* 0x00007610ff1d7816 */ /* 0x000fe4000000001d */
[C---:B------:R-:W-:Y:S02]  /*14220*/  IADD3.X R7, PT, PT, R0.reuse, UR60, RZ, P2, !PT ;  /* 0x0000003c00077c10 */ /* 0x040fe400097fe4ff */
[----:B------:R-:W-:-:S03]  /*14230*/  IADD3.X R9, PT, PT, R0, UR61, RZ, P3, !PT ;  /* 0x0000003d00097c10 */ /* 0x000fc60009ffe4ff */
[----:B------:R4:W2:Y:S01]  /*14240*/  @!P0 LDG.E.U8 R29, desc[UR12][R6.64] ;  /* 0x0000000c061d8981 */ /* 0x0008a2000c1e1100 */
[----:B------:R-:W-:Y:S02]  /*14250*/  PRMT R26, RZ, 0x7610, R26 ;  /* 0x00007610ff1a7816 */ /* 0x000fe4000000001a */
[----:B------:R-:W-:Y:S02]  /*14260*/  PRMT R27, RZ, 0x7610, R27 ;  /* 0x00007610ff1b7816 */ /* 0x000fe4000000001b */
[----:B-1----:R-:W-:Y:S01]  /*14270*/  LOP3.LUT R5, R5, 0x1f, RZ, 0xc0, !PT ;  /* 0x0000001f05057812 */ /* 0x002fe200078ec0ff */
[----:B------:R0:W-:Y:S04]  /*14280*/  STL [R1+0x1114], R28 ;  /* 0x0011141c01007387 */ /* 0x0001e80000100800 */
[----:B0-----:R-:W-:-:S05]  /*14290*/  IMAD R28, R5, UR22, RZ ;  /* 0x00000016051c7c24 */ /* 0x001fca000f8e02ff */
[C---:B------:R-:W-:Y:S02]  /*142a0*/  IADD3 R4, P1, PT, R28.reuse, UR36, RZ ;  /* 0x000000241c047c10 */ /* 0x040fe4000ff3e0ff */
[----:B----4-:R-:W-:Y:S02]  /*142b0*/  IADD3 R6, P2, PT, R28, UR37, RZ ;  /* 0x000000251c067c10 */ /* 0x010fe4000ff5e0ff */
[C---:B------:R-:W-:Y:S02]  /*142c0*/  IADD3.X R5, PT, PT, R0.reuse, UR64, RZ, P1, !PT ;  /* 0x0000004000057c10 */ /* 0x040fe40008ffe4ff */
[----:B------:R-:W-:-:S05]  /*142d0*/  IADD3.X R7, PT, PT, R0, UR65, RZ, P2, !PT ;  /* 0x0000004100077c10 */ /* 0x000fca00097fe4ff */
[----:B------:R-:W4:Y:S01]  /*142e0*/  @!P0 LDG.E.U8 R26, desc[UR12][R6.64] ;  /* 0x0000000c061a8981 */ /* 0x000f22000c1e1100 */
[----:B---3--:R-:W-:-:S06]  /*142f0*/  PRMT R24, RZ, 0x7610, R24 ;  /* 0x00007610ff187816 */ /* 0x008fcc0000000018 */
[----:B------:R0:W3:Y:S02]  /*14300*/  @!P0 LDG.E.U8 R24, desc[UR12][R8.64] ;  /* 0x0000000c08188981 */ /* 0x0000e4000c1e1100 */
[----:B0-----:R-:W-:-:S04]  /*14310*/  IADD3 R8, P3, PT, R28, UR41, RZ ;  /* 0x000000291c087c10 */ /* 0x001fc8000ff7e0ff */
[----:B------:R-:W-:-:S05]  /*14320*/  IADD3.X R9, PT, PT, R0, UR69, RZ, P3, !PT ;  /* 0x0000004500097c10 */ /* 0x000fca0009ffe4ff */
[----:B------:R-:W4:Y:S01]  /*14330*/  @!P0 LDG.E.U8 R27, desc[UR12][R8.64] ;  /* 0x0000000c081b8981 */ /* 0x000f22000c1e1100 */
[----:B--2---:R-:W-:-:S06]  /*14340*/  PRMT R25, RZ, 0x7610, R25 ;  /* 0x00007610ff197816 */ /* 0x004fcc0000000019 */
[----:B------:R-:W2:Y:S04]  /*14350*/  @!P0 LDG.E.U8 R25, desc[UR12][R4.64] ;  /* 0x0000000c04198981 */ /* 0x000ea8000c1e1100 */
[----:B------:R-:W-:Y:S04]  /*14360*/  STL [R1+0x1118], R29 ;  /* 0x0011181d01007387 */ /* 0x000fe80000100800 */
[----:B---3--:R0:W-:Y:S04]  /*14370*/  STL [R1], R24 ;  /* 0x0000001801007387 */ /* 0x0081e80000100800 */
[----:B0-----:R-:W3:Y:S04]  /*14380*/  LDL.LU R24, [R1+0x115c] ;  /* 0x00115c0001187983 */ /* 0x001ee80000300800 */
[----:B------:R-:W3:Y:S04]  /*14390*/  LDL R29, [R1+0x7e0] ;  /* 0x0007e000011d7983 */ /* 0x000ee80000100800 */
[----:B--2---:R0:W-:Y:S04]  /*143a0*/  STL [R1+0x111c], R25 ;  /* 0x00111c1901007387 */ /* 0x0041e80000100800 */
[----:B0-----:R-:W2:Y:S04]  /*143b0*/  LDL R25, [R1+0x820] ;  /* 0x0008200001197983 */ /* 0x001ea80000100800 */
[----:B----4-:R0:W-:Y:S04]  /*143c0*/  STL [R1+0x1120], R26 ;  /* 0x0011201a01007387 */ /* 0x0101e80000100800 */
[----:B0-----:R-:W4:Y:S04]  /*143d0*/  LDL R26, [R1+0x8e4] ;  /* 0x0008e400011a7983 */ /* 0x001f280000100800 */
[----:B------:R0:W-:Y:S04]  /*143e0*/  STL [R1+0x1124], R27 ;  /* 0x0011241b01007387 */ /* 0x0001e80000100800 */
[----:B0-----:R-:W2:Y:S01]  /*143f0*/  LDL R27, [R1+0x8e8] ;  /* 0x0008e800011b7983 */ /* 0x001ea20000100800 */
[----:B------:R-:W-:-:S02]  /*14400*/  IADD3 R4, P3, PT, R28, UR45, RZ ;  /* 0x0000002d1c047c10 */ /* 0x000fc4000ff7e0ff */
[C---:B------:R-:W-:Y:S02]  /*14410*/  IADD3 R8, P2, PT, R28.reuse, UR44, RZ ;  /* 0x0000002c1c087c10 */ /* 0x040fe4000ff5e0ff */
[----:B------:R-:W-:Y:S02]  /*14420*/  IADD3 R6, P1, PT, R28, UR40, RZ ;  /* 0x000000281c067c10 */ /* 0x000fe4000ff3e0ff */
[----:B------:R-:W-:Y:S02]  /*14430*/  PRMT R23, RZ, 0x7610, R23 ;  /* 0x00007610ff177816 */ /* 0x000fe40000000017 */
[----:B------:R-:W-:Y:S02]  /*14440*/  PRMT R22, RZ, 0x7610, R22 ;  /* 0x00007610ff167816 */ /* 0x000fe40000000016 */
[C---:B------:R-:W-:Y:S02]  /*14450*/  IADD3.X R5, PT, PT, R0.reuse, UR73, RZ, P3, !PT ;  /* 0x0000004900057c10 */ /* 0x040fe40009ffe4ff */
[----:B------:R-:W-:-:S02]  /*14460*/  IADD3.X R9, PT, PT, R0, UR72, RZ, P2, !PT ;  /* 0x0000004800097c10 */ /* 0x000fc400097fe4ff */
[----:B------:R-:W-:-:S03]  /*14470*/  IADD3.X R7, PT, PT, R0, UR68, RZ, P1, !PT ;  /* 0x0000004400077c10 */ /* 0x000fc60008ffe4ff */
[----:B------:R-:W4:Y:S01]  /*14480*/  @!P0 LDG.E.U8 R23, desc[UR12][R8.64] ;  /* 0x0000000c08178981 */ /* 0x000f22000c1e1100 */
[----:B------:R-:W-:-:S03]  /*14490*/  PRMT R21, RZ, 0x7610, R21 ;  /* 0x00007610ff157816 */ /* 0x000fc60000000015 */
[----:B------:R0:W4:Y:S01]  /*144a0*/  @!P0 LDG.E.U8 R22, desc[UR12][R6.64] ;  /* 0x0000000c06168981 */ /* 0x000122000c1e1100 */
[----:B------:R-:W-:Y:S02]  /*144b0*/  PRMT R20, RZ, 0x7610, R20 ;  /* 0x00007610ff147816 */ /* 0x000fe40000000014 */
[----:B------:R-:W-:Y:S02]  /*144c0*/  PRMT R19, RZ, 0x7610, R19 ;  /* 0x00007610ff137816 */ /* 0x000fe40000000013 */
[----:B0-----:R-:W-:-:S05]  /*144d0*/  IADD3 R6, P1, PT, R28, R2, RZ ;  /* 0x000000021c067210 */ /* 0x001fca0007f3e0ff */
[----:B------:R-:W-:-:S05]  /*144e0*/  IMAD.X R7, R0, 0x1, R3, P1 ;  /* 0x0000000100077824 */ /* 0x000fca00008e0603 */
[----:B------:R-:W4:Y:S01]  /*144f0*/  @!P0 LDG.E.U8 R19, desc[UR12][R6.64] ;  /* 0x0000000c06138981 */ /* 0x000f22000c1e1100 */
[----:B---3--:R-:W-:-:S06]  /*14500*/  PRMT R24, RZ, 0x7610, R24 ;  /* 0x00007610ff187816 */ /* 0x008fcc0000000018 */
[----:B------:R0:W3:Y:S02]  /*14510*/  @!P0 LDG.E.U8 R24, desc[UR12][R4.64] ;  /* 0x0000000c04188981 */ /* 0x0000e4000c1e1100 */
[----:B0-----:R-:W-:-:S04]  /*14520*/  IADD3 R4, P3, PT, R28, UR23, RZ ;  /* 0x000000171c047c10 */ /* 0x001fc8000ff7e0ff */
[----:B------:R-:W-:-:S05]  /*14530*/  IADD3.X R5, PT, PT, R0, UR75, RZ, P3, !PT ;  /* 0x0000004b00057c10 */ /* 0x000fca0009ffe4ff */
[----:B------:R-:W3:Y:S01]  /*14540*/  @!P0 LDG.E.U8 R21, desc[UR12][R4.64] ;  /* 0x0000000c04158981 */ /* 0x000ee2000c1e1100 */
[----:B--2---:R-:W-:-:S05]  /*14550*/  IADD3 R8, P2, PT, R28, R27, RZ ;  /* 0x0000001b1c087210 */ /* 0x004fca0007f5e0ff */
[----:B----4-:R-:W-:-:S05]  /*14560*/  IMAD.X R9, R0, 0x1, R26, P2 ;  /* 0x0000000100097824 */ /* 0x010fca00010e061a */
[----:B------:R-:W2:Y:S04]  /*14570*/  @!P0 LDG.E.U8 R20, desc[UR12][R8.64] ;  /* 0x0000000c08148981 */ /* 0x000ea8000c1e1100 */
[----:B---3--:R-:W-:Y:S04]  /*14580*/  STL [R1+0x1128], R24 ;  /* 0x0011281801007387 */ /* 0x008fe80000100800 */
[----:B------:R-:W-:Y:S04]  /*14590*/  STL [R1+0x112c], R23 ;  /* 0x00112c1701007387 */ /* 0x000fe80000100800 */
[----:B------:R-:W-:Y:S04]  /*145a0*/  STL [R1+0x1130], R22 ;  /* 0x0011301601007387 */ /* 0x000fe80000100800 */
[----:B------:R0:W-:Y:S04]  /*145b0*/  STL [R1+0x9ec], R2 ;  /* 0x0009ec0201007387 */ /* 0x0001e80000100800 */
[----:B0-----:R-:W3:Y:S04]  /*145c0*/  LDL.LU R2, [R1+0x81c] ;  /* 0x00081c0001027983 */ /* 0x001ee80000300800 */
[----:B------:R-:W4:Y:S04]  /*145d0*/  LDL R22, [R1+0x800] ;  /* 0x0008000001167983 */ /* 0x000f280000100800 */
[----:B------:R0:W-:Y:S04]  /*145e0*/  STL [R1+0x9f0], R3 ;  /* 0x0009f00301007387 */ /* 0x0001e80000100800 */
[----:B0-----:R-:W4:Y:S04]  /*145f0*/  LDL.LU R3, [R1+0x7fc] ;  /* 0x0007fc0001037983 */ /* 0x001f280000300800 */
[----:B------:R-:W-:Y:S04]  /*14600*/  STL [R1+0x1134], R21 ;  /* 0x0011341501007387 */ /* 0x000fe80000100800 */
[----:B--2---:R-:W-:Y:S04]  /*14610*/  STL [R1+0x1138], R20 ;  /* 0x0011381401007387 */ /* 0x004fe80000100800 */
[----:B------:R0:W-:Y:S01]  /*14620*/  STL [R1+0x113c], R19 ;  /* 0x00113c1301007387 */ /* 0x0001e20000100800 */
[----:B------:R-:W-:-:S02]  /*14630*/  IADD3 R4, P3, PT, R28, R25, RZ ;  /* 0x000000191c047210 */ /* 0x000fc40007f7e0ff */
[----:B------:R-:W-:Y:S01]  /*14640*/  IADD3 R6, P1, PT, R28, R29, RZ ;  /* 0x0000001d1c067210 */ /* 0x000fe20007f3e0ff */
[----:B------:R-:W2:Y:S01]  /*14650*/  LDL R26, [R1+0x728] ;  /* 0x00072800011a7983 */ /* 0x000ea20000100800 */
[----:B------:R-:W-:Y:S02]  /*14660*/  PRMT R18, RZ, 0x7610, R18 ;  /* 0x00007610ff127816 */ /* 0x000fe40000000012 */
[----:B------:R-:W-:Y:S01]  /*14670*/  PRMT R17, RZ, 0x7610, R17 ;  /* 0x00007610ff117816 */ /* 0x000fe20000000011 */
[----:B------:R-:W2:Y:S04]  /*14680*/  LDL R24, [R1+0x708] ;  /* 0x0007080001187983 */ /* 0x000ea80000100800 */
[----:B0-----:R-:W2:Y:S01]  /*14690*/  LDL R19, [R1+0x7dc] ;  /* 0x0007dc0001137983 */ /* 0x001ea20000100800 */
[----:B------:R-:W-:-:S03]  /*146a0*/  PRMT R16, RZ, 0x7610, R16 ;  /* 0x00007610ff107816 */ /* 0x000fc60000000010 */
[----:B------:R-:W2:Y:S04]  /*146b0*/  LDL R25, [R1+0x6e8] ;  /* 0x0006e80001197983 */ /* 0x000ea80000100800 */
[----:B------:R-:W2:Y:S04]  /*146c0*/  LDL R23, [R1+0x6e4] ;  /* 0x0006e40001177983 */ /* 0x000ea80000100800 */
[----:B------:R-:W2:Y:S04]  /*146d0*/  LDL R21, [R1+0x63c] ;  /* 0x00063c0001157983 */ /* 0x000ea80000100800 */
[----:B------:R-:W2:Y:S01]  /*146e0*/  LDL R20, [R1+0x65c] ;  /* 0x00065c0001147983 */ /* 0x000ea20000100800 */
[----:B---3--:R-:W-:Y:S01]  /*146f0*/  IMAD.X R5, R0, 0x1, R2, P3 ;  /* 0x0000000100057824 */ /* 0x008fe200018e0602 */
[----:B----4-:R-:W-:-:S04]  /*14700*/  IADD3 R8, P2, PT, R28, R22, RZ ;  /* 0x000000161c087210 */ /* 0x010fc80007f5e0ff */
[----:B------:R0:W3:Y:S04]  /*14710*/  @!P0 LDG.E.U8 R18, desc[UR12][R4.64] ;  /* 0x0000000c04128981 */ /* 0x0000e8000c1e1100 */
[----:B------:R-:W4:Y:S01]  /*14720*/  LDL R22, [R1+0x928] ;  /* 0x0009280001167983 */ /* 0x000f220000100800 */
[----:B------:R-:W-:-:S03]  /*14730*/  IMAD.X R9, R0, 0x1, R3, P2 ;  /* 0x0000000100097824 */ /* 0x000fc600010e0603 */
[----:B------:R1:W-:Y:S04]  /*14740*/  STL [R1+0x9f4], R2 ;  /* 0x0009f40201007387 */ /* 0x0003e80000100800 */
[----:B------:R0:W4:Y:S04]  /*14750*/  @!P0 LDG.E.U8 R17, desc[UR12][R8.64] ;  /* 0x0000000c08118981 */ /* 0x000128000c1e1100 */
[----:B-1----:R-:W4:Y:S04]  /*14760*/  LDL.LU R2, [R1+0x724] ;  /* 0x0007240001027983 */ /* 0x002f280000300800 */
[----:B------:R1:W-:Y:S04]  /*14770*/  STL [R1+0x9f8], R3 ;  /* 0x0009f80301007387 */ /* 0x0003e80000100800 */
[----:B-1----:R-:W4:Y:S01]  /*14780*/  LDL.LU R3, [R1+0x704] ;  /* 0x0007040001037983 */ /* 0x002f220000300800 */
[----:B--2---:R-:W-:Y:S01]  /*14790*/  IMAD.X R7, R0, 0x1, R19, P1 ;  /* 0x0000000100077824 */ /* 0x004fe200008e0613 */
[----:B0-----:R-:W-:-:S02]  /*147a0*/  IADD3 R4, P3, PT, R28, R26, RZ ;  /* 0x0000001a1c047210 */ /* 0x001fc40007f7e0ff */
[----:B------:R-:W2:Y:S04]  /*147b0*/  LDL R19, [R1+0x638] ;  /* 0x0006380001137983 */ /* 0x000ea80000100800 */
[----:B------:R-:W2:Y:S01]  /*147c0*/  @!P0 LDG.E.U8 R16, desc[UR12][R6.64] ;  /* 0x0000000c06108981 */ /* 0x000ea2000c1e1100 */
[----:B------:R-:W-:-:S03]  /*147d0*/  IADD3 R8, P2, PT, R28, R24, RZ ;  /* 0x000000181c087210 */ /* 0x000fc60007f5e0ff */
[----:B---3--:R-:W-:Y:S04]  /*147e0*/  STL [R1+0x1140], R18 ;  /* 0x0011401201007387 */ /* 0x008fe80000100800 */
[----:B----4-:R-:W-:Y:S01]  /*147f0*/  STL [R1+0x1144], R17 ;  /* 0x0011441101007387 */ /* 0x010fe20000100800 */
[C---:B------:R-:W-:Y:S02]  /*14800*/  IMAD.X R5, R0.reuse, 0x1, R2, P3 ;  /* 0x0000000100057824 */ /* 0x040fe400018e0602 */
[----:B------:R-:W-:Y:S01]  /*14810*/  IMAD.X R9, R0, 0x1, R3, P2 ;  /* 0x0000000100097824 */ /* 0x000fe200010e0603 */
[----:B--2---:R-:W-:Y:S04]  /*14820*/  STL [R1+0x1148], R16 ;  /* 0x0011481001007387 */ /* 0x004fe80000100800 */
[----:B------:R0:W-:Y:S04]  /*14830*/  STL [R1+0x9fc], R2 ;  /* 0x0009fc0201007387 */ /* 0x0001e80000100800 */
[----:B0-----:R-:W2:Y:S04]  /*14840*/  LDL.LU R2, [R1+0x66c] ;  /* 0x00066c0001027983 */ /* 0x001ea80000300800 */
[----:B------:R0:W-:Y:S04]  /*14850*/  STL [R1+0xa00], R3 ;  /* 0x000a000301007387 */ /* 0x0001e80000100800 */
[----:B0-----:R-:W3:Y:S01]  /*14860*/  LDL.LU R3, [R1+0x658] ;  /* 0x0006580001037983 */ /* 0x001ee20000300800 */
[----:B------:R-:W-:-:S02]  /*14870*/  IADD3 R6, P1, PT, R28, R25, RZ ;  /* 0x000000191c067210 */ /* 0x000fc40007f3e0ff */
[----:B------:R-:W-:Y:S02]  /*14880*/  PRMT R15, RZ, 0x7610, R15 ;  /* 0x00007610ff0f7816 */ /* 0x000fe4000000000f */
[----:B------:R-:W-:Y:S01]  /*14890*/  PRMT R14, RZ, 0x7610, R14 ;  /* 0x00007610ff0e7816 */ /* 0x000fe2000000000e */
[----:B------:R-:W-:Y:S01]  /*148a0*/  IMAD.X R7, R0, 0x1, R23, P1 ;  /* 0x0000000100077824 */ /* 0x000fe200008e0617 */
[----:B------:R-:W-:Y:S02]  /*148b0*/  PRMT R13, RZ, 0x7610, R13 ;  /* 0x00007610ff0d7816 */ /* 0x000fe4000000000d */
[----:B------:R0:W4:Y:S04]  /*148c0*/  @!P0 LDG.E.U8 R15, desc[UR12][R4.64] ;  /* 0x0000000c040f8981 */ /* 0x000128000c1e1100 */
[----:B------:R1:W4:Y:S04]  /*148d0*/  @!P0 LDG.E.U8 R14, desc[UR12][R8.64] ;  /* 0x0000000c080e8981 */ /* 0x000328000c1e1100 */
[----:B------:R1:W4:Y:S01]  /*148e0*/  @!P0 LDG.E.U8 R13, desc[UR12][R6.64] ;  /* 0x0000000c060d8981 */ /* 0x000322000c1e1100 */
[----:B0-----:R-:W-:-:S02]  /*148f0*/  IADD3 R4, P3, PT, R28, R22, RZ ;  /* 0x000000161c047210 */ /* 0x001fc40007f7e0ff */
[C---:B-1----:R-:W-:Y:S02]  /*14900*/  IADD3 R8, P2, PT, R28.reuse, R20, RZ ;  /* 0x000000141c087210 */ /* 0x042fe40007f5e0ff */
[----:B------:R-:W-:Y:S02]  /*14910*/  PRMT R12, RZ, 0x7610, R12 ;  /* 0x00007610ff0c7816 */ /* 0x000fe4000000000c */
[----:B------:R-:W-:Y:S02]  /*14920*/  IADD3 R6, P1, PT, R28, R21, RZ ;  /* 0x000000151c067210 */ /* 0x000fe40007f3e0ff */
[----:B------:R-:W-:Y:S02]  /*14930*/  PRMT R11, RZ, 0x7610, R11 ;  /* 0x00007610ff0b7816 */ /* 0x000fe4000000000b */
[----:B------:R-:W-:Y:S01]  /*14940*/  PRMT R10, RZ, 0x7610, R10 ;  /* 0x00007610ff0a7816 */ /* 0x000fe2000000000a */
[----:B------:R-:W-:-:S05]  /*14950*/  IMAD.X R7, R0, 0x1, R19, P1 ;  /* 0x0000000100077824 */ /* 0x000fca00008e0613 */
[----:B------:R-:W4:Y:S01]  /*14960*/  @!P0 LDG.E.U8 R10, desc[UR12][R6.64] ;  /* 0x0000000c060a8981 */ /* 0x000f22000c1e1100 */
[----:B--2---:R-:W-:-:S05]  /*14970*/  IMAD.X R5, R0, 0x1, R2, P3 ;  /* 0x0000000100057824 */ /* 0x004fca00018e0602 */
[----:B------:R-:W2:Y:S01]  /*14980*/  @!P0 LDG.E.U8 R12, desc[UR12][R4.64] ;  /* 0x0000000c040c8981 */ /* 0x000ea2000c1e1100 */
[----:B---3--:R-:W-:-:S05]  /*14990*/  IMAD.X R9, R0, 0x1, R3, P2 ;  /* 0x0000000100097824 */ /* 0x008fca00010e0603 */
[----:B------:R0:W3:Y:S01]  /*149a0*/  @!P0 LDG.E.U8 R11, desc[UR12][R8.64] ;  /* 0x0000000c080b8981 */ /* 0x0000e2000c1e1100 */
[----:B------:R-:W1:Y:S03]  /*149b0*/  S2R R0, SR_TID.X ;  /* 0x0000000000007919 */ /* 0x000e660000002100 */
[----:B----4-:R-:W-:Y:S04]  /*149c0*/  STL [R1+0x1108], R15 ;  /* 0x0011080f01007387 */ /* 0x010fe80000100800 */
[----:B------:R-:W-:Y:S04]  /*149d0*/  STL [R1+0x110c], R14 ;  /* 0x00110c0e01007387 */ /* 0x000fe80000100800 */
[----:B------:R-:W-:Y:S04]  /*149e0*/  STL [R1+0x1110], R13 ;  /* 0x0011100d01007387 */ /* 0x000fe80000100800 */
[----:B------:R-:W-:Y:S01]  /*149f0*/  STL [R1+0xa6c], R2 ;  /* 0x000a6c0201007387 */ /* 0x000fe20000100800 */
[----:B-1----:R-:W-:-:S02]  /*14a00*/  LOP3.LUT R16, R0, 0x3, RZ, 0xc0, !PT ;  /* 0x0000000300107812 */ /* 0x002fc400078ec0ff */
[----:B------:R-:W-:-:S03]  /*14a10*/  SHF.R.U32.HI R17, RZ, 0x2, R0 ;  /* 0x00000002ff117819 */ /* 0x000fc60000011600 */
[----:B------:R-:W-:Y:S01]  /*14a20*/  IMAD R16, R16, 0x110, RZ ;  /* 0x0000011010107824 */ /* 0x000fe200078e02ff */
[----:B------:R-:W-:-:S04]  /*14a30*/  SGXT.U32 R17, R17, 0x3 ;  /* 0x000000031111781a */ /* 0x000fc80000000000 */
[----:B------:R-:W-:-:S05]  /*14a40*/  LOP3.LUT R16, R16, R17, RZ, 0xfc, !PT ;  /* 0x0000001110107212 */ /* 0x000fca00078efcff */
[----:B0-----:R-:W0:Y:S04]  /*14a50*/  LDS.U8 R8, [R16+UR5+0x40] ;  /* 0x0000400510087984 */ /* 0x001e280008000000 */
[----:B------:R-:W1:Y:S04]  /*14a60*/  LDS.U8 R2, [R16+UR5+0x88] ;  /* 0x0000880510027984 */ /* 0x000e680008000000 */
[----:B------:R-:W4:Y:S04]  /*14a70*/  LDS.U8 R0, [R16+UR5+0xc8] ;  /* 0x0000c80510007984 */ /* 0x000f280008000000 */
[----:B------:R-:W-:Y:S04]  /*14a80*/  STL [R1+0xa70], R3 ;  /* 0x000a700301007387 */ /* 0x000fe80000100800 */
[----:B------:R-:W-:Y:S04]  /*14a90*/  LDS.U8 R7, [R16+UR5+0x400] ;  /* 0x0004000510077984 */ /* 0x000fe80008000000 */
[----:B------:R-:W-:Y:S04]  /*14aa0*/  LDS.U8 R6, [R16+UR5+0x440] ;  /* 0x0004400510067984 */ /* 0x000fe80008000000 */
[----:B------:R-:W-:Y:S04]  /*14ab0*/  LDS.U8 R4, [R16+UR5] ;  /* 0x0000000510047984 */ /* 0x000fe80008000000 */
[----:B------:R-:W-:Y:S04]  /*14ac0*/  LDS.U8 R5, [R16+UR5+0x8] ;  /* 0x0000080510057984 */ /* 0x000fe80008000000 */
[----:B------:R-:W-:Y:S01]  /*14ad0*/  LDS.U8 R3, [R16+UR5+0x488] ;  /* 0x0004880510037984 */ /* 0x000fe20008000000 */
[----:B------:R-:W0:Y:S03]  /*14ae0*/  S2R R29, SR_TID.X ;  /* 0x00000000001d7919 */ /* 0x000e260000002100 */
[----:B------:R-:W-:Y:S04]  /*14af0*/  LDS.U8 R9, [R16+UR5+0x48] ;  /* 0x0000480510097984 */ /* 0x000fe80008000000 */
[----:B--2---:R-:W-:Y:S04]  /*14b00*/  STL [R1+0x114c], R12 ;  /* 0x00114c0c01007387 */ /* 0x004fe80000100800 */
[----:B---3--:R-:W-:Y:S04]  /*14b10*/  STL [R1+0x1150], R11 ;  /* 0x0011500b01007387 */ /* 0x008fe80000100800 */
[----:B------:R-:W-:Y:S04]  /*14b20*/  STL [R1+0x1154], R10 ;  /* 0x0011540a01007387 */ /* 0x000fe80000100800 */
[----:B0-----:R-:W-:Y:S04]  /*14b30*/  STL [R1+0x1158], R8 ;  /* 0x0011580801007387 */ /* 0x001fe80000100800 */
[----:B-1----:R-:W-:Y:S04]  /*14b40*/  STL [R1+0x93c], R2 ;  /* 0x00093c0201007387 */ /* 0x002fe80000100800 */
[----:B----4-:R-:W-:Y:S04]  /*14b50*/  STL [R1+0x938], R0 ;  /* 0x0009380001007387 */ /* 0x010fe80000100800 */
[----:B------:R-:W0:Y:S04]  /*14b60*/  LDS.U8 R2, [R16+UR5+0x80] ;  /* 0x0000800510027984 */ /* 0x000e280008000000 */
[----:B------:R-:W1:Y:S04]  /*14b70*/  LDS.U8 R0, [R16+UR5+0xc0] ;  /* 0x0000c00510007984 */ /* 0x000e680008000000 */
[----:B0-----:R-:W-:Y:S04]  /*14b80*/  STL [R1+0x944], R2 ;  /* 0x0009440201007387 */ /* 0x001fe80000100800 */
[----:B-1----:R0:W-:Y:S04]  /*14b90*/  STL [R1+0x940], R0 ;  /* 0x0009400001007387 */ /* 0x0021e80000100800 */
[----:B------:R-:W-:Y:S04]  /*14ba0*/  STL.64 [R1+0x1100], R6 ;  /* 0x0011000601007387 */ /* 0x000fe80000100a00 */
[----:B------:R-:W-:Y:S04]  /*14bb0*/  STL.64 [R1+0x10f8], R4 ;  /* 0x0010f80401007387 */ /* 0x000fe80000100a00 */
[----:B------:R-:W1:Y:S04]  /*14bc0*/  LDS.U8 R4, [R16+UR5+0x4c8] ;  /* 0x0004c80510047984 */ /* 0x000e680008000000 */
[----:B------:R-:W2:Y:S01]  /*14bd0*/  LDS.U8 R2, [R16+UR5+0x408] ;  /* 0x0004080510027984 */ /* 0x000ea20008000000 */
[----:B0-----:R-:W0:Y:S03]  /*14be0*/  S2R R0, SR_TID.X ;  /* 0x0000000000007919 */ /* 0x001e260000002100 */
[----:B------:R0:W-:Y:S04]  /*14bf0*/  STL [R1+0x94c], R3 ;  /* 0x00094c0301007387 */ /* 0x0001e80000100800 */
[----:B------:R-:W-:Y:S04]  /*14c00*/  LDS.U8 R5, [R16+UR5+0x4c0] ;  /* 0x0004c00510057984 */ /* 0x000fe80008000000 */
[----:B-1----:R-:W-:Y:S01]  /*14c10*/  STL [R1+0x948], R4 ;  /* 0x0009480401007387 */ /* 0x002fe20000100800 */
[----:B0-----:R-:W-:-:S03]  /*14c20*/  SHF.R.U32.HI R3, RZ, 0x2, R0 ;  /* 0x00000002ff037819 */ /* 0x001fc60000011600 */
[----:B--2---:R0:W-:Y:S01]  /*14c30*/  STL [R1+0x570], R2 ;  /* 0x0005700201007387 */ /* 0x0041e20000100800 */
[----:B------:R-:W-:-:S03]  /*14c40*/  SGXT.U32 R3, R3, 0x3 ;  /* 0x000000030303781a */ /* 0x000fc60000000000 */
[----:B------:R-:W-:Y:S01]  /*14c50*/  LDS.U8 R4, [R16+UR5+0x480] ;  /* 0x0004800510047984 */ /* 0x000fe20008000000 */
[----:B0-----:R-:W-:-:S05]  /*14c60*/  LOP3.LUT R2, R0, 0x3, RZ, 0xc0, !PT ;  /* 0x0000000300027812 */ /* 0x001fca00078ec0ff */
[----:B------:R-:W-:-:S05]  /*14c70*/  IMAD R2, R2, 0x110, RZ ;  /* 0x0000011002027824 */ /* 0x000fca00078e02ff */
[----:B------:R-:W-:Y:S02]  /*14c80*/  LOP3.LUT R2, R2, R3, RZ, 0xfc, !PT ;  /* 0x0000000302027212 */ /* 0x000fe400078efcff */
[----:B------:R-:W0:Y:S02]  /*14c90*/  LDS.U8 R3, [R16+UR5+0x448] ;  /* 0x0004480510037984 */ /* 0x000e240008000000 */
[----:B------:R-:W-:Y:S02]  /*14ca0*/  LOP3.LUT R2, R2, 0x10, RZ, 0x3c, !PT ;  /* 0x0000001002027812 */ /* 0x000fe400078e3cff */
[----:B0-----:R-:W-:Y:S04]  /*14cb0*/  STL [R1+0x56c], R3 ;  /* 0x00056c0301007387 */ /* 0x001fe80000100800 */
[----:B------:R-:W0:Y:S04]  /*14cc0*/  LDS.U8 R3, [R2+UR5] ;  /* 0x0000000502037984 */ /* 0x000e280008000000 */
[----:B------:R-:W-:Y:S04]  /*14cd0*/  STL [R1+0x954], R4 ;  /* 0x0009540401007387 */ /* 0x000fe80000100800 */
[----:B------:R-:W1:Y:S04]  /*14ce0*/  LDS.U8 R4, [R2+UR5+0x40] ;  /* 0x0000400502047984 */ /* 0x000e680008000000 */
[----:B------:R-:W-:Y:S04]  /*14cf0*/  STL [R1+0x950], R5 ;  /* 0x0009500501007387 */ /* 0x000fe80000100800 */
[----:B------:R-:W2:Y:S04]  /*14d00*/  LDS.U8 R5, [R2+UR5+0x88] ;  /* 0x0000880502057984 */ /* 0x000ea80008000000 */
[----:B0-----:R-:W-:Y:S04]  /*14d10*/  STL [R1+0x5d8], R3 ;  /* 0x0005d80301007387 */ /* 0x001fe80000100800 */
[----:B------:R-:W0:Y:S04]  /*14d20*/  LDS.U8 R3, [R2+UR5+0xc8] ;  /* 0x0000c80502037984 */ /* 0x000e280008000000 */
[----:B-1----:R-:W-:Y:S04]  /*14d30*/  STL [R1+0x5d4], R4 ;  /* 0x0005d40401007387 */ /* 0x002fe80000100800 */
[----:B------:R-:W1:Y:S04]  /*14d40*/  LDS.U8 R4, [R2+UR5+0x8] ;  /* 0x0000080502047984 */ /* 0x000e680008000000 */
[----:B--2---:R-:W-:Y:S04]  /*14d50*/  STL [R1+0x95c], R5 ;  /* 0x00095c0501007387 */ /* 0x004fe80000100800 */
        /* <DEDUP_REMOVED lines=15> */
[----:B-1----:R1:W-:Y:S02]  /*14e50*/  STL [R1+0x96c], R4 ;  /* 0x00096c0401007387 */ /* 0x0023e40000100800 */
[----:B-1----:R-:W-:-:S02]  /*14e60*/  SHF.R.U32.HI R4, RZ, 0x2, R0 ;  /* 0x00000002ff047819 */ /* 0x002fc40000011600 */
[----:B------:R-:W-:Y:S02]  /*14e70*/  LOP3.LUT R0, R0, 0x3, RZ, 0xc0, !PT ;  /* 0x0000000300007812 */ /* 0x000fe400078ec0ff */
[----:B------:R-:W-:-:S03]  /*14e80*/  SGXT.U32 R4, R4, 0x3 ;  /* 0x000000030404781a */ /* 0x000fc60000000000 */
[----:B------:R-:W-:Y:S01]  /*14e90*/  IMAD R0, R0, 0x110, RZ ;  /* 0x0000011000007824 */ /* 0x000fe200078e02ff */
[----:B--2---:R-:W-:Y:S04]  /*14ea0*/  STL [R1+0x968], R5 ;  /* 0x0009680501007387 */ /* 0x004fe80000100800 */
[----:B------:R-:W-:Y:S01]  /*14eb0*/  LOP3.LUT R0, R0, R4, RZ, 0xfc, !PT ;  /* 0x0000000400007212 */ /* 0x000fe200078efcff */
[----:B------:R-:W1:Y:S03]  /*14ec0*/  LDS.U8 R5, [R2+UR5+0x448] ;  /* 0x0004480502057984 */ /* 0x000e660008000000 */
[----:B------:R-:W-:Y:S01]  /*14ed0*/  LOP3.LUT R0, R0, 0x20, RZ, 0x3c, !PT ;  /* 0x0000002000007812 */ /* 0x000fe200078e3cff */
[----:B------:R-:W2:Y:S04]  /*14ee0*/  LDS.U8 R4, [R2+UR5+0x480] ;  /* 0x0004800502047984 */ /* 0x000ea80008000000 */
[----:B0-----:R-:W-:Y:S04]  /*14ef0*/  STL [R1+0x5f4], R3 ;  /* 0x0005f40301007387 */ /* 0x001fe80000100800 */
[----:B------:R-:W0:Y:S04]  /*14f00*/  LDS.U8 R3, [R2+UR5+0x4c0] ;  /* 0x0004c00502037984 */ /* 0x000e280008000000 */
[----:B------:R-:W3:Y:S04]  /*14f10*/  LDS.U8 R2, [R0+UR5] ;  /* 0x0000000500027984 */ /* 0x000ee80008000000 */
[----:B-1----:R-:W-:Y:S04]  /*14f20*/  STL [R1+0x5f0], R5 ;  /* 0x0005f00501007387 */ /* 0x002fe80000100800 */
[----:B--2---:R-:W-:Y:S04]  /*14f30*/  STL [R1+0x974], R4 ;  /* 0x0009740401007387 */ /* 0x004fe80000100800 */
[----:B------:R-:W1:Y:S04]  /*14f40*/  LDS.U8 R4, [R0+UR5+0x40] ;  /* 0x0000400500047984 */ /* 0x000e680008000000 */
[----:B------:R-:W-:Y:S04]  /*14f50*/  LDS.U8 R5, [R0+UR5+0x480] ;  /* 0x0004800500057984 */ /* 0x000fe80008000000 */
[----:B0-----:R-:W-:Y:S04]  /*14f60*/  STL [R1+0x970], R3 ;  /* 0x0009700301007387 */ /* 0x001fe80000100800 */
[----:B------:R-:W0:Y:S04]  /*14f70*/  LDS.U8 R3, [R0+UR5+0x88] ;  /* 0x0000880500037984 */ /* 0x000e280008000000 */
[----:B---3--:R-:W-:Y:S04]  /*14f80*/  STL [R1+0x5fc], R2 ;  /* 0x0005fc0201007387 */ /* 0x008fe80000100800 */
[----:B------:R-:W2:Y:S04]  /*14f90*/  LDS.U8 R2, [R0+UR5+0xc8] ;  /* 0x0000c80500027984 */ /* 0x000ea80008000000 */
[----:B-1----:R-:W-:Y:S04]  /*14fa0*/  STL [R1+0x5f8], R4 ;  /* 0x0005f80401007387 */ /* 0x002fe80000100800 */
[----:B------:R-:W1:Y:S04]  /*14fb0*/  LDS.U8 R4, [R0+UR5+0x8] ;  /* 0x0000080500047984 */ /* 0x000e680008000000 */
[----:B0-----:R-:W-:Y:S04]  /*14fc0*/  STL [R1+0x97c], R3 ;  /* 0x00097c0301007387 */ /* 0x001fe80000100800 */
[----:B------:R-:W0:Y:S04]  /*14fd0*/  LDS.U8 R3, [R0+UR5+0x48] ;  /* 0x0000480500037984 */ /* 0x000e280008000000 */
[----:B--2---:R-:W-:Y:S04]  /*14fe0*/  STL [R1+0x978], R2 ;  /* 0x0009780201007387 */ /* 0x004fe80000100800 */
        /* <DEDUP_REMOVED lines=8> */
[----:B------:R-:W3:Y:S04]  /*15070*/  LDL.LU R24, [R1+0x24] ;  /* 0x0000240001187983 */ /* 0x000ee80000300800 */
[----:B------:R-:W-:Y:S04]  /*15080*/  LDS.U8 R4, [R0+UR5+0x4c8] ;  /* 0x0004c80500047984 */ /* 0x000fe80008000000 */
[----:B0-----:R-:W-:Y:S04]  /*15090*/  STL [R1+0x60c], R3 ;  /* 0x00060c0301007387 */ /* 0x001fe80000100800 */
[----:B------:R-:W4:Y:S04]  /*150a0*/  LDL.LU R28, [R1+0x20] ;  /* 0x00002000011c7983 */ /* 0x000f280000300800 */
[----:B------:R-:W0:Y:S04]  /*150b0*/  LDS.U8 R3, [R0+UR5+0x488] ;  /* 0x0004880500037984 */ /* 0x000e280008000000 */
[----:B--2---:R-:W-:Y:S04]  /*150c0*/  STL [R1+0x608], R2 ;  /* 0x0006080201007387 */ /* 0x004fe80000100800 */
[----:B------:R-:W1:Y:S04]  /*150d0*/  LDS.U8 R2, [R0+UR5+0x408] ;  /* 0x0004080500027984 */ /* 0x000e680008000000 */
[----:B0-----:R0:W-:Y:S04]  /*150e0*/  STL [R1+0x98c], R3 ;  /* 0x00098c0301007387 */ /* 0x0011e80000100800 */
[----:B------:R-:W-:Y:S04]  /*150f0*/  STL [R1+0x988], R4 ;  /* 0x0009880401007387 */ /* 0x000fe80000100800 */
[----:B-1----:R1:W-:Y:S01]  /*15100*/  STL [R1+0x614], R2 ;  /* 0x0006140201007387 */ /* 0x0023e20000100800 */
[----:B0-----:R-:W-:-:S03]  /*15110*/  SHF.R.U32.HI R3, RZ, 0x2, R29 ;  /* 0x00000002ff037819 */ /* 0x001fc6000001161d */
[----:B------:R-:W-:Y:S01]  /*15120*/  LDS.U8 R4, [R0+UR5+0x4c0] ;  /* 0x0004c00500047984 */ /* 0x000fe20008000000 */
[----:B-1----:R-:W-:Y:S02]  /*15130*/  LOP3.LUT R2, R29, 0x3, RZ, 0xc0, !PT ;  /* 0x000000031d027812 */ /* 0x002fe400078ec0ff */
[----:B------:R-:W-:-:S03]  /*15140*/  SGXT.U32 R3, R3, 0x3 ;  /* 0x000000030303781a */ /* 0x000fc60000000000 */
[----:B------:R-:W-:-:S05]  /*15150*/  IMAD R2, R2, 0x110, RZ ;  /* 0x0000011002027824 */ /* 0x000fca00078e02ff */
[----:B------:R-:W-:Y:S02]  /*15160*/  LOP3.LUT R2, R2, R3, RZ, 0xfc, !PT ;  /* 0x0000000302027212 */ /* 0x000fe400078efcff */
[----:B------:R-:W0:Y:S02]  /*15170*/  LDS.U8 R3, [R0+UR5+0x448] ;  /* 0x0004480500037984 */ /* 0x000e240008000000 */
[----:B------:R-:W-:-:S05]  /*15180*/  LOP3.LUT R2, R2, 0x30, RZ, 0x3c, !PT ;  /* 0x0000003002027812 */ /* 0x000fca00078e3cff */
[----:B------:R-:W-:Y:S04]  /*15190*/  LDS.U8 R0, [R2+UR5+0x40] ;  /* 0x0000400502007984 */ /* 0x000fe80008000000 */
[----:B0-----:R-:W-:Y:S04]  /*151a0*/  STL [R1+0x610], R3 ;  /* 0x0006100301007387 */ /* 0x001fe80000100800 */
[----:B------:R-:W0:Y:S04]  /*151b0*/  LDS.U8 R3, [R2+UR5] ;  /* 0x0000000502037984 */ /* 0x000e280008000000 */
[----:B------:R-:W-:Y:S04]  /*151c0*/  STL [R1+0x994], R5 ;  /* 0x0009940501007387 */ /* 0x000fe80000100800 */
[----:B------:R-:W-:Y:S04]  /*151d0*/  STL [R1+0x990], R4 ;  /* 0x0009900401007387 */ /* 0x000fe80000100800 */
[----:B------:R-:W1:Y:S04]  /*151e0*/  LDS.U8 R4, [R2+UR5+0x88] ;  /* 0x0000880502047984 */ /* 0x000e680008000000 */
[----:B0-----:R-:W-:Y:S04]  /*151f0*/  STL [R1+0x61c], R3 ;  /* 0x00061c0301007387 */ /* 0x001fe80000100800 */
[----:B------:R-:W0:Y:S04]  /*15200*/  LDS.U8 R3, [R2+UR5+0xc8] ;  /* 0x0000c80502037984 */ /* 0x000e280008000000 */
[----:B------:R-:W-:Y:S04]  /*15210*/  STL [R1+0x618], R0 ;  /* 0x0006180001007387 */ /* 0x000fe80000100800 */
        /* <DEDUP_REMOVED lines=14> */
[----:B------:R-:W4:Y:S04]  /*15300*/  LDL.LU R27, [R1+0x1c] ;  /* 0x00001c00011b7983 */ /* 0x000f280000300800 */
[----:B------:R-:W1:Y:S04]  /*15310*/  LDS.U8 R4, [R2+UR5+0x4c8] ;  /* 0x0004c80502047984 */ /* 0x000e680008000000 */
[----:B0-----:R-:W-:Y:S04]  /*15320*/  STL [R1+0x628], R3 ;  /* 0x0006280301007387 */ /* 0x001fe80000100800 */
[----:B------:R-:W-:Y:S04]  /*15330*/  LDS.U8 R3, [R2+UR5+0x408] ;  /* 0x0004080502037984 */ /* 0x000fe80008000000 */
[----:B--2---:R-:W-:Y:S04]  /*15340*/  STL [R1+0x9ac], R0 ;  /* 0x0009ac0001007387 */ /* 0x004fe80000100800 */
[----:B------:R-:W0:Y:S04]  /*15350*/  LDS.U8 R0, [R2+UR5+0x448] ;  /* 0x0004480502007984 */ /* 0x000e280008000000 */
[----:B-1----:R-:W-:Y:S04]  /*15360*/  STL [R1+0x9a8], R4 ;  /* 0x0009a80401007387 */ /* 0x002fe80000100800 */
[----:B0-----:R-:W-:Y:S04]  /*15370*/  STL [R1+0xf90], R0 ;  /* 0x000f900001007387 */ /* 0x001fe80000100800 */
[----:B------:R-:W-:Y:S04]  /*15380*/  STL [R1+0x634], R3 ;  /* 0x0006340301007387 */ /* 0x000fe80000100800 */
[----:B------:R-:W0:Y:S04]  /*15390*/  LDS.U8 R3, [R2+UR5+0x480] ;  /* 0x0004800502037984 */ /* 0x000e280008000000 */
[----:B------:R-:W1:Y:S01]  /*153a0*/  LDS.U8 R0, [R2+UR5+0x4c0] ;  /* 0x0004c00502007984 */ /* 0x000e620008000000 */
[----:B------:R-:W-:Y:S01]  /*153b0*/  LOP3.LUT R14, R29, 0x3f, RZ, 0xc0, !PT ;  /* 0x0000003f1d0e7812 */ /* 0x000fe200078ec0ff */
[----:B------:R-:W-:Y:S06]  /*153c0*/  BAR.SYNC.DEFER_BLOCKING 0x0 ;  /* 0x0000000000007b1d */ /* 0x000fec0000010000 */
[----:B------:R-:W2:Y:S04]  /*153d0*/  LDL.LU R26, [R1+0x18] ;  /* 0x00001800011a7983 */ /* 0x000ea80000300800 */
[----:B0-----:R-:W-:Y:S04]  /*153e0*/  STL [R1+0x9b4], R3 ;  /* 0x0009b40301007387 */ /* 0x001fe80000100800 */
[----:B------:R-:W2:Y:S04]  /*153f0*/  LDL.LU R25, [R1+0x38] ;  /* 0x0000380001197983 */ /* 0x000ea80000300800 */
[----:B------:R-:W2:Y:S04]  /*15400*/  LDL.LU R29, [R1+0x14] ;  /* 0x00001400011d7983 */ /* 0x000ea80000300800 */
[----:B-1----:R0:W-:Y:S04]  /*15410*/  STL [R1+0x9b0], R0 ;  /* 0x0009b00001007387 */ /* 0x0021e80000100800 */
        /* <DEDUP_REMOVED lines=14> */
[----:B---3--:R-:W-:Y:S04]  /*15500*/  STS.U8 [R14+UR5], R24 ;  /* 0x000000180e007988 */ /* 0x008fe80008000005 */
[----:B------:R-:W3:Y:S04]  /*15510*/  LDL.LU R17, [R1+0x7c] ;  /* 0x00007c0001117983 */ /* 0x000ee80000300800 */
[----:B----4-:R0:W-:Y:S04]  /*15520*/  STS.U8 [R14+UR5+0x40], R28 ;  /* 0x0000401c0e007988 */ /* 0x0101e80008000005 */
        /* <DEDUP_REMOVED lines=8> */
[----:B------:R0:W-:Y:S04]  /*155b0*/  STS.U8 [R14+UR5+0x100], R27 ;  /* 0x0001001b0e007988 */ /* 0x0001e80008000005 */
[----:B0-----:R-:W4:Y:S04]  /*155c0*/  LDL.LU R27, [R1+0x4d4] ;  /* 0x0004d400011b7983 */ /* 0x001f280000300800 */
[----:B--2---:R0:W-:Y:S04]  /*155d0*/  STS.U8 [R14+UR5+0x140], R26 ;  /* 0x0001401a0e007988 */ /* 0x0041e80008000005 */
[----:B0-----:R-:W2:Y:S04]  /*155e0*/  LDL.LU R26, [R1+0x4cc] ;  /* 0x0004cc00011a7983 */ /* 0x001ea80000300800 */
[----:B------:R0:W-:Y:S04]  /*155f0*/  STS.U8 [R14+UR5+0x200], R25 ;  /* 0x000200190e007988 */ /* 0x0001e80008000005 */
[----:B------:R1:W-:Y:S04]  /*15600*/  STS.U8 [R14+UR5+0x240], R29 ;  /* 0x0002401d0e007988 */ /* 0x0003e80008000005 */
[----:B0-----:R-:W2:Y:S04]  /*15610*/  LDL.LU R25, [R1+0x4e0] ;  /* 0x0004e00001197983 */ /* 0x001ea80000300800 */
[----:B-1----:R-:W2:Y:S04]  /*15620*/  LDL.LU R29, [R1+0x4d8] ;  /* 0x0004d800011d7983 */ /* 0x002ea80000300800 */
[----:B------:R-:W-:Y:S04]  /*15630*/  STS.U8 [R14+UR5+0x300], R0 ;  /* 0x000300000e007988 */ /* 0x000fe80008000005 */
        /* <DEDUP_REMOVED lines=13> */
[----:B---3--:R-:W-:Y:S04]  /*15710*/  STS.U8 [R14+UR5+0xa00], R17 ;  /* 0x000a00110e007988 */ /* 0x008fe80008000005 */
[----:B----4-:R-:W-:Y:S04]  /*15720*/  STS.U8 [R14+UR5+0xa40], R18 ;  /* 0x000a40120e007988 */ /* 0x010fe80008000005 */
[----:B------:R0:W-:Y:S04]  /*15730*/  STS.U8 [R14+UR5+0xb00], R28 ;  /* 0x000b001c0e007988 */ /* 0x0001e80008000005 */
[----:B0-----:R-:W3:Y:S04]  /*15740*/  LDL.LU R28, [R1+0x4f0] ;  /* 0x0004f000011c7983 */ /* 0x001ee80000300800 */
        /* <DEDUP_REMOVED lines=9> */
[----:B------:R0:W-:Y:S04]  /*157e0*/  STS.U8 [R14+UR5+0xb40], R19 ;  /* 0x000b40130e007988 */ /* 0x0001e80008000005 */
[----:B------:R-:W4:Y:S04]  /*157f0*/  LDL.LU R18, [R1+0x534] ;  /* 0x0005340001127983 */ /* 0x000f280000300800 */
[----:B------:R1:W-:Y:S04]  /*15800*/  STS.U8 [R14+UR5+0xc00], R20 ;  /* 0x000c00140e007988 */ /* 0x0003e80008000005 */
[----:B0-----:R-:W4:Y:S04]  /*15810*/  LDL.LU R19, [R1+0x540] ;  /* 0x0005400001137983 */ /* 0x001f280000300800 */
[----:B------:R0:W-:Y:S04]  /*15820*/  STS.U8 [R14+UR5+0xc40], R21 ;  /* 0x000c40150e007988 */ /* 0x0001e80008000005 */
[----:B-1----:R-:W4:Y:S04]  /*15830*/  LDL.LU R20, [R1+0x53c] ;  /* 0x00053c0001147983 */ /* 0x002f280000300800 */
        /* <DEDUP_REMOVED lines=8> */
[----:B0-----:R-:W4:Y:S04]  /*158c0*/  LDL.LU R27, [R1+0x564] ;  /* 0x00056400011b7983 */ /* 0x001f280000300800 */
[----:B--2---:R0:W-:Y:S04]  /*158d0*/  STS.U8 [R14+UR5+0xf00], R26 ;  /* 0x000f001a0e007988 */ /* 0x0041e80008000005 */
[----:B0-----:R-:W2:Y:S04]  /*158e0*/  LDL.LU R26, [R1+0x560] ;  /* 0x00056000011a7983 */ /* 0x001ea80000300800 */
[----:B------:R0:W-:Y:S04]  /*158f0*/  STS.U8 [R14+UR5+0xf40], R25 ;  /* 0x000f40190e007988 */ /* 0x0001e80008000005 */
[----:B------:R1:W-:Y:S04]  /*15900*/  STS.U8 [R14+UR5+0x1000], R29 ;  /* 0x0010001d0e007988 */ /* 0x0003e80008000005 */
[----:B0-----:R-:W2:Y:S04]  /*15910*/  LDL.LU R25, [R1+0x574] ;  /* 0x0005740001197983 */ /* 0x001ea80000300800 */
[----:B------:R-:W2:Y:S04]  /*15920*/  LDL.LU R5, [R1+0x588] ;  /* 0x0005880001057983 */ /* 0x000ea80000300800 */
[----:B-1----:R-:W2:Y:S04]  /*15930*/  LDL.LU R29, [R1+0x594] ;  /* 0x00059400011d7983 */ /* 0x002ea80000300800 */
[----:B---3--:R0:W-:Y:S04]  /*15940*/  STS.U8 [R14+UR5+0x1040], R28 ;  /* 0x0010401c0e007988 */ /* 0x0081e80008000005 */
[----:B0-----:R-:W3:Y:S04]  /*15950*/  LDL.LU R28, [R1+0x590] ;  /* 0x00059000011c7983 */ /* 0x001ee80000300800 */
[----:B------:R-:W3:Y:S04]  /*15960*/  LDL.LU R0, [R1+0x59c] ;  /* 0x00059c0001007983 */ /* 0x000ee80000300800 */
[----:B------:R-:W3:Y:S04]  /*15970*/  LDL.LU R4, [R1+0x598] ;  /* 0x0005980001047983 */ /* 0x000ee80000300800 */
[----:B------:R-:W3:Y:S04]  /*15980*/  LDL.LU R6, [R1+0x5a4] ;  /* 0x0005a40001067983 */ /* 0x000ee80000300800 */
[----:B------:R-:W3:Y:S04]  /*15990*/  LDL.LU R7, [R1+0x5b8] ;  /* 0x0005b80001077983 */ /* 0x000ee80000300800 */
[----:B----4-:R0:W-:Y:S04]  /*159a0*/  STS.U8 [R14+UR5+0x1100], R2 ;  /* 0x001100020e007988 */ /* 0x0101e80008000005 */
[----:B------:R1:W-:Y:S04]  /*159b0*/  STS.U8 [R14+UR5+0x1140], R13 ;  /* 0x0011400d0e007988 */ /* 0x0003e80008000005 */
[----:B------:R4:W-:Y:S04]  /*159c0*/  STS.U8 [R14+UR5+0x1200], R15 ;  /* 0x0012000f0e007988 */ /* 0x0009e80008000005 */
[----:B0-----:R-:W3:Y:S04]  /*159d0*/  LDL.LU R2, [R1+0x5b0] ;  /* 0x0005b00001027983 */ /* 0x001ee80000300800 */
[----:B------:R-:W3:Y:S04]  /*159e0*/  LDL.LU R3, [R1+0x5c4] ;  /* 0x0005c40001037983 */ /* 0x000ee80000300800 */
[----:B-1----:R-:W3:Y:S04]  /*159f0*/  LDL.LU R13, [R1+0x5bc] ;  /* 0x0005bc00010d7983 */ /* 0x002ee80000300800 */
[----:B----4-:R-:W4:Y:S04]  /*15a00*/  LDL.LU R15, [R1+0x5cc] ;  /* 0x0005cc00010f7983 */ /* 0x010f280000300800 */
[----:B------:R0:W-:Y:S04]  /*15a10*/  STS.U8 [R14+UR5+0x1240], R8 ;  /* 0x001240080e007988 */ /* 0x0001e80008000005 */
[----:B------:R1:W-:Y:S04]  /*15a20*/  STS.U8 [R14+UR5+0x1300], R10 ;  /* 0x0013000a0e007988 */ /* 0x0003e80008000005 */
[----:B------:R1:W-:Y:S04]  /*15a30*/  STS.U8 [R14+UR5+0x1340], R11 ;  /* 0x0013400b0e007988 */ /* 0x0003e80008000005 */
[----:B0-----:R-:W4:Y:S04]  /*15a40*/  LDL.LU R8, [R1+0x1158] ;  /* 0x0011580001087983 */ /* 0x001f280000300800 */
[----:B-1----:R-:W4:Y:S04]  /*15a50*/  LDL.LU R10, [R1+0x1154] ;  /* 0x00115400010a7983 */ /* 0x002f280000300800 */
[----:B------:R-:W4:Y:S04]  /*15a60*/  LDL.LU R11, [R1+0x1150] ;  /* 0x00115000010b7983 */ /* 0x000f280000300800 */
        /* <DEDUP_REMOVED lines=20> */
[----:B0-----:R-:W4:Y:S04]  /*15bb0*/  LDL.LU R24, [R1+0x1128] ;  /* 0x0011280001187983 */ /* 0x001f280000300800 */
[----:B-1----:R-:W4:Y:S04]  /*15bc0*/  LDL.LU R27, [R1+0x1124] ;  /* 0x00112400011b7983 */ /* 0x002f280000300800 */
[----:B--2---:R0:W-:Y:S04]  /*15bd0*/  STS.U8 [R14+UR5+0x1940], R26 ;  /* 0x0019401a0e007988 */ /* 0x0041e80008000005 */
[----:B0-----:R-:W2:Y:S04]  /*15be0*/  LDL.LU R26, [R1+0x1120] ;  /* 0x00112000011a7983 */ /* 0x001ea80000300800 */
[----:B------:R0:W-:Y:S04]  /*15bf0*/  STS.U8 [R14+UR5+0x1a00], R25 ;  /* 0x001a00190e007988 */ /* 0x0001e80008000005 */
[----:B------:R1:W-:Y:S04]  /*15c00*/  STS.U8 [R14+UR5+0x1a40], R5 ;  /* 0x001a40050e007988 */ /* 0x0003e80008000005 */
[----:B------:R1:W-:Y:S04]  /*15c10*/  STS.U8 [R14+UR5+0x1b00], R29 ;  /* 0x001b001d0e007988 */ /* 0x0003e80008000005 */
[----:B0-----:R-:W2:Y:S04]  /*15c20*/  LDL.LU R25, [R1+0x111c] ;  /* 0x00111c0001197983 */ /* 0x001ea80000300800 */
[----:B-1----:R-:W2:Y:S04]  /*15c30*/  LDL.LU R5, [R1] ;  /* 0x0000000001057983 */ /* 0x002ea80000300800 */
[----:B------:R-:W2:Y:S04]  /*15c40*/  LDL.LU R29, [R1+0x1118] ;  /* 0x00111800011d7983 */ /* 0x000ea80000300800 */
[----:B---3--:R0:W-:Y:S04]  /*15c50*/  STS.U8 [R14+UR5+0x1b40], R28 ;  /* 0x001b401c0e007988 */ /* 0x0081e80008000005 */
[----:B0-----:R-:W3:Y:S04]  /*15c60*/  LDL.LU R28, [R1+0x1114] ;  /* 0x00111400011c7983 */ /* 0x001ee80000300800 */
[----:B------:R-:W-:Y:S04]  /*15c70*/  STS.U8 [R14+UR5+0x1c00], R0 ;  /* 0x001c00000e007988 */ /* 0x000fe80008000005 */
[----:B------:R-:W-:Y:S04]  /*15c80*/  STS.U8 [R14+UR5+0x1c40], R4 ;  /* 0x001c40040e007988 */ /* 0x000fe80008000005 */
[----:B------:R0:W-:Y:S04]  /*15c90*/  STS.U8 [R14+UR5+0x1d00], R6 ;  /* 0x001d00060e007988 */ /* 0x0001e80008000005 */
[----:B------:R1:W-:Y:S04]  /*15ca0*/  STS.U8 [R14+UR5+0x1d40], R7 ;  /* 0x001d40070e007988 */ /* 0x0003e80008000005 */
[----:B0-----:R-:W3:Y:S04]  /*15cb0*/  LDL.LU R6, [R1+0x4] ;  /* 0x0000040001067983 */ /* 0x001ee80000300800 */
[----:B------:R0:W-:Y:S04]  /*15cc0*/  STS.U8 [R14+UR5+0x1e00], R2 ;  /* 0x001e00020e007988 */ /* 0x0001e80008000005 */
[----:B-1----:R-:W3:Y:S04]  /*15cd0*/  LDL.LU R7, [R1+0x74] ;  /* 0x0000740001077983 */ /* 0x002ee80000300800 */
[----:B------:R1:W-:Y:S01]  /*15ce0*/  STS.U8 [R14+UR5+0x1e40], R3 ;  /* 0x001e40030e007988 */ /* 0x0003e20008000005 */
[----:B0-----:R-:W-:-:S03]  /*15cf0*/  LOP3.LUT R2, R14, 0x10, RZ, 0x3c, !PT ;  /* 0x000000100e027812 */ /* 0x001fc600078e3cff */
[----:B------:R-:W3:Y:S04]  /*15d00*/  LDL.LU R0, [R1+0xb0] ;  /* 0x0000b00001007983 */ /* 0x000ee80000300800 */
[----:B------:R0:W-:Y:S04]  /*15d10*/  STS.U8 [R14+UR5+0x1f00], R13 ;  /* 0x001f000d0e007988 */ /* 0x0001e80008000005 */
[----:B-1----:R-:W3:Y:S04]  /*15d20*/  LDL.LU R3, [R1+0xac] ;  /* 0x0000ac0001037983 */ /* 0x002ee80000300800 */
[----:B----4-:R1:W-:Y:S04]  /*15d30*/  STS.U8 [R14+UR5+0x1f40], R15 ;  /* 0x001f400f0e007988 */ /* 0x0103e80008000005 */
        /* <DEDUP_REMOVED lines=10> */
[----:B0-----:R-:W4:Y:S04]  /*15de0*/  LDL.LU R22, [R1+0x68] ;  /* 0x0000680001167983 */ /* 0x001f280000300800 */
[----:B--2---:R0:W-:Y:S04]  /*15df0*/  STS.U8 [R2+UR5+0x280], R26 ;  /* 0x0002801a02007988 */ /* 0x0041e80008000005 */
[----:B0-----:R-:W2:Y:S04]  /*15e00*/  LDL.LU R26, [R1+0x5c] ;  /* 0x00005c00011a7983 */ /* 0x001ea80000300800 */
[----:B------:R0:W-:Y:S04]  /*15e10*/  STS.U8 [R2+UR5+0x2c0], R25 ;  /* 0x0002c01902007988 */ /* 0x0001e80008000005 */
[----:B------:R1:W-:Y:S04]  /*15e20*/  STS.U8 [R2+UR5+0x380], R5 ;  /* 0x0003800502007988 */ /* 0x0003e80008000005 */
[----:B------:R1:W-:Y:S04]  /*15e30*/  STS.U8 [R2+UR5+0x3c0], R29 ;  /* 0x0003c01d02007988 */ /* 0x0003e80008000005 */
[----:B0-----:R-:W2:Y:S04]  /*15e40*/  LDL.LU R25, [R1+0x48] ;  /* 0x0000480001197983 */ /* 0x001ea80000300800 */
[----:B------:R-:W2:Y:S04]  /*15e50*/  LDL.LU R4, [R1+0x4c4] ;  /* 0x0004c40001047983 */ /* 0x000ea80000300800 */
[----:B-1----:R-:W2:Y:S04]  /*15e60*/  LDL.LU R5, [R1+0x4d0] ;  /* 0x0004d00001057983 */ /* 0x002ea80000300800 */
[----:B------:R-:W2:Y:S04]  /*15e70*/  LDL.LU R29, [R1+0x8] ;  /* 0x00000800011d7983 */ /* 0x000ea80000300800 */
[----:B---3--:R0:W-:Y:S04]  /*15e80*/  STS.U8 [R2+UR5+0x480], R28 ;  /* 0x0004801c02007988 */ /* 0x0081e80008000005 */
[----:B0-----:R-:W3:Y:S04]  /*15e90*/  LDL.LU R28, [R1+0xc] ;  /* 0x00000c00011c7983 */ /* 0x001ee80000300800 */
[----:B---3--:R-:W-:Y:S04]  /*15ea0*/  STS.U8 [R2+UR5+0x4c0], R28 ;  /* 0x0004c01c02007988 */ /* 0x008fe80008000005 */
[----:B--2---:R-:W-:Y:S04]  /*15eb0*/  STS.U8 [R2+UR5+0x580], R29 ;  /* 0x0005801d02007988 */ /* 0x004fe80008000005 */
[----:B------:R0:W-:Y:S04]  /*15ec0*/  STS.U8 [R2+UR5+0x5c0], R6 ;  /* 0x0005c00602007988 */ /* 0x0001e80008000005 */
[----:B------:R-:W-:Y:S04]  /*15ed0*/  STS.U8 [R2+UR5+0x680], R25 ;  /* 0x0006801902007988 */ /* 0x000fe80008000005 */
[----:B------:R-:W-:Y:S04]  /*15ee0*/  STS.U8 [R2+UR5+0x6c0], R26 ;  /* 0x0006c01a02007988 */ /* 0x000fe80008000005 */
[----:B0-----:R-:W2:Y:S04]  /*15ef0*/  LDL.LU R6, [R1+0x4dc] ;  /* 0x0004dc0001067983 */ /* 0x001ea80000300800 */
[----:B------:R-:W-:Y:S04]  /*15f00*/  STS.U8 [R2+UR5+0x780], R21 ;  /* 0x0007801502007988 */ /* 0x000fe80008000005 */
[----:B----4-:R-:W-:Y:S04]  /*15f10*/  STS.U8 [R2+UR5+0x7c0], R22 ;  /* 0x0007c01602007988 */ /* 0x010fe80008000005 */
[----:B------:R-:W-:Y:S04]  /*15f20*/  STS.U8 [R2+UR5+0x880], R20 ;  /* 0x0008801402007988 */ /* 0x000fe80008000005 */
[----:B------:R0:W-:Y:S04]  /*15f30*/  STS.U8 [R2+UR5+0x8c0], R7 ;  /* 0x0008c00702007988 */ /* 0x0001e80008000005 */
[----:B------:R-:W-:Y:S04]  /*15f40*/  STS.U8 [R2+UR5+0x980], R19 ;  /* 0x0009801302007988 */ /* 0x000fe80008000005 */
[----:B------:R-:W-:Y:S04]  /*15f50*/  STS.U8 [R2+UR5+0x9c0], R27 ;  /* 0x0009c01b02007988 */ /* 0x000fe80008000005 */
[----:B0-----:R-:W3:Y:S04]  /*15f60*/  LDL.LU R7, [R1+0x4ec] ;  /* 0x0004ec0001077983 */ /* 0x001ee80000300800 */
[----:B------:R-:W-:Y:S04]  /*15f70*/  STS.U8 [R2+UR5+0xa80], R23 ;  /* 0x000a801702007988 */ /* 0x000fe80008000005 */
[----:B------:R-:W-:Y:S04]  /*15f80*/  STS.U8 [R2+UR5+0xac0], R24 ;  /* 0x000ac01802007988 */ /* 0x000fe80008000005 */
[----:B------:R-:W-:Y:S04]  /*15f90*/  STS.U8 [R2+UR5+0xb80], R0 ;  /* 0x000b800002007988 */ /* 0x000fe80008000005 */
[----:B------:R0:W-:Y:S04]  /*15fa0*/  STS.U8 [R2+UR5+0xbc0], R3 ;  /* 0x000bc00302007988 */ /* 0x0001e80008000005 */
[----:B------:R1:W-:Y:S04]  /*15fb0*/  STS.U8 [R2+UR5+0xc80], R13 ;  /* 0x000c800d02007988 */ /* 0x0003e80008000005 */
[----:B------:R4:W-:Y:S04]  /*15fc0*/  STS.U8 [R2+UR5+0xcc0], R14 ;  /* 0x000cc00e02007988 */ /* 0x0009e80008000005 */
[----:B0-----:R-:W3:Y:S04]  /*15fd0*/  LDL.LU R3, [R1+0x4f8] ;  /* 0x0004f80001037983 */ /* 0x001ee80000300800 */
[----:B-1----:R-:W3:Y:S04]  /*15fe0*/  LDL.LU R13, [R1+0x4f4] ;  /* 0x0004f400010d7983 */ /* 0x002ee80000300800 */
[----:B------:R0:W-:Y:S04]  /*15ff0*/  STS.U8 [R2+UR5+0xd80], R15 ;  /* 0x000d800f02007988 */ /* 0x0001e80008000005 */
[----:B----4-:R-:W4:Y:S04]  /*16000*/  LDL.LU R14, [R1+0x500] ;  /* 0x00050000010e7983 */ /* 0x010f280000300800 */
[----:B0-----:R-:W4:Y:S04]  /*16010*/  LDL.LU R15, [R1+0x514] ;  /* 0x00051400010f7983 */ /* 0x001f280000300800 */
[----:B------:R-:W4:Y:S04]  /*16020*/  LDL.LU R19, [R1+0x524] ;  /* 0x0005240001137983 */ /* 0x000f280000300800 */
[----:B------:R-:W4:Y:S04]  /*16030*/  LDL.LU R20, [R1+0x530] ;  /* 0x0005300001147983 */ /* 0x000f280000300800 */
[----:B------:R-:W4:Y:S04]  /*16040*/  LDL.LU R21, [R1+0x544] ;  /* 0x0005440001157983 */ /* 0x000f280000300800 */
[----:B------:R-:W-:Y:S04]  /*16050*/  STS.U8 [R2+UR5+0xdc0], R4 ;  /* 0x000dc00402007988 */ /* 0x000fe80008000005 */
[----:B------:R-:W4:Y:S04]  /*16060*/  LDL.LU R28, [R1+0x550] ;  /* 0x00055000011c7983 */ /* 0x000f280000300800 */
[----:B------:R-:W-:Y:S04]  /*16070*/  STS.U8 [R2+UR5+0xe80], R5 ;  /* 0x000e800502007988 */ /* 0x000fe80008000005 */
[----:B------:R-:W4:Y:S04]  /*16080*/  LDL.LU R29, [R1+0x55c] ;  /* 0x00055c00011d7983 */ /* 0x000f280000300800 */
[----:B------:R-:W4:Y:S04]  /*16090*/  LDL.LU R25, [R1+0x568] ;  /* 0x0005680001197983 */ /* 0x000f280000300800 */
[----:B------:R0:W-:Y:S04]  /*160a0*/  STS.U8 [R2+UR5+0xec0], R18 ;  /* 0x000ec01202007988 */ /* 0x0001e80008000005 */
[----:B0-----:R-:W4:Y:S04]  /*160b0*/  LDL.LU R18, [R1+0x528] ;  /* 0x0005280001127983 */ /* 0x001f280000300800 */
[----:B------:R-:W4:Y:S04]  /*160c0*/  LDL.LU R26, [R1+0x57c] ;  /* 0x00057c00011a7983 */ /* 0x000f280000300800 */
[----:B------:R-:W4:Y:S04]  /*160d0*/  LDL.LU R22, [R1+0x578] ;  /* 0x0005780001167983 */ /* 0x000f280000300800 */
[----:B------:R-:W4:Y:S04]  /*160e0*/  LDL.LU R27, [R1+0x584] ;  /* 0x00058400011b7983 */ /* 0x000f280000300800 */
[----:B------:R-:W4:Y:S04]  /*160f0*/  LDL.LU R24, [R1+0x580] ;  /* 0x0005800001187983 */ /* 0x000f280000300800 */
[----:B--2---:R-:W-:Y:S04]  /*16100*/  STS.U8 [R2+UR5+0xf80], R6 ;  /* 0x000f800602007988 */ /* 0x004fe80008000005 */
[----:B------:R0:W-:Y:S04]  /*16110*/  STS.U8 [R2+UR5+0xfc0], R17 ;  /* 0x000fc01102007988 */ /* 0x0001e80008000005 */
[----:B0-----:R-:W2:Y:S04]  /*16120*/  LDL.LU R17, [R1+0x51c] ;  /* 0x00051c0001117983 */ /* 0x001ea80000300800 */
[----:B------:R-:W2:Y:S04]  /*16130*/  LDL.LU R23, [R1+0x58c] ;  /* 0x00058c0001177983 */ /* 0x000ea80000300800 */
[----:B------:R-:W2:Y:S04]  /*16140*/  LDL.LU R0, [R1+0x5a0] ;  /* 0x0005a00001007983 */ /* 0x000ea80000300800 */
[----:B------:R-:W2:Y:S04]  /*16150*/  LDL.LU R4, [R1+0x5ac] ;  /* 0x0005ac0001047983 */ /* 0x000ea80000300800 */
[----:B------:R-:W2:Y:S04]  /*16160*/  LDL.LU R5, [R1+0x5a8] ;  /* 0x0005a80001057983 */ /* 0x000ea80000300800 */
[----:B---3--:R0:W-:Y:S04]  /*16170*/  STS.U8 [R2+UR5+0x1080], R7 ;  /* 0x0010800702007988 */ /* 0x0081e80008000005 */
[----:B------:R-:W3:Y:S04]  /*16180*/  LDL.LU R6, [R1+0x5b4] ;  /* 0x0005b40001067983 */ /* 0x000ee80000300800 */
[----:B------:R1:W-:Y:S04]  /*16190*/  STS.U8 [R2+UR5+0x10c0], R16 ;  /* 0x0010c01002007988 */ /* 0x0003e80008000005 */
[----:B0-----:R-:W2:Y:S04]  /*161a0*/  LDL.LU R7, [R1+0x5c0] ;  /* 0x0005c00001077983 */ /* 0x001ea80000300800 */
[----:B-1----:R-:W2:Y:S04]  /*161b0*/  LDL.LU R16, [R1+0x520] ;  /* 0x0005200001107983 */ /* 0x002ea80000300800 */
[----:B------:R0:W-:Y:S04]  /*161c0*/  STS.U8 [R2+UR5+0x1180], R3 ;  /* 0x0011800302007988 */ /* 0x0001e80008000005 */
[----:B------:R1:W-:Y:S04]  /*161d0*/  STS.U8 [R2+UR5+0x11c0], R13 ;  /* 0x0011c00d02007988 */ /* 0x0003e80008000005 */
[----:B0-----:R-:W3:Y:S04]  /*161e0*/  LDL.LU R3, [R1+0x5c8] ;  /* 0x0005c80001037983 */ /* 0x001ee80000300800 */
[----:B-1----:R-:W3:Y:S04]  /*161f0*/  LDL.LU R13, [R1+0x1110] ;  /* 0x00111000010d7983 */ /* 0x002ee80000300800 */
[----:B----4-:R0:W-:Y:S04]  /*16200*/  STS.U8 [R2+UR5+0x1280], R14 ;  /* 0x0012800e02007988 */ /* 0x0101e80008000005 */
[----:B------:R1:W-:Y:S04]  /*16210*/  STS.U8 [R2+UR5+0x12c0], R15 ;  /* 0x0012c00f02007988 */ /* 0x0003e80008000005 */
[----:B0-----:R-:W4:Y:S04]  /*16220*/  LDL.LU R14, [R1+0x110c] ;  /* 0x00110c00010e7983 */ /* 0x001f280000300800 */
[----:B-1----:R-:W3:Y:S04]  /*16230*/  LDL.LU R15, [R1+0x1108] ;  /* 0x00110800010f7983 */ /* 0x002ee80000300800 */
[----:B--2---:R-:W-:Y:S04]  /*16240*/  STS.U8 [R2+UR5+0x1380], R16 ;  /* 0x0013801002007988 */ /* 0x004fe80008000005 */
[----:B------:R-:W-:Y:S04]  /*16250*/  STS.U8 [R2+UR5+0x13c0], R17 ;  /* 0x0013c01102007988 */ /* 0x000fe80008000005 */
[----:B------:R-:W-:Y:S04]  /*16260*/  STS.U8 [R2+UR5+0x1480], R18 ;  /* 0x0014801202007988 */ /* 0x000fe80008000005 */
[----:B------:R-:W-:Y:S04]  /*16270*/  STS.U8 [R2+UR5+0x14c0], R19 ;  /* 0x0014c01302007988 */ /* 0x000fe80008000005 */
[----:B------:R-:W-:Y:S04]  /*16280*/  STS.U8 [R2+UR5+0x1580], R20 ;  /* 0x0015801402007988 */ /* 0x000fe80008000005 */
[----:B------:R-:W-:Y:S04]  /*16290*/  STS.U8 [R2+UR5+0x15c0], R21 ;  /* 0x0015c01502007988 */ /* 0x000fe80008000005 */
[----:B---3--:R-:W-:Y:S04]  /*162a0*/  STS.U8 [R2+UR5+0x1680], R15 ;  /* 0x0016800f02007988 */ /* 0x008fe80008000005 */
[----:B------:R-:W-:Y:S04]  /*162b0*/  STS.U8 [R2+UR5+0x16c0], R28 ;  /* 0x0016c01c02007988 */ /* 0x000fe80008000005 */
[----:B----4-:R-:W-:Y:S04]  /*162c0*/  STS.U8 [R2+UR5+0x1780], R14 ;  /* 0x0017800e02007988 */ /* 0x010fe80008000005 */
[----:B------:R-:W-:Y:S04]  /*162d0*/  STS.U8 [R2+UR5+0x17c0], R29 ;  /* 0x0017c01d02007988 */ /* 0x000fe80008000005 */
[----:B------:R0:W-:Y:S04]  /*162e0*/  STS.U8 [R2+UR5+0x1880], R13 ;  /* 0x0018800d02007988 */ /* 0x0001e80008000005 */
[----:B0-----:R-:W2:Y:S04]  /*162f0*/  LDL R13, [R1+0xa8] ;  /* 0x0000a800010d7983 */ /* 0x001ea80000100800 */
[----:B------:R-:W-:Y:S04]  /*16300*/  STS.U8 [R2+UR5+0x18c0], R25 ;  /* 0x0018c01902007988 */ /* 0x000fe80008000005 */
[----:B------:R-:W-:Y:S04]  /*16310*/  STS.U8 [R2+UR5+0x1980], R26 ;  /* 0x0019801a02007988 */ /* 0x000fe80008000005 */
[----:B------:R-:W-:Y:S04]  /*16320*/  STS.U8 [R2+UR5+0x19c0], R22 ;  /* 0x0019c01602007988 */ /* 0x000fe80008000005 */
[----:B------:R0:W-:Y:S04]  /*16330*/  STS.U8 [R2+UR5+0x1a80], R27 ;  /* 0x001a801b02007988 */ /* 0x0001e80008000005 */
[----:B------:R1:W-:Y:S04]  /*16340*/  STS.U8 [R2+UR5+0x1ac0], R24 ;  /* 0x001ac01802007988 */ /* 0x0003e80008000005 */
[----:B0-----:R-:W3:Y:S04]  /*16350*/  LDL.LU R27, [R1+0x570] ;  /* 0x00057000011b7983 */ /* 0x001ee80000300800 */
[----:B-1----:R-:W3:Y:S04]  /*16360*/  LDL.LU R24, [R1+0x56c] ;  /* 0x00056c0001187983 */ /* 0x002ee80000300800 */
        /* <DEDUP_REMOVED lines=9> */
[----:B------:R-:W-:Y:S01]  /*16400*/  STS.U8 [R2+UR5+0x1fc0], R10 ;  /* 0x001fc00a02007988 */ /* 0x000fe20008000005 */
[----:B------:R-:W-:Y:S06]  /*16410*/  BAR.SYNC.DEFER_BLOCKING 0x0 ;  /* 0x0000000000007b1d */ /* 0x000fec0000010000 */
[----:B--2---:R-:W0:Y:S04]  /*16420*/  LDSM.16.M88.4 R4, [R13+UR6] ;  /* 0x000000060d04783b */ /* 0x004e280008000200 */
[----:B0-----:R-:W-:Y:S01]  /*16430*/  STL.64 [R1+0x30], R4 ;  /* 0x0000300401007387 */ /* 0x001fe20000100a00 */
[----:B------:R-:W-:-:S02]  /*16440*/  IMAD.MOV.U32 R19, RZ, RZ, R4 ;  /* 0x000000ffff137224 */ /* 0x000fc400078e0004 */
[----:B------:R-:W-:Y:S01]  /*16450*/  IMAD.MOV.U32 R18, RZ, RZ, R5 ;  /* 0x000000ffff127224 */ /* 0x000fe200078e0005 */
[----:B------:R-:W-:Y:S01]  /*16460*/  STL.64 [R1+0x38], R6 ;  /* 0x0000380601007387 */ /* 0x000fe20000100a00 */
[----:B------:R-:W-:Y:S02]  /*16470*/  IMAD.MOV.U32 R23, RZ, RZ, R6 ;  /* 0x000000ffff177224 */ /* 0x000fe400078e0006 */
[----:B------:R-:W-:Y:S02]  /*16480*/  IMAD.MOV.U32 R17, RZ, RZ, R7 ;  /* 0x000000ffff117224 */ /* 0x000fe400078e0007 */
[----:B------:R-:W0:Y:S04]  /*16490*/  LDSM.16.M88.4 R4, [R13+UR6+0x400] ;  /* 0x000400060d04783b */ /* 0x000e280008000200 */
[----:B0-----:R-:W-:Y:S01]  /*164a0*/  STL.64 [R1+0x40], R4 ;  /* 0x0000400401007387 */ /* 0x001fe20000100a00 */
[----:B------:R-:W-:-:S02]  /*164b0*/  IMAD.MOV.U32 R16, RZ, RZ, R4 ;  /* 0x000000ffff107224 */ /* 0x000fc400078e0004 */
[----:B------:R-:W-:Y:S01]  /*164c0*/  IMAD.MOV.U32 R15, RZ, RZ, R5 ;  /* 0x000000ffff0f7224 */ /* 0x000fe200078e0005 */
[----:B------:R-:W-:Y:S01]  /*164d0*/  STL.64 [R1+0x48], R6 ;  /* 0x0000480601007387 */ /* 0x000fe20000100a00 */
[----:B------:R-:W-:Y:S02]  /*164e0*/  IMAD.MOV.U32 R14, RZ, RZ, R6 ;  /* 0x000000ffff0e7224 */ /* 0x000fe400078e0006 */
[----:B------:R-:W-:Y:S02]  /*164f0*/  IMAD.MOV.U32 R3, RZ, RZ, R7 ;  /* 0x000000ffff037224 */ /* 0x000fe400078e0007 */
[----:B------:R-:W0:Y:S01]  /*16500*/  LDSM.16.M88.4 R4, [R13+UR6+0x800] ;  /* 0x000800060d04783b */ /* 0x000e220008000200 */
[----:B---3--:R-:W-:Y:S02]  /*16510*/  IMAD R11, R24, 0x100, R27 ;  /* 0x00000100180b7824 */ /* 0x008fe400078e021b */
[----:B0-----:R-:W-:Y:S01]  /*16520*/  IMAD.MOV.U32 R22, RZ, RZ, R6 ;  /* 0x000000ffff167224 */ /* 0x001fe200078e0006 */
[----:B------:R-:W-:Y:S01]  /*16530*/  STL.64 [R1+0x50], R4 ;  /* 0x0000500401007387 */ /* 0x000fe20000100a00 */
[----:B------:R-:W-:-:S02]  /*16540*/  IMAD.MOV.U32 R12, RZ, RZ, R7 ;  /* 0x000000ffff0c7224 */ /* 0x000fc400078e0007 */
[----:B------:R-:W-:Y:S01]  /*16550*/  IMAD.MOV.U32 R2, RZ, RZ, R4 ;  /* 0x000000ffff027224 */ /* 0x000fe200078e0004 */
[----:B------:R0:W-:Y:S01]  /*16560*/  STL.64 [R1+0x58], R6 ;  /* 0x0000580601007387 */ /* 0x0001e20000100a00 */
[----:B------:R-:W-:-:S03]  /*16570*/  IMAD.MOV.U32 R0, RZ, RZ, R5 ;  /* 0x000000ffff007224 */ /* 0x000fc600078e0005 */
[----:B0-----:R-:W2:Y:S04]  /*16580*/  LDL.LU.64 R6, [R1+0x1100] ;  /* 0x0011000001067983 */ /* 0x001ea80000300a00 */
[----:B------:R-:W3:Y:S04]  /*16590*/  LDL.LU.64 R4, [R1+0x10f8] ;  /* 0x0010f80001047983 */ /* 0x000ee80000300a00 */
[----:B------:R-:W-:Y:S04]  /*165a0*/  STL [R1+0x10d0], R22 ;  /* 0x0010d01601007387 */ /* 0x000fe80000100800 */
[----:B------:R-:W4:Y:S04]  /*165b0*/  LDL.LU.64 R24, [R1+0x110] ;  /* 0x0001100001187983 */ /* 0x000f280000300a00 */
[----:B------:R-:W2:Y:S04]  /*165c0*/  LDL.LU.64 R26, [R1+0x118] ;  /* 0x00011800011a7983 */ /* 0x000ea80000300a00 */
[----:B--2---:R-:W-:Y:S04]  /*165d0*/  STL.64 [R1+0x10e0], R26 ;  /* 0x0010e01a01007387 */ /* 0x004fe80000100a00 */
[----:B----4-:R0:W-:Y:S04]  /*165e0*/  STL.64 [R1+0x10d8], R24 ;  /* 0x0010d81801007387 */ /* 0x0101e80000100a00 */
[----:B0-----:R-:W2:Y:S04]  /*165f0*/  LDL.LU.64 R24, [R1+0xf0] ;  /* 0x0000f00001187983 */ /* 0x001ea80000300a00 */
[----:B------:R-:W4:Y:S01]  /*16600*/  LDL.LU.64 R26, [R1+0xf8] ;  /* 0x0000f800011a7983 */ /* 0x000f220000300a00 */
[----:B------:R-:W-:Y:S01]  /*16610*/  F2FP.F16.E5M2.UNPACK_B R20, R19 ;  /* 0x00000013ff14723e */ /* 0x000fe200020004ff */
[----:B---3--:R-:W-:Y:S01]  /*16620*/  IMAD R8, R8, 0x100, R4 ;  /* 0x0000010008087824 */ /* 0x008fe200078e0204 */
[----:B------:R-:W-:Y:S01]  /*16630*/  F2FP.F16.E5M2.UNPACK_B R21, R18 ;  /* 0x00000012ff15723e */ /* 0x000fe200020004ff */
[----:B------:R-:W-:Y:S01]  /*16640*/  IMAD R9, R9, 0x100, R5 ;  /* 0x0000010009097824 */ /* 0x000fe200078e0205 */
[----:B----4-:R-:W-:Y:S04]  /*16650*/  STL.64 [R1+0x10f0], R26 ;  /* 0x0010f01a01007387 */ /* 0x010fe80000100a00 */
[----:B--2---:R-:W-:Y:S04]  /*16660*/  STL.64 [R1+0x10e8], R24 ;  /* 0x0010e81801007387 */ /* 0x004fe80000100a00 */
[----:B------:R-:W0:Y:S04]  /*16670*/  LDSM.16.M88.4 R24, [R13+UR6+0xc00] ;  /* 0x000c00060d18783b */ /* 0x000e280008000200 */
[----:B0-----:R-:W-:Y:S01]  /*16680*/  STL.64 [R1+0x60], R24 ;  /* 0x0000601801007387 */ /* 0x001fe20000100a00 */
[----:B------:R-:W-:-:S02]  /*16690*/  IMAD.MOV.U32 R19, RZ, RZ, R26 ;  /* 0x000000ffff137224 */ /* 0x000fc400078e001a */
[----:B------:R-:W-:Y:S01]  /*166a0*/  IMAD.MOV.U32 R18, RZ, RZ, R27 ;  /* 0x000000ffff127224 */ /* 0x000fe200078e001b */
[----:B------:R0:W-:Y:S01]  /*166b0*/  STL.64 [R1+0x68], R26 ;  /* 0x0000681a01007387 */ /* 0x0001e20000100a00 */
[----:B------:R-:W-:Y:S02]  /*166c0*/  IMAD.MOV.U32 R5, RZ, RZ, R24 ;  /* 0x000000ffff057224 */ /* 0x000fe400078e0018 */
[----:B------:R-:W-:Y:S01]  /*166d0*/  IMAD.MOV.U32 R4, RZ, RZ, R25 ;  /* 0x000000ffff047224 */ /* 0x000fe200078e0019 */
[----:B0-----:R-:W2:Y:S04]  /*166e0*/  LDL.LU.64 R26, [R1+0x10f0] ;  /* 0x0010f000011a7983 */ /* 0x001ea80000300a00 */
[----:B------:R-:W2:Y:S01]  /*166f0*/  LDL.LU.64 R24, [R1+0x10e8] ;  /* 0x0010e80001187983 */ /* 0x000ea20000300a00 */
[----:B------:R-:W-:Y:S01]  /*16700*/  IMAD R10, R6, 0x100, R7 ;  /* 0x00000100060a7824 */ /* 0x000fe200078e0207 */
[----:B------:R-:W-:-:S02]  /*16710*/  F2FP.F16.E5M2.UNPACK_B R8, R8 ;  /* 0x00000008ff08723e */ /* 0x000fc400020004ff */
[----:B------:R-:W-:Y:S02]  /*16720*/  F2FP.F16.E5M2.UNPACK_B R9, R9 ;  /* 0x00000009ff09723e */ /* 0x000fe400020004ff */
[----:B------:R-:W-:Y:S02]  /*16730*/  F2FP.F16.E5M2.UNPACK_B R10, R10 ;  /* 0x0000000aff0a723e */ /* 0x000fe400020004ff */
[----:B------:R-:W-:Y:S01]  /*16740*/  F2FP.F16.E5M2.UNPACK_B R11, R11 ;  /* 0x0000000bff0b723e */ /* 0x000fe200020004ff */
[----:B------:R2:W-:Y:S01]  /*16750*/  STL.64 [R1+0x20], R20 ;  /* 0x0000201401007387 */ /* 0x0005e20000100a00 */
[----:B------:R-:W-:-:S05]  /*16760*/  F2FP.F16.E5M2.UNPACK_B R6, R23 ;  /* 0x00000017ff06723e */ /* 0x000fca00020004ff */
[----:B--2---:R-:W-:Y:S01]  /*16770*/  HMMA.16816.F32 R20, R8, R20, R24 ;  /* 0x000000140814723c */ /* 0x004fe20000001818 */
[----:B------:R-:W2:Y:S04]  /*16780*/  LDL.LU.64 R26, [R1+0x10e0] ;  /* 0x0010e000011a7983 */ /* 0x000ea80000300a00 */
[----:B------:R-:W2:Y:S01]  /*16790*/  LDL.LU.64 R24, [R1+0x10d8] ;  /* 0x0010d80001187983 */ /* 0x000ea20000300a00 */
[----:B------:R-:W-:-:S13]  /*167a0*/  F2FP.F16.E5M2.UNPACK_B R7, R17 ;  /* 0x00000011ff07723e */ /* 0x000fda00020004ff */
[----:B------:R-:W-:Y:S04]  /*167b0*/  STL.64 [R1+0xf0], R20 ;  /* 0x0000f01401007387 */ /* 0x000fe80000100a00 */
[----:B------:R0:W-:Y:S04]  /*167c0*/  STL.64 [R1+0xf8], R22 ;  /* 0x0000f81601007387 */ /* 0x0001e80000100a00 */
[----:B0-----:R-:W3:Y:S04]  /*167d0*/  LDL.LU R22, [R1+0x10d0] ;  /* 0x0010d00001167983 */ /* 0x001ee80000300800 */
[----:B------:R-:W-:Y:S01]  /*167e0*/  STL.64 [R1+0x18], R6 ;  /* 0x0000180601007387 */ /* 0x000fe20000100a00 */
[----:B------:R-:W-:-:S02]  /*167f0*/  F2FP.F16.E5M2.UNPACK_B R28, R16 ;  /* 0x00000010ff1c723e */ /* 0x000fc400020004ff */
[----:B------:R-:W-:Y:S01]  /*16800*/  F2FP.F16.E5M2.UNPACK_B R29, R15 ;  /* 0x0000000fff1d723e */ /* 0x000fe200020004ff */
[----:B--2---:R-:W-:-:S15]  /*16810*/  HMMA.16816.F32 R24, R8, R6, R24 ;  /* 0x000000060818723c */ /* 0x004fde0000001818 */
[----:B------:R-:W-:-:S04]  /*16820*/  NOP ;  /* 0x0000000000007918 */ /* 0x000fc80000000000 */
[----:B------:R-:W-:Y:S04]  /*16830*/  STL.64 [R1+0x110], R24 ;  /* 0x0001101801007387 */ /* 0x000fe80000100a00 */
[----:B------:R-:W-:Y:S04]  /*16840*/  STL.64 [R1+0x118], R26 ;  /* 0x0001181a01007387 */ /* 0x000fe80000100a00 */
[----:B------:R-:W0:Y:S02]  /*16850*/  LDSM.16.M88.4 R24, [R13+UR6+0x1000] ;  /* 0x001000060d18783b */ /* 0x000e240008000200 */
[----:B0-----:R-:W-:-:S02]  /*16860*/  IMAD.MOV.U32 R17, RZ, RZ, R27 ;  /* 0x000000ffff117224 */ /* 0x001fc400078e001b */
[----:B------:R-:W-:Y:S04]  /*16870*/  STL.64 [R1+0x70], R24 ;  /* 0x0000701801007387 */ /* 0x000fe80000100a00 */
[----:B------:R-:W-:Y:S04]  /*16880*/  STL.64 [R1+0x78], R26 ;  /* 0x0000781a01007387 */ /* 0x000fe80000100a00 */
[----:B------:R-:W-:Y:S04]  /*16890*/  STL.64 [R1+0x10], R28 ;  /* 0x0000101c01007387 */ /* 0x000fe80000100a00 */
[----:B------:R-:W-:Y:S04]  /*168a0*/  STL.64 [R1+0x10c8], R18 ;  /* 0x0010c81201007387 */ /* 0x000fe80000100a00 */
[----:B------:R0:W-:Y:S04]  /*168b0*/  STL [R1+0x10c4], R17 ;  /* 0x0010c41101007387 */ /* 0x0001e80000100800 */
[----:B0-----:R-:W2:Y:S04]  /*168c0*/  LDL.LU.64 R16, [R1+0x130] ;  /* 0x0001300001107983 */ /* 0x001ea80000300a00 */
[----:B------:R-:W2:Y:S01]  /*168d0*/  LDL.LU.64 R18, [R1+0x138] ;  /* 0x0001380001127983 */ /* 0x000ea20000300a00 */
[----:B------:R-:W-:-:S05]  /*168e0*/  IMAD.MOV.U32 R6, RZ, RZ, R25 ;  /* 0x000000ffff067224 */ /* 0x000fca00078e0019 */
[----:B------:R-:W-:Y:S04]  /*168f0*/  STL [R1+0x10c0], R6 ;  /* 0x0010c00601007387 */ /* 0x000fe80000100800 */
[----:B------:R0:W-:Y:S04]  /*16900*/  STL.64 [R1+0x10b8], R4 ;  /* 0x0010b80401007387 */ /* 0x0001e80000100a00 */
[----:B0-----:R-:W4:Y:S04]  /*16910*/  LDL.LU.64 R4, [R1+0x150] ;  /* 0x0001500001047983 */ /* 0x001f280000300a00 */
[----:B------:R-:W4:Y:S01]  /*16920*/  LDL.LU.64 R6, [R1+0x158] ;  /* 0x0001580001067983 */ /* 0x000f220000300a00 */
[----:B------:R-:W-:-:S02]  /*16930*/  IMAD.MOV.U32 R21, RZ, RZ, R24 ;  /* 0x000000ffff157224 */ /* 0x000fc400078e0018 */
[----:B------:R-:W-:Y:S01]  /*16940*/  IMAD.MOV.U32 R20, RZ, RZ, R26 ;  /* 0x000000ffff147224 */ /* 0x000fe200078e001a */
[----:B------:R-:W3:Y:S04]  /*16950*/  LDL.LU.64 R24, [R1+0x170] ;  /* 0x0001700001187983 */ /* 0x000ee80000300a00 */
[----:B------:R-:W3:Y:S04]  /*16960*/  LDL.LU.64 R26, [R1+0x178] ;  /* 0x00017800011a7983 */ /* 0x000ee80000300a00 */
[----:B------:R-:W-:Y:S01]  /*16970*/  STL.64 [R1+0x10a8], R20 ;  /* 0x0010a81401007387 */ /* 0x000fe20000100a00 */
[----:B------:R-:W-:-:S02]  /*16980*/  F2FP.F16.E5M2.UNPACK_B R14, R14 ;  /* 0x0000000eff0e723e */ /* 0x000fc400020004ff */
[----:B------:R-:W-:Y:S01]  /*16990*/  F2FP.F16.E5M2.UNPACK_B R15, R3 ;  /* 0x00000003ff0f723e */ /* 0x000fe200020004ff */
[----:B--2---:R-:W-:-:S15]  /*169a0*/  HMMA.16816.F32 R16, R8, R28, R16 ;  /* 0x0000001c0810723c */ /* 0x004fde0000001810 */
[----:B------:R-:W-:-:S04]  /*169b0*/  NOP ;  /* 0x0000000000007918 */ /* 0x000fc80000000000 */
[----:B------:R-:W-:Y:S04]  /*169c0*/  STL.64 [R1+0x130], R16 ;  /* 0x0001301001007387 */ /* 0x000fe80000100a00 */
[----:B------:R0:W-:Y:S04]  /*169d0*/  STL.64 [R1+0x138], R18 ;  /* 0x0001381201007387 */ /* 0x0001e80000100a00 */
[----:B0-----:R-:W2:Y:S04]  /*169e0*/  LDL.LU.64 R18, [R1+0x10c8] ;  /* 0x0010c80001127983 */ /* 0x001ea80000300a00 */
[----:B------:R-:W2:Y:S01]  /*169f0*/  LDL.LU R17, [R1+0x10c4] ;  /* 0x0010c40001117983 */ /* 0x000ea20000300800 */
[----:B----4-:R-:W-:Y:S03]  /*16a00*/  HMMA.16816.F32 R4, R8, R14, R4 ;  /* 0x0000000e0804723c */ /* 0x010fe60000001804 */
[----:B------:R-:W-:-:S15]  /*16a10*/  STL.64 [R1+0x8], R14 ;  /* 0x0000080e01007387 */ /* 0x000fde0000100a00 */
[----:B------:R-:W-:Y:S01]  /*16a20*/  NOP ;  /* 0x0000000000007918 */ /* 0x000fe20000000000 */
[----:B------:R-:W-:Y:S04]  /*16a30*/  STL.64 [R1+0x150], R4 ;  /* 0x0001500401007387 */ /* 0x000fe80000100a00 */
[----:B------:R-:W-:Y:S04]  /*16a40*/  STL.64 [R1+0x158], R6 ;  /* 0x0001580601007387 */ /* 0x000fe80000100a00 */
[----:B------:R-:W0:Y:S01]  /*16a50*/  LDSM.16.M88.4 R4, [R13+UR6+0x1400] ;  /* 0x001400060d04783b */ /* 0x000e220008000200 */
[----:B------:R-:W-:Y:S01]  /*16a60*/  F2FP.F16.E5M2.UNPACK_B R3, R0 ;  /* 0x00000000ff03723e */ /* 0x000fe200020004ff */
[----:B0-----:R-:W-:-:S02]  /*16a70*/  IMAD.MOV.U32 R16, RZ, RZ, R5 ;  /* 0x000000ffff107224 */ /* 0x001fc400078e0005 */
[----:B------:R-:W-:Y:S01]  /*16a80*/  STL.64 [R1+0x90], R4 ;  /* 0x0000900401007387 */ /* 0x000fe20000100a00 */
[----:B------:R-:W-:Y:S02]  /*16a90*/  IMAD.MOV.U32 R15, RZ, RZ, R6 ;  /* 0x000000ffff0f7224 */ /* 0x000fe400078e0006 */
[----:B------:R-:W-:Y:S01]  /*16aa0*/  IMAD.MOV.U32 R0, RZ, RZ, R4 ;  /* 0x000000ffff007224 */ /* 0x000fe200078e0004 */
[----:B------:R0:W-:Y:S04]  /*16ab0*/  STL.64 [R1+0x98], R6 ;  /* 0x0000980601007387 */ /* 0x0001e80000100a00 */
[----:B0-----:R-:W4:Y:S04]  /*16ac0*/  LDL.LU R6, [R1+0x10c0] ;  /* 0x0010c00001067983 */ /* 0x001f280000300800 */
[----:B------:R-:W4:Y:S04]  /*16ad0*/  LDL.LU.64 R4, [R1+0x10b8] ;  /* 0x0010b80001047983 */ /* 0x000f280000300a00 */
[----:B--2---:R0:W-:Y:S04]  /*16ae0*/  STL.64 [R1+0x1080], R16 ;  /* 0x0010801001007387 */ /* 0x0041e80000100a00 */
[----:B------:R1:W-:Y:S04]  /*16af0*/  STL.64 [R1+0x10b0], R18 ;  /* 0x0010b01201007387 */ /* 0x0003e80000100a00 */
[----:B0-----:R-:W2:Y:S04]  /*16b00*/  LDL.LU.64 R16, [R1+0x190] ;  /* 0x0001900001107983 */ /* 0x001ea80000300a00 */
[----:B-1----:R-:W2:Y:S01]  /*16b10*/  LDL.LU.64 R18, [R1+0x198] ;  /* 0x0001980001127983 */ /* 0x002ea20000300a00 */
[----:B------:R-:W-:-:S02]  /*16b20*/  F2FP.F16.E5M2.UNPACK_B R2, R2 ;  /* 0x00000002ff02723e */ /* 0x000fc400020004ff */
[----:B---3--:R-:W-:Y:S02]  /*16b30*/  F2FP.F16.E5M2.UNPACK_B R28, R22 ;  /* 0x00000016ff1c723e */ /* 0x008fe400020004ff */
[----:B------:R-:W-:-:S03]  /*16b40*/  F2FP.F16.E5M2.UNPACK_B R29, R12 ;  /* 0x0000000cff1d723e */ /* 0x000fc600020004ff */
[----:B------:R-:W-:Y:S01]  /*16b50*/  HMMA.16816.F32 R20, R8, R2, R24 ;  /* 0x000000020814723c */ /* 0x000fe20000001818 */
[----:B------:R-:W-:-:S15]  /*16b60*/  STL.64 [R1+0x1018], R2 ;  /* 0x0010180201007387 */ /* 0x000fde0000100a00 */
[----:B------:R-:W-:-:S03]  /*16b70*/  NOP ;  /* 0x0000000000007918 */ /* 0x000fc60000000000 */
[----:B------:R0:W-:Y:S04]  /*16b80*/  STL.64 [R1+0x170], R20 ;  /* 0x0001701401007387 */ /* 0x0001e80000100a00 */
[----:B------:R1:W-:Y:S04]  /*16b90*/  STL.64 [R1+0x178], R22 ;  /* 0x0001781601007387 */ /* 0x0003e80000100a00 */
[----:B0-----:R-:W3:Y:S04]  /*16ba0*/  LDL.LU.64 R20, [R1+0x1b0] ;  /* 0x0001b00001147983 */ /* 0x001ee80000300a00 */
[----:B-1----:R-:W3:Y:S04]  /*16bb0*/  LDL.LU.64 R22, [R1+0x1b8] ;  /* 0x0001b80001167983 */ /* 0x002ee80000300a00 */
[----:B------:R-:W-:Y:S01]  /*16bc0*/  STL.64 [R1+0x1040], R28 ;  /* 0x0010401c01007387 */ /* 0x000fe20000100a00 */
[----:B------:R-:W-:Y:S01]  /*16bd0*/  IMAD.MOV.U32 R14, RZ, RZ, R7 ;  /* 0x000000ffff0e7224 */ /* 0x000fe200078e0007 */
[----:B----4-:R-:W-:-:S02]  /*16be0*/  F2FP.F16.E5M2.UNPACK_B R26, R5 ;  /* 0x00000005ff1a723e */ /* 0x010fc400020004ff */
[----:B------:R-:W-:Y:S01]  /*16bf0*/  F2FP.F16.E5M2.UNPACK_B R27, R4 ;  /* 0x00000004ff1b723e */ /* 0x000fe200020004ff */
[----:B--2---:R-:W-:-:S15]  /*16c00*/  HMMA.16816.F32 R16, R8, R28, R16 ;  /* 0x0000001c0810723c */ /* 0x004fde0000001810 */
[----:B------:R-:W-:-:S04]  /*16c10*/  NOP ;  /* 0x0000000000007918 */ /* 0x000fc80000000000 */
[----:B------:R-:W-:Y:S04]  /*16c20*/  STL.64 [R1+0x190], R16 ;  /* 0x0001901001007387 */ /* 0x000fe80000100a00 */
[----:B------:R-:W-:Y:S04]  /*16c30*/  STL.64 [R1+0x198], R18 ;  /* 0x0001981201007387 */ /* 0x000fe80000100a00 */
[----:B------:R-:W0:Y:S04]  /*16c40*/  LDSM.16.M88.4 R16, [R13+UR6+0x1800] ;  /* 0x001800060d10783b */ /* 0x000e280008000200 */
[----:B0-----:R-:W-:Y:S01]  /*16c50*/  STL.64 [R1+0xb0], R16 ;  /* 0x0000b01001007387 */ /* 0x001fe20000100a00 */
[----:B------:R-:W-:-:S02]  /*16c60*/  IMAD.MOV.U32 R7, RZ, RZ, R17 ;  /* 0x000000ffff077224 */ /* 0x000fc400078e0011 */
[----:B------:R-:W-:Y:S01]  /*16c70*/  IMAD.MOV.U32 R4, RZ, RZ, R18 ;  /* 0x000000ffff047224 */ /* 0x000fe200078e0012 */
[----:B------:R0:W-:Y:S01]  /*16c80*/  STL.64 [R1+0xb8], R18 ;  /* 0x0000b81201007387 */ /* 0x0001e20000100a00 */
[----:B------:R-:W-:-:S03]  /*16c90*/  IMAD.MOV.U32 R5, RZ, RZ, R19 ;  /* 0x000000ffff057224 */ /* 0x000fc600078e0013 */
[----:B0-----:R-:W2:Y:S04]  /*16ca0*/  LDL.LU.64 R18, [R1+0x10b0] ;  /* 0x0010b00001127983 */ /* 0x001ea80000300a00 */
[----:B------:R-:W-:Y:S04]  /*16cb0*/  STL.64 [R1+0x10a0], R6 ;  /* 0x0010a00601007387 */ /* 0x000fe80000100a00 */
[----:B------:R0:W-:Y:S04]  /*16cc0*/  STL.64 [R1+0x1098], R4 ;  /* 0x0010980401007387 */ /* 0x0001e80000100a00 */
[----:B0-----:R-:W4:Y:S04]  /*16cd0*/  LDL.LU.64 R4, [R1+0x1d0] ;  /* 0x0001d00001047983 */ /* 0x001f280000300a00 */
[----:B------:R-:W4:Y:S01]  /*16ce0*/  LDL.LU.64 R6, [R1+0x1d8] ;  /* 0x0001d80001067983 */ /* 0x000f220000300a00 */
[----:B---3--:R-:W-:Y:S01]  /*16cf0*/  HMMA.16816.F32 R20, R8, R26, R20 ;  /* 0x0000001a0814723c */ /* 0x008fe20000001814 */
[----:B------:R-:W-:-:S02]  /*16d00*/  IMAD.MOV.U32 R12, RZ, RZ, R16 ;  /* 0x000000ffff0c7224 */ /* 0x000fc400078e0010 */
[----:B------:R-:W-:Y:S04]  /*16d10*/  STL.64 [R1+0x1090], R14 ;  /* 0x0010900e01007387 */ /* 0x000fe80000100a00 */
[----:B------:R-:W-:Y:S04]  /*16d20*/  STL [R1+0x1088], R12 ;  /* 0x0010880c01007387 */ /* 0x000fe80000100800 */
[----:B------:R-:W0:Y:S08]  /*16d30*/  LDSM.16.M88.4 R12, [R13+UR6+0x1c00] ;  /* 0x001c00060d0c783b */ /* 0x000e300008000200 */
[----:B------:R1:W-:Y:S04]  /*16d40*/  STL.64 [R1+0x1b0], R20 ;  /* 0x0001b01401007387 */ /* 0x0003e80000100a00 */
[----:B------:R-:W-:Y:S04]  /*16d50*/  STL.64 [R1+0x1b8], R22 ;  /* 0x0001b81601007387 */ /* 0x000fe80000100a00 */
[----:B-1----:R-:W3:Y:S04]  /*16d60*/  LDL.LU.64 R20, [R1+0x10a8] ;  /* 0x0010a80001147983 */ /* 0x002ee80000300a00 */
[----:B------:R-:W3:Y:S01]  /*16d70*/  LDL.LU.64 R16, [R1+0x1f0] ;  /* 0x0001f00001107983 */ /* 0x000ee20000300a00 */
[----:B--2---:R-:W-:-:S02]  /*16d80*/  F2FP.F16.E5M2.UNPACK_B R24, R19 ;  /* 0x00000013ff18723e */ /* 0x004fc400020004ff */
[----:B------:R-:W-:Y:S02]  /*16d90*/  F2FP.F16.E5M2.UNPACK_B R25, R18 ;  /* 0x00000012ff19723e */ /* 0x000fe400020004ff */
[----:B------:R-:W2:Y:S05]  /*16da0*/  LDL.LU.64 R18, [R1+0x1f8] ;  /* 0x0001f80001127983 */ /* 0x000eaa0000300a00 */
[----:B----4-:R-:W-:-:S15]  /*16db0*/  HMMA.16816.F32 R4, R8, R24, R4 ;  /* 0x000000180804723c */ /* 0x010fde0000001804 */
[----:B------:R-:W-:-:S04]  /*16dc0*/  NOP ;  /* 0x0000000000007918 */ /* 0x000fc80000000000 */
[----:B------:R-:W-:Y:S04]  /*16dd0*/  STL.64 [R1+0x1d0], R4 ;  /* 0x0001d00401007387 */ /* 0x000fe80000100a00 */
[----:B------:R1:W-:Y:S04]  /*16de0*/  STL.64 [R1+0x1d8], R6 ;  /* 0x0001d80601007387 */ /* 0x0003e80000100a00 */
[----:B-1----:R-:W4:Y:S04]  /*16df0*/  LDL.LU.64 R6, [R1+0x10a0] ;  /* 0x0010a00001067983 */ /* 0x002f280000300a00 */
[----:B------:R-:W2:Y:S01]  /*16e00*/  LDL.LU.64 R4, [R1+0x1098] ;  /* 0x0010980001047983 */ /* 0x000ea20000300a00 */
[----:B---3--:R-:W-:-:S03]  /*16e10*/  F2FP.F16.E5M2.UNPACK_B R22, R21 ;  /* 0x00000015ff16723e */ /* 0x008fc600020004ff */
[----:B------:R-:W-:Y:S01]  /*16e20*/  STL.64 [R1+0x1010], R26 ;  /* 0x0010101a01007387 */ /* 0x000fe20000100a00 */
[----:B0-----:R-:W-:-:S03]  /*16e30*/  IMAD.MOV.U32 R3, RZ, RZ, R13 ;  /* 0x000000ffff037224 */ /* 0x001fc600078e000d */
[----:B------:R0:W-:Y:S01]  /*16e40*/  STL.64 [R1+0x1008], R24 ;  /* 0x0010081801007387 */ /* 0x0001e20000100a00 */
[----:B------:R-:W-:-:S03]  /*16e50*/  IMAD.MOV.U32 R2, RZ, RZ, R14 ;  /* 0x000000ffff027224 */ /* 0x000fc600078e000e */
[----:B0-----:R-:W3:Y:S04]  /*16e60*/  LDL.LU.64 R24, [R1+0x210] ;  /* 0x0002100001187983 */ /* 0x001ee80000300a00 */
[----:B------:R-:W3:Y:S04]  /*16e70*/  LDL.LU.64 R26, [R1+0x218] ;  /* 0x00021800011a7983 */ /* 0x000ee80000300a00 */
[----:B------:R0:W-:Y:S04]  /*16e80*/  STL.64 [R1+0xc0], R12 ;  /* 0x0000c00c01007387 */ /* 0x0001e80000100a00 */
[----:B------:R1:W-:Y:S01]  /*16e90*/  STL.64 [R1+0xc8], R14 ;  /* 0x0000c80e01007387 */ /* 0x0003e20000100a00 */
[----:B0-----:R-:W-:-:S03]  /*16ea0*/  IMAD.MOV.U32 R13, RZ, RZ, R15 ;  /* 0x000000ffff0d7224 */ /* 0x001fc600078e000f */
[----:B-1----:R-:W3:Y:S01]  /*16eb0*/  LDL.LU.64 R14, [R1+0x1090] ;  /* 0x00109000010e7983 */ /* 0x002ee20000300a00 */
[----:B----4-:R-:W-:-:S07]  /*16ec0*/  F2FP.F16.E5M2.UNPACK_B R23, R6 ;  /* 0x00000006ff17723e */ /* 0x010fce00020004ff */
[----:B--2---:R-:W-:Y:S01]  /*16ed0*/  HMMA.16816.F32 R16, R8, R22, R16 ;  /* 0x000000160810723c */ /* 0x004fe20000001810 */
[----:B------:R-:W-:Y:S02]  /*16ee0*/  IMAD.MOV.U32 R6, RZ, RZ, R12 ;  /* 0x000000ffff067224 */ /* 0x000fe400078e000c */
[----:B------:R-:W2:Y:S04]  /*16ef0*/  LDL.LU R12, [R1+0x1088] ;  /* 0x00108800010c7983 */ /* 0x000ea80000300800 */
[----:B------:R-:W-:Y:S04]  /*16f00*/  STL.64 [R1+0x1078], R6 ;  /* 0x0010780601007387 */ /* 0x000fe80000100a00 */
[----:B------:R0:W-:Y:S04]  /*16f10*/  STL.64 [R1+0x1070], R4 ;  /* 0x0010700401007387 */ /* 0x0001e80000100a00 */
[----:B0-----:R-:W4:Y:S04]  /*16f20*/  LDL.LU.64 R4, [R1+0x230] ;  /* 0x0002300001047983 */ /* 0x001f280000300a00 */
[----:B------:R-:W4:Y:S04]  /*16f30*/  LDL.LU.64 R6, [R1+0x238] ;  /* 0x0002380001067983 */ /* 0x000f280000300a00 */
[----:B------:R0:W-:Y:S04]  /*16f40*/  STL.64 [R1+0x1f0], R16 ;  /* 0x0001f01001007387 */ /* 0x0001e80000100a00 */
[----:B------:R1:W-:Y:S04]  /*16f50*/  STL.64 [R1+0x1f8], R18 ;  /* 0x0001f81201007387 */ /* 0x0003e80000100a00 */
[----:B0-----:R-:W2:Y:S01]  /*16f60*/  LDL.LU.64 R16, [R1+0x1080] ;  /* 0x0010800001107983 */ /* 0x001ea20000300a00 */
[----:B------:R-:W-:-:S02]  /*16f70*/  F2FP.F16.E5M2.UNPACK_B R20, R20 ;  /* 0x00000014ff14723e */ /* 0x000fc400020004ff */
[----:B-1----:R-:W-:Y:S02]  /*16f80*/  F2FP.F16.E5M2.UNPACK_B R18, R0 ;  /* 0x00000000ff12723e */ /* 0x002fe400020004ff */
[----:B--2---:R-:W-:-:S07]  /*16f90*/  F2FP.F16.E5M2.UNPACK_B R21, R17 ;  /* 0x00000011ff15723e */ /* 0x004fce00020004ff */
[----:B---3--:R-:W-:-:S15]  /*16fa0*/  HMMA.16816.F32 R24, R8, R20, R24 ;  /* 0x000000140818723c */ /* 0x008fde0000001818 */
[----:B------:R-:W-:-:S04]  /*16fb0*/  NOP ;  /* 0x0000000000007918 */ /* 0x000fc80000000000 */
[----:B------:R0:W-:Y:S04]  /*16fc0*/  STL.64 [R1+0x210], R24 ;  /* 0x0002101801007387 */ /* 0x0001e80000100a00 */
[----:B------:R-:W-:Y:S04]  /*16fd0*/  STL.64 [R1+0x218], R26 ;  /* 0x0002181a01007387 */ /* 0x000fe80000100a00 */
[----:B0-----:R-:W2:Y:S04]  /*16fe0*/  LDL.LU R24, [R1+0x5e4] ;  /* 0x0005e40001187983 */ /* 0x001ea80000300800 */
[----:B------:R-:W3:Y:S04]  /*16ff0*/  LDL.LU R25, [R1+0x5f4] ;  /* 0x0005f40001197983 */ /* 0x000ee80000300800 */
[----:B------:R-:W3:Y:S04]  /*17000*/  LDL.LU R0, [R1+0x5f0] ;  /* 0x0005f00001007983 */ /* 0x000ee80000300800 */
[----:B------:R-:W-:Y:S04]  /*17010*/  STL.64 [R1+0x1028], R22 ;  /* 0x0010281601007387 */ /* 0x000fe80000100a00 */
[----:B------:R0:W-:Y:S04]  /*17020*/  STL.64 [R1+0x1020], R20 ;  /* 0x0010201401007387 */ /* 0x0001e80000100a00 */
[----:B0-----:R-:W2:Y:S04]  /*17030*/  LDL.LU.64 R20, [R1+0x250] ;  /* 0x0002500001147983 */ /* 0x001ea80000300a00 */
[----:B------:R-:W2:Y:S01]  /*17040*/  LDL.LU.64 R22, [R1+0x258] ;  /* 0x0002580001167983 */ /* 0x000ea20000300a00 */
[----:B------:R-:W-:-:S02]  /*17050*/  F2FP.F16.E5M2.UNPACK_B R19, R16 ;  /* 0x00000010ff13723e */ /* 0x000fc400020004ff */
[----:B------:R-:W-:Y:S02]  /*17060*/  F2FP.F16.E5M2.UNPACK_B R16, R15 ;  /* 0x0000000fff10723e */ /* 0x000fe400020004ff */
[----:B------:R-:W-:-:S03]  /*17070*/  F2FP.F16.E5M2.UNPACK_B R17, R14 ;  /* 0x0000000eff11723e */ /* 0x000fc600020004ff */
[----:B----4-:R-:W-:-:S15]  /*17080*/  HMMA.16816.F32 R4, R8, R18, R4 ;  /* 0x000000120804723c */ /* 0x010fde0000001804 */
[----:B------:R-:W-:-:S04]  /*17090*/  NOP ;  /* 0x0000000000007918 */ /* 0x000fc80000000000 */
[----:B------:R-:W-:Y:S04]  /*170a0*/  STL.64 [R1+0x230], R4 ;  /* 0x0002300401007387 */ /* 0x000fe80000100a00 */
[----:B------:R0:W-:Y:S04]  /*170b0*/  STL.64 [R1+0x238], R6 ;  /* 0x0002380601007387 */ /* 0x0001e80000100a00 */
[----:B0-----:R-:W4:Y:S04]  /*170c0*/  LDL.LU.64 R6, [R1+0x1078] ;  /* 0x0010780001067983 */ /* 0x001f280000300a00 */
[----:B------:R-:W3:Y:S01]  /*170d0*/  LDL.LU.64 R4, [R1+0x1070] ;  /* 0x0010700001047983 */ /* 0x000ee20000300a00 */
[----:B--2---:R-:W-:-:S15]  /*170e0*/  HMMA.16816.F32 R20, R8, R16, R20 ;  /* 0x000000100814723c */ /* 0x004fde0000001814 */
[----:B------:R-:W-:-:S04]  /*170f0*/  NOP ;  /* 0x0000000000007918 */ /* 0x000fc80000000000 */
[----:B------:R0:W-:Y:S04]  /*17100*/  STL.64 [R1+0x250], R20 ;  /* 0x0002501401007387 */ /* 0x0001e80000100a00 */
[----:B------:R1:W-:Y:S04]  /*17110*/  STL.64 [R1+0x258], R22 ;  /* 0x0002581601007387 */ /* 0x0003e80000100a00 */
[----:B0-----:R-:W2:Y:S04]  /*17120*/  LDL.LU.64 R20, [R1+0x270] ;  /* 0x0002700001147983 */ /* 0x001ea80000300a00 */
[----:B-1----:R-:W2:Y:S04]  /*17130*/  LDL.LU.64 R22, [R1+0x278] ;  /* 0x0002780001167983 */ /* 0x002ea80000300a00 */
[----:B------:R0:W-:Y:S04]  /*17140*/  STL.64 [R1+0xff0], R18 ;  /* 0x000ff01201007387 */ /* 0x0001e80000100a00 */
[----:B0-----:R-:W2:Y:S04]  /*17150*/  LDL.LU R18, [R1+0x5d4] ;  /* 0x0005d40001127983 */ /* 0x001ea80000300800 */
[----:B------:R-:W2:Y:S04]  /*17160*/  LDL.LU R19, [R1+0x5e8] ;  /* 0x0005e80001137983 */ /* 0x000ea80000300800 */
[----:B------:R0:W-:Y:S04]  /*17170*/  STL.64 [R1+0xfe8], R16 ;  /* 0x000fe81001007387 */ /* 0x0001e80000100a00 */
[----:B0-----:R-:W3:Y:S04]  /*17180*/  LDL.LU R16, [R1+0x5e0] ;  /* 0x0005e00001107983 */ /* 0x001ee80000300800 */
[----:B------:R-:W3:Y:S04]  /*17190*/  LDL.LU R17, [R1+0x5dc] ;  /* 0x0005dc0001117983 */ /* 0x000ee80000300800 */
[----:B--2---:R-:W-:Y:S04]  /*171a0*/  STL.64 [R1+0x1058], R18 ;  /* 0x0010581201007387 */ /* 0x004fe80000100a00 */
[----:B---3--:R0:W-:Y:S04]  /*171b0*/  STL.64 [R1+0x1050], R16 ;  /* 0x0010501001007387 */ /* 0x0081e80000100a00 */
[----:B0-----:R-:W2:Y:S04]  /*171c0*/  LDL.LU.64 R16, [R1+0x4b0] ;  /* 0x0004b00001107983 */ /* 0x001ea80000300a00 */
[----:B------:R-:W3:Y:S01]  /*171d0*/  LDL.LU.64 R18, [R1+0x4b8] ;  /* 0x0004b80001127983 */ /* 0x000ee20000300a00 */
[----:B------:R-:W-:-:S02]  /*171e0*/  F2FP.F16.E5M2.UNPACK_B R14, R12 ;  /* 0x0000000cff0e723e */ /* 0x000fc400020004ff */
[----:B----4-:R-:W-:Y:S01]  /*171f0*/  F2FP.F16.E5M2.UNPACK_B R15, R7 ;  /* 0x00000007ff0f723e */ /* 0x010fe200020004ff */
[----:B---3--:R-:W-:Y:S04]  /*17200*/  STL.64 [R1+0x1068], R18 ;  /* 0x0010681201007387 */ /* 0x008fe80000100a00 */
[----:B--2---:R0:W-:Y:S04]  /*17210*/  STL.64 [R1+0x1060], R16 ;  /* 0x0010601001007387 */ /* 0x0041e80000100a00 */
[----:B0-----:R-:W2:Y:S04]  /*17220*/  LDL.LU.64 R16, [R1+0x2c0] ;  /* 0x0002c00001107983 */ /* 0x001ea80000300a00 */
[----:B------:R-:W2:Y:S01]  /*17230*/  LDL.LU.64 R18, [R1+0x2c8] ;  /* 0x0002c80001127983 */ /* 0x000ea20000300a00 */
[----:B------:R-:W-:-:S02]  /*17240*/  F2FP.F16.E5M2.UNPACK_B R4, R4 ;  /* 0x00000004ff04723e */ /* 0x000fc400020004ff */
[----:B------:R-:W-:Y:S01]  /*17250*/  F2FP.F16.E5M2.UNPACK_B R5, R5 ;  /* 0x00000005ff05723e */ /* 0x000fe200020004ff */
[----:B------:R-:W-:-:S15]  /*17260*/  HMMA.16816.F32 R20, R8, R14, R20 ;  /* 0x0000000e0814723c */ /* 0x000fde0000001814 */
[----:B------:R-:W-:-:S04]  /*17270*/  NOP ;  /* 0x0000000000007918 */ /* 0x000fc80000000000 */
[----:B------:R0:W-:Y:S04]  /*17280*/  STL.64 [R1+0x270], R20 ;  /* 0x0002701401007387 */ /* 0x0001e80000100a00 */
[----:B------:R1:W-:Y:S04]  /*17290*/  STL.64 [R1+0x278], R22 ;  /* 0x0002781601007387 */ /* 0x0003e80000100a00 */
[----:B0-----:R-:W3:Y:S04]  /*172a0*/  LDL.LU.64 R20, [R1+0x2b0] ;  /* 0x0002b00001147983 */ /* 0x001ee80000300a00 */
[----:B-1----:R-:W3:Y:S04]  /*172b0*/  LDL.LU.64 R22, [R1+0x2b8] ;  /* 0x0002b80001167983 */ /* 0x002ee80000300a00 */
[----:B------:R-:W4:Y:S01]  /*172c0*/  LDL.64 R26, [R1+0x20] ;  /* 0x00002000011a7983 */ /* 0x000f220000100a00 */
[----:B--2---:R-:W-:-:S15]  /*172d0*/  HMMA.16816.F32 R16, R8, R4, R16 ;  /* 0x000000040810723c */ /* 0x004fde0000001810 */
[----:B------:R-:W-:-:S04]  /*172e0*/  NOP ;  /* 0x0000000000007918 */ /* 0x000fc80000000000 */
[----:B------:R-:W-:Y:S04]  /*172f0*/  STL.64 [R1+0x2c0], R16 ;  /* 0x0002c01001007387 */ /* 0x000fe80000100a00 */
[----:B------:R0:W-:Y:S04]  /*17300*/  STL.64 [R1+0x2c8], R18 ;  /* 0x0002c81201007387 */ /* 0x0001e80000100a00 */
[----:B0-----:R-:W2:Y:S04]  /*17310*/  LDL.LU.64 R18, [R1+0x1068] ;  /* 0x0010680001127983 */ /* 0x001ea80000300a00 */
[----:B------:R-:W2:Y:S01]  /*17320*/  LDL.LU.64 R16, [R1+0x1060] ;  /* 0x0010600001107983 */ /* 0x000ea20000300a00 */
[----:B------:R-:W-:-:S02]  /*17330*/  F2FP.F16.E5M2.UNPACK_B R6, R6 ;  /* 0x00000006ff06723e */ /* 0x000fc400020004ff */
[----:B------:R-:W-:Y:S02]  /*17340*/  F2FP.F16.E5M2.UNPACK_B R7, R3 ;  /* 0x00000003ff07723e */ /* 0x000fe400020004ff */
[----:B------:R-:W-:-:S05]  /*17350*/  F2FP.F16.E5M2.UNPACK_B R12, R2 ;  /* 0x00000002ff0c723e */ /* 0x000fca00020004ff */
[----:B--2---:R-:W-:-:S15]  /*17360*/  HMMA.16816.F32 R16, R8, R6, R16 ;  /* 0x000000060810723c */ /* 0x004fde0000001810 */
[----:B------:R-:W-:-:S04]  /*17370*/  NOP ;  /* 0x0000000000007918 */ /* 0x000fc80000000000 */
[----:B------:R-:W-:Y:S04]  /*17380*/  STL.64 [R1+0x4b0], R16 ;  /* 0x0004b01001007387 */ /* 0x000fe80000100a00 */
[----:B------:R0:W-:Y:S04]  /*17390*/  STL.64 [R1+0x4b8], R18 ;  /* 0x0004b81201007387 */ /* 0x0001e80000100a00 */
[----:B0-----:R-:W2:Y:S04]  /*173a0*/  LDL.LU.64 R18, [R1+0x1058] ;  /* 0x0010580001127983 */ /* 0x001ea80000300a00 */
[----:B------:R-:W2:Y:S04]  /*173b0*/  LDL.LU.64 R16, [R1+0x1050] ;  /* 0x0010500001107983 */ /* 0x000ea80000300a00 */
[----:B------:R-:W2:Y:S04]  /*173c0*/  LDL.64 R28, [R1+0x18] ;  /* 0x00001800011c7983 */ /* 0x000ea80000100a00 */
[----:B------:R-:W2:Y:S04]  /*173d0*/  LDL.64 R2, [R1+0x8] ;  /* 0x0000080001027983 */ /* 0x000ea80000100a00 */
[----:B------:R0:W-:Y:S04]  /*173e0*/  STL.64 [R1+0xfc0], R6 ;  /* 0x000fc00601007387 */ /* 0x0001e80000100a00 */
[----:B0-----:R-:W2:Y:S01]  /*173f0*/  LDL.LU R7, [R1+0x5d8] ;  /* 0x0005d80001077983 */ /* 0x001ea20000300800 */
[----:B------:R-:W-:-:S07]  /*17400*/  F2FP.F16.E5M2.UNPACK_B R13, R13 ;  /* 0x0000000dff0d723e */ /* 0x000fce00020004ff */
[----:B---3--:R-:W-:Y:S01]  /*17410*/  HMMA.16816.F32 R8, R8, R12, R20 ;  /* 0x0000000c0808723c */ /* 0x008fe20000001814 */
[----:B------:R0:W-:Y:S04]  /*17420*/  STL.64 [R1+0xfb8], R4 ;  /* 0x000fb80401007387 */ /* 0x0001e80000100a00 */
[----:B0-----:R-:W3:Y:S01]  /*17430*/  LDL.LU.64 R4, [R1+0x4a0] ;  /* 0x0004a00001047983 */ /* 0x001ee20000300a00 */
[----:B--2---:R-:W-:-:S03]  /*17440*/  IMAD R18, R18, 0x100, R7 ;  /* 0x0000010012127824 */ /* 0x004fc600078e0207 */
[----:B------:R-:W3:Y:S04]  /*17450*/  LDL.LU.64 R6, [R1+0x4a8] ;  /* 0x0004a80001067983 */ /* 0x000ee80000300a00 */
[----:B------:R-:W-:Y:S04]  /*17460*/  STL [R1+0xf98], R12 ;  /* 0x000f980c01007387 */ /* 0x000fe80000100800 */
[----:B------:R0:W-:Y:S04]  /*17470*/  STL [R1+0xf94], R13 ;  /* 0x000f940d01007387 */ /* 0x0001e80000100800 */
[----:B------:R-:W-:Y:S04]  /*17480*/  STL.64 [R1+0x2b0], R8 ;  /* 0x0002b00801007387 */ /* 0x000fe80000100a00 */
[----:B------:R-:W-:Y:S04]  /*17490*/  STL.64 [R1+0x2b8], R10 ;  /* 0x0002b80a01007387 */ /* 0x000fe80000100a00 */
[----:B------:R1:W-:Y:S04]  /*174a0*/  STL.64 [R1+0x1048], R14 ;  /* 0x0010480e01007387 */ /* 0x0003e80000100a00 */
[----:B0-----:R-:W2:Y:S04]  /*174b0*/  LDL.LU.64 R12, [R1+0x490] ;  /* 0x00049000010c7983 */ /* 0x001ea80000300a00 */
[----:B-1----:R-:W2:Y:S04]  /*174c0*/  LDL.LU.64 R14, [R1+0x498] ;  /* 0x00049800010e7983 */ /* 0x002ea80000300a00 */
[----:B------:R-:W2:Y:S04]  /*174d0*/  LDL.LU.64 R20, [R1+0x470] ;  /* 0x0004700001147983 */ /* 0x000ea80000300a00 */
[----:B------:R-:W2:Y:S01]  /*174e0*/  LDL.LU.64 R22, [R1+0x478] ;  /* 0x0004780001167983 */ /* 0x000ea20000300a00 */
[----:B------:R-:W-:-:S02]  /*174f0*/  IMAD R17, R17, 0x100, R16 ;  /* 0x0000010011117824 */ /* 0x000fc400078e0210 */
[----:B------:R-:W-:Y:S02]  /*17500*/  IMAD R16, R24, 0x100, R19 ;  /* 0x0000010018107824 */ /* 0x000fe400078e0213 */
[----:B------:R-:W-:Y:S01]  /*17510*/  IMAD R0, R0, 0x100, R25 ;  /* 0x0000010000007824 */ /* 0x000fe200078e0219 */
[----:B------:R-:W-:Y:S02]  /*17520*/  F2FP.F16.E5M2.UNPACK_B R8, R18 ;  /* 0x00000012ff08723e */ /* 0x000fe400020004ff */
[----:B------:R-:W-:Y:S02]  /*17530*/  F2FP.F16.E5M2.UNPACK_B R9, R17 ;  /* 0x00000011ff09723e */ /* 0x000fe400020004ff */
[----:B------:R-:W-:Y:S02]  /*17540*/  F2FP.F16.E5M2.UNPACK_B R10, R16 ;  /* 0x00000010ff0a723e */ /* 0x000fe400020004ff */
[----:B------:R-:W-:Y:S01]  /*17550*/  F2FP.F16.E5M2.UNPACK_B R11, R0 ;  /* 0x00000000ff0b723e */ /* 0x000fe200020004ff */
[----:B----4-:R-:W-:-:S06]  /*17560*/  IMAD.MOV.U32 R0, RZ, RZ, R27 ;  /* 0x000000ffff007224 */ /* 0x010fcc00078e001b */
[C---:B---3--:R-:W-:Y:S08]  /*17570*/  HMMA.16816.F32 R4, R8.reuse, R26, R4 ;  /* 0x0000001a0804723c */ /* 0x048ff00000001804 */
[----:B--2---:R-:W-:Y:S01]  /*17580*/  HMMA.16816.F32 R12, R8, R28, R12 ;  /* 0x0000001c080c723c */ /* 0x004fe2000000180c */
[----:B------:R-:W-:Y:S04]  /*17590*/  STL.64 [R1+0x1038], R22 ;  /* 0x0010381601007387 */ /* 0x000fe80000100a00 */
[----:B------:R0:W-:Y:S04]  /*175a0*/  STL.64 [R1+0x1030], R20 ;  /* 0x0010301401007387 */ /* 0x0001e80000100a00 */
[----:B0-----:R-:W2:Y:S04]  /*175b0*/  LDL.LU.64 R20, [R1+0x480] ;  /* 0x0004800001147983 */ /* 0x001ea80000300a00 */
[----:B------:R-:W2:Y:S04]  /*175c0*/  LDL.LU.64 R22, [R1+0x488] ;  /* 0x0004880001167983 */ /* 0x000ea80000300a00 */
[----:B------:R-:W3:Y:S04]  /*175d0*/  LDL.LU.64 R24, [R1+0x460] ;  /* 0x0004600001187983 */ /* 0x000ee80000300a00 */
[----:B------:R0:W-:Y:S04]  /*175e0*/  STL.64 [R1+0x4a0], R4 ;  /* 0x0004a00401007387 */ /* 0x0001e80000100a00 */
[----:B------:R1:W-:Y:S04]  /*175f0*/  STL.64 [R1+0x4a8], R6 ;  /* 0x0004a80601007387 */ /* 0x0003e80000100a00 */
[----:B------:R-:W3:Y:S04]  /*17600*/  LDL.LU.64 R26, [R1+0x468] ;  /* 0x00046800011a7983 */ /* 0x000ee80000300a00 */
[----:B------:R-:W4:Y:S04]  /*17610*/  LDL.LU.64 R16, [R1+0x440] ;  /* 0x0004400001107983 */ /* 0x000f280000300a00 */
[----:B------:R-:W4:Y:S04]  /*17620*/  LDL.LU.64 R18, [R1+0x448] ;  /* 0x0004480001127983 */ /* 0x000f280000300a00 */
[----:B0-----:R-:W2:Y:S04]  /*17630*/  LDL.LU.64 R4, [R1+0x430] ;  /* 0x0004300001047983 */ /* 0x001ea80000300a00 */
[----:B-1----:R-:W2:Y:S04]  /*17640*/  LDL.LU.64 R6, [R1+0x438] ;  /* 0x0004380001067983 */ /* 0x002ea80000300a00 */
[----:B------:R-:W-:Y:S04]  /*17650*/  STL [R1+0xf9c], R0 ;  /* 0x000f9c0001007387 */ /* 0x000fe80000100800 */
[----:B------:R0:W-:Y:S04]  /*17660*/  STL.64 [R1+0x490], R12 ;  /* 0x0004900c01007387 */ /* 0x0001e80000100a00 */
[----:B------:R1:W-:Y:S01]  /*17670*/  STL.64 [R1+0x498], R14 ;  /* 0x0004980e01007387 */ /* 0x0003e20000100a00 */
[----:B0-----:R-:W-:-:S02]  /*17680*/  IMAD.MOV.U32 R12, RZ, RZ, R28 ;  /* 0x000000ffff0c7224 */ /* 0x001fc400078e001c */
[----:B------:R-:W-:Y:S01]  /*17690*/  IMAD.MOV.U32 R13, RZ, RZ, R29 ;  /* 0x000000ffff0d7224 */ /* 0x000fe200078e001d */
[----:B-1----:R-:W2:Y:S04]  /*176a0*/  LDL.LU.64 R14, [R1+0x1048] ;  /* 0x00104800010e7983 */ /* 0x002ea80000300a00 */
[----:B------:R-:W2:Y:S04]  /*176b0*/  LDL.LU.64 R28, [R1+0x1040] ;  /* 0x00104000011c7983 */ /* 0x000ea80000300a00 */
[----:B------:R-:W-:Y:S04]  /*176c0*/  STL [R1+0xfa4], R12 ;  /* 0x000fa40c01007387 */ /* 0x000fe80000100800 */
[----:B------:R0:W-:Y:S04]  /*176d0*/  STL [R1+0xfa0], R13 ;  /* 0x000fa00d01007387 */ /* 0x0001e80000100800 */
[----:B0-----:R-:W2:Y:S02]  /*176e0*/  LDL.64 R12, [R1+0x10] ;  /* 0x00001000010c7983 */ /* 0x001ea40000100a00 */
[----:B--2---:R-:W-:-:S15]  /*176f0*/  HMMA.16816.F32 R20, R8, R12, R20 ;  /* 0x0000000c0814723c */ /* 0x004fde0000001814 */
[----:B------:R-:W-:-:S04]  /*17700*/  NOP ;  /* 0x0000000000007918 */ /* 0x000fc80000000000 */
[----:B------:R-:W-:Y:S04]  /*17710*/  STL.64 [R1+0x480], R20 ;  /* 0x0004801401007387 */ /* 0x000fe80000100a00 */
[----:B------:R0:W-:Y:S04]  /*17720*/  STL.64 [R1+0x488], R22 ;  /* 0x0004881601007387 */ /* 0x0001e80000100a00 */
[----:B0-----:R-:W2:Y:S04]  /*17730*/  LDL.LU.64 R22, [R1+0x1038] ;  /* 0x0010380001167983 */ /* 0x001ea80000300a00 */
[----:B------:R-:W2:Y:S01]  /*17740*/  LDL.LU.64 R20, [R1+0x1030] ;  /* 0x0010300001147983 */ /* 0x000ea20000300a00 */
[----:B------:R-:W-:-:S02]  /*17750*/  IMAD.MOV.U32 R0, RZ, RZ, R13 ;  /* 0x000000ffff007224 */ /* 0x000fc400078e000d */
[----:B------:R-:W-:Y:S02]  /*17760*/  IMAD.MOV.U32 R12, RZ, RZ, R2 ;  /* 0x000000ffff0c7224 */ /* 0x000fe400078e0002 */
[----:B------:R-:W-:Y:S01]  /*17770*/  IMAD.MOV.U32 R13, RZ, RZ, R3 ;  /* 0x000000ffff0d7224 */ /* 0x000fe200078e0003 */
[----:B--2---:R-:W-:-:S15]  /*17780*/  HMMA.16816.F32 R20, R8, R2, R20 ;  /* 0x000000020814723c */ /* 0x004fde0000001814 */
[----:B------:R-:W-:-:S04]  /*17790*/  NOP ;  /* 0x0000000000007918 */ /* 0x000fc80000000000 */
[----:B------:R-:W-:Y:S04]  /*177a0*/  STL.64 [R1+0x470], R20 ;  /* 0x0004701401007387 */ /* 0x000fe80000100a00 */
[----:B------:R0:W-:Y:S04]  /*177b0*/  STL.64 [R1+0x478], R22 ;  /* 0x0004781601007387 */ /* 0x0001e80000100a00 */
[----:B0-----:R-:W2:Y:S04]  /*177c0*/  LDL.LU.64 R22, [R1+0x1028] ;  /* 0x0010280001167983 */ /* 0x001ea80000300a00 */
[----:B------:R-:W2:Y:S04]  /*177d0*/  LDL.LU.64 R20, [R1+0x1020] ;  /* 0x0010200001147983 */ /* 0x000ea80000300a00 */
[----:B------:R-:W3:Y:S04]  /*177e0*/  LDL.LU.64 R2, [R1+0x1018] ;  /* 0x0010180001027983 */ /* 0x000ee80000300a00 */
[----:B------:R-:W-:Y:S04]  /*177f0*/  STL.64 [R1+0xfd0], R14 ;  /* 0x000fd00e01007387 */ /* 0x000fe80000100a00 */
[----:B------:R0:W-:Y:S04]  /*17800*/  STL.64 [R1+0xfc8], R12 ;  /* 0x000fc80c01007387 */ /* 0x0001e80000100a00 */
[----:B0-----:R-:W2:Y:S04]  /*17810*/  LDL.LU.64 R12, [R1+0x450] ;  /* 0x00045000010c7983 */ /* 0x001ea80000300a00 */
[----:B------:R-:W2:Y:S01]  /*17820*/  LDL.LU.64 R14, [R1+0x458] ;  /* 0x00045800010e7983 */ /* 0x000ea20000300a00 */
[----:B---3--:R-:W-:-:S15]  /*17830*/  HMMA.16816.F32 R24, R8, R2, R24 ;  /* 0x000000020818723c */ /* 0x008fde0000001818 */
[----:B------:R-:W-:-:S04]  /*17840*/  NOP ;  /* 0x0000000000007918 */ /* 0x000fc80000000000 */
[----:B------:R-:W-:Y:S04]  /*17850*/  STL.64 [R1+0x460], R24 ;  /* 0x0004601801007387 */ /* 0x000fe80000100a00 */
[----:B------:R0:W-:Y:S04]  /*17860*/  STL.64 [R1+0x468], R26 ;  /* 0x0004681a01007387 */ /* 0x0001e80000100a00 */
[----:B0-----:R-:W4:Y:S01]  /*17870*/  LDL.LU.64 R26, [R1+0x1010] ;  /* 0x00101000011a7983 */ /* 0x001f220000300a00 */
[----:B--2---:R-:W-:Y:S03]  /*17880*/  HMMA.16816.F32 R12, R8, R28, R12 ;  /* 0x0000001c080c723c */ /* 0x004fe6000000180c */
[----:B------:R-:W2:-:S15]  /*17890*/  LDL.LU.64 R24, [R1+0x1008] ;  /* 0x0010080001187983 */ /* 0x000e9e0000300a00 */
[----:B------:R-:W-:Y:S01]  /*178a0*/  NOP ;  /* 0x0000000000007918 */ /* 0x000fe20000000000 */
[----:B------:R-:W-:Y:S04]  /*178b0*/  STL.64 [R1+0x450], R12 ;  /* 0x0004500c01007387 */ /* 0x000fe80000100a00 */
[----:B------:R4:W-:Y:S02]  /*178c0*/  STL.64 [R1+0x458], R14 ;  /* 0x0004580e01007387 */ /* 0x0009e40000100a00 */
[----:B----4-:R-:W-:Y:S02]  /*178d0*/  HMMA.16816.F32 R12, R8, R26, R16 ;  /* 0x0000001a080c723c */ /* 0x010fe40000001810 */
[----:B------:R-:W3:-:S15]  /*178e0*/  LDL.LU.64 R16, [R1+0x410] ;  /* 0x0004100001107983 */ /* 0x000ede0000300a00 */
[----:B------:R-:W-:Y:S02]  /*178f0*/  NOP ;  /* 0x0000000000007918 */ /* 0x000fe40000000000 */
[----:B------:R-:W-:Y:S04]  /*17900*/  STL.64 [R1+0x440], R12 ;  /* 0x0004400c01007387 */ /* 0x000fe80000100a00 */
[----:B------:R-:W-:Y:S04]  /*17910*/  STL.64 [R1+0x448], R14 ;  /* 0x0004480e01007387 */ /* 0x000fe80000100a00 */
[----:B------:R-:W4:Y:S01]  /*17920*/  LDL.LU.64 R18, [R1+0x418] ;  /* 0x0004180001127983 */ /* 0x000f220000300a00 */
[----:B--2---:R-:W-:-:S15]  /*17930*/  HMMA.16816.F32 R4, R8, R24, R4 ;  /* 0x000000180804723c */ /* 0x004fde0000001804 */
[----:B------:R-:W-:-:S04]  /*17940*/  NOP ;  /* 0x0000000000007918 */ /* 0x000fc80000000000 */
[----:B------:R-:W-:Y:S04]  /*17950*/  STL.64 [R1+0x430], R4 ;  /* 0x0004300401007387 */ /* 0x000fe80000100a00 */
[----:B------:R-:W-:Y:S04]  /*17960*/  STL.64 [R1+0x438], R6 ;  /* 0x0004380601007387 */ /* 0x000fe80000100a00 */
[----:B----4-:R-:W-:Y:S04]  /*17970*/  STL.64 [R1+0x1000], R18 ;  /* 0x0010001201007387 */ /* 0x010fe80000100a00 */
[----:B---3--:R0:W-:Y:S04]  /*17980*/  STL.64 [R1+0xff8], R16 ;  /* 0x000ff81001007387 */ /* 0x0081e80000100a00 */
[----:B0-----:R-:W2:Y:S04]  /*17990*/  LDL.LU.64 R16, [R1+0x420] ;  /* 0x0004200001107983 */ /* 0x001ea80000300a00 */
[----:B------:R-:W2:Y:S04]  /*179a0*/  LDL.LU.64 R18, [R1+0x428] ;  /* 0x0004280001127983 */ /* 0x000ea80000300a00 */
[----:B------:R-:W3:Y:S04]  /*179b0*/  LDL.LU.64 R12, [R1+0x3f0] ;  /* 0x0003f000010c7983 */ /* 0x000ee80000300a00 */
[----:B------:R-:W4:Y:S04]  /*179c0*/  LDL.LU.64 R14, [R1+0x3f8] ;  /* 0x0003f800010e7983 */ /* 0x000f280000300a00 */
[----:B----4-:R-:W-:Y:S04]  /*179d0*/  STL.64 [R1+0xfe0], R14 ;  /* 0x000fe00e01007387 */ /* 0x010fe80000100a00 */
[----:B---3--:R0:W-:Y:S04]  /*179e0*/  STL.64 [R1+0xfd8], R12 ;  /* 0x000fd80c01007387 */ /* 0x0081e80000100a00 */
[----:B0-----:R-:W3:Y:S04]  /*179f0*/  LDL.LU.64 R12, [R1+0x400] ;  /* 0x00040000010c7983 */ /* 0x001ee80000300a00 */
[----:B------:R-:W3:Y:S04]  /*17a00*/  LDL.LU.64 R14, [R1+0x408] ;  /* 0x00040800010e7983 */ /* 0x000ee80000300a00 */
[----:B------:R-:W4:Y:S04]  /*17a10*/  LDL.LU.64 R4, [R1+0x3e0] ;  /* 0x0003e00001047983 */ /* 0x000f280000300a00 */
[----:B------:R-:W4:Y:S04]  /*17a20*/  LDL.LU.64 R6, [R1+0x3e8] ;  /* 0x0003e80001067983 */ /* 0x000f280000300a00 */
[----:B------:R0:W-:Y:S04]  /*17a30*/  STL.64 [R1+0xf08], R26 ;  /* 0x000f081a01007387 */ /* 0x0001e80000100a00 */
[----:B0-----:R-:W3:Y:S04]  /*17a40*/  LDL.LU R26, [R1+0x614] ;  /* 0x00061400011a7983 */ /* 0x001ee80000300800 */
[----:B------:R-:W3:Y:S04]  /*17a50*/  LDL.LU R27, [R1+0x610] ;  /* 0x00061000011b7983 */ /* 0x000ee80000300800 */
[----:B------:R0:W-:Y:S04]  /*17a60*/  STL.64 [R1+0xf00], R24 ;  /* 0x000f001801007387 */ /* 0x0001e80000100a00 */
[----:B0-----:R-:W4:Y:S04]  /*17a70*/  LDL.LU R24, [R1+0x60c] ;  /* 0x00060c0001187983 */ /* 0x001f280000300800 */
[----:B------:R-:W4:Y:S01]  /*17a80*/  LDL.LU R25, [R1+0x608] ;  /* 0x0006080001197983 */ /* 0x000f220000300800 */
[C---:B--2---:R-:W-:Y:S03]  /*17a90*/  HMMA.16816.F32 R16, R8.reuse, R22, R16 ;  /* 0x000000160810723c */ /* 0x044fe60000001810 */
[----:B---3--:R-:W-:Y:S04]  /*17aa0*/  STL.64 [R1+0xfb0], R26 ;  /* 0x000fb01a01007387 */ /* 0x008fe80000100a00 */
[----:B----4-:R0:W-:Y:S04]  /*17ab0*/  STL.64 [R1+0xfa8], R24 ;  /* 0x000fa81801007387 */ /* 0x0101e80000100a00 */
[----:B0-----:R-:W2:Y:S04]  /*17ac0*/  LDL.LU.64 R24, [R1+0x3d0] ;  /* 0x0003d00001187983 */ /* 0x001ea80000300a00 */
[----:B------:R-:W2:Y:S04]  /*17ad0*/  LDL.LU.64 R26, [R1+0x3d8] ;  /* 0x0003d800011a7983 */ /* 0x000ea80000300a00 */
[----:B------:R-:W-:Y:S04]  /*17ae0*/  STL.64 [R1+0x420], R16 ;  /* 0x0004201001007387 */ /* 0x000fe80000100a00 */
[----:B------:R0:W-:Y:S04]  /*17af0*/  STL.64 [R1+0x428], R18 ;  /* 0x0004281201007387 */ /* 0x0001e80000100a00 */
[----:B0-----:R-:W3:Y:S04]  /*17b00*/  LDL.LU.64 R18, [R1+0x1000] ;  /* 0x0010000001127983 */ /* 0x001ee80000300a00 */
[----:B------:R-:W3:Y:S02]  /*17b10*/  LDL.LU.64 R16, [R1+0xff8] ;  /* 0x000ff80001107983 */ /* 0x000ee40000300a00 */
[----:B---3--:R-:W-:-:S15]  /*17b20*/  HMMA.16816.F32 R16, R8, R20, R16 ;  /* 0x000000140810723c */ /* 0x008fde0000001810 */
[----:B------:R-:W-:-:S04]  /*17b30*/  NOP ;  /* 0x0000000000007918 */ /* 0x000fc80000000000 */
[----:B------:R-:W-:Y:S04]  /*17b40*/  STL.64 [R1+0x410], R16 ;  /* 0x0004101001007387 */ /* 0x000fe80000100a00 */
[----:B------:R0:W-:Y:S04]  /*17b50*/  STL.64 [R1+0x418], R18 ;  /* 0x0004181201007387 */ /* 0x0001e80000100a00 */
[----:B0-----:R-:W3:Y:S04]  /*17b60*/  LDL.LU.64 R18, [R1+0xff0] ;  /* 0x000ff00001127983 */ /* 0x001ee80000300a00 */
[----:B------:R-:W4:Y:S04]  /*17b70*/  LDL.LU.64 R16, [R1+0xfe8] ;  /* 0x000fe80001107983 */ /* 0x000f280000300a00 */
[----:B------:R0:W-:Y:S04]  /*17b80*/  STL.64 [R1+0xf18], R22 ;  /* 0x000f181601007387 */ /* 0x0001e80000100a00 */
[----:B0-----:R-:W2:Y:S04]  /*17b90*/  LDL.LU R22, [R1+0x604] ;  /* 0x0006040001167983 */ /* 0x001ea80000300800 */
[----:B------:R-:W2:Y:S04]  /*17ba0*/  LDL.LU R23, [R1+0x600] ;  /* 0x0006000001177983 */ /* 0x000ea80000300800 */
[----:B------:R0:W-:Y:S04]  /*17bb0*/  STL.64 [R1+0xf10], R20 ;  /* 0x000f101401007387 */ /* 0x0001e80000100a00 */
[----:B0-----:R-:W2:Y:S04]  /*17bc0*/  LDL.LU R20, [R1+0x5fc] ;  /* 0x0005fc0001147983 */ /* 0x001ea80000300800 */
[----:B------:R-:W2:Y:S01]  /*17bd0*/  LDL.LU R21, [R1+0x5f8] ;  /* 0x0005f80001157983 */ /* 0x000ea20000300800 */
[----:B---3--:R-:W-:-:S15]  /*17be0*/  HMMA.16816.F32 R12, R8, R18, R12 ;  /* 0x00000012080c723c */ /* 0x008fde000000180c */
[----:B------:R-:W-:-:S04]  /*17bf0*/  NOP ;  /* 0x0000000000007918 */ /* 0x000fc80000000000 */
[----:B------:R-:W-:Y:S04]  /*17c00*/  STL.64 [R1+0x400], R12 ;  /* 0x0004000c01007387 */ /* 0x000fe80000100a00 */
[----:B------:R0:W-:Y:S04]  /*17c10*/  STL.64 [R1+0x408], R14 ;  /* 0x0004080e01007387 */ /* 0x0001e80000100a00 */
[----:B0-----:R-:W4:Y:S04]  /*17c20*/  LDL.LU.64 R14, [R1+0xfe0] ;  /* 0x000fe000010e7983 */ /* 0x001f280000300a00 */
[----:B------:R-:W4:Y:S02]  /*17c30*/  LDL.LU.64 R12, [R1+0xfd8] ;  /* 0x000fd800010c7983 */ /* 0x000f240000300a00 */
[----:B----4-:R-:W-:-:S15]  /*17c40*/  HMMA.16816.F32 R12, R8, R16, R12 ;  /* 0x00000010080c723c */ /* 0x010fde000000180c */
[----:B------:R-:W-:-:S04]  /*17c50*/  NOP ;  /* 0x0000000000007918 */ /* 0x000fc80000000000 */
[----:B------:R-:W-:Y:S04]  /*17c60*/  STL.64 [R1+0x3f0], R12 ;  /* 0x0003f00c01007387 */ /* 0x000fe80000100a00 */
[----:B------:R0:W-:Y:S04]  /*17c70*/  STL.64 [R1+0x3f8], R14 ;  /* 0x0003f80e01007387 */ /* 0x0001e80000100a00 */
[----:B0-----:R-:W3:Y:S04]  /*17c80*/  LDL.LU.64 R14, [R1+0xfd0] ;  /* 0x000fd000010e7983 */ /* 0x001ee80000300a00 */
[----:B------:R-:W4:Y:S04]  /*17c90*/  LDL.LU.64 R12, [R1+0xfc8] ;  /* 0x000fc800010c7983 */ /* 0x000f280000300a00 */
        /* <DEDUP_REMOVED lines=8> */
[----:B0-----:R-:W3:Y:S04]  /*17d20*/  LDL.LU.64 R6, [R1+0xfc0] ;  /* 0x000fc00001067983 */ /* 0x001ee80000300a00 */
[----:B------:R-:W2:Y:S02]  /*17d30*/  LDL.LU.64 R4, [R1+0xfb8] ;  /* 0x000fb80001047983 */ /* 0x000ea40000300a00 */
[C---:B--2---:R-:W-:Y:S08]  /*17d40*/  HMMA.16816.F32 R24, R8.reuse, R4, R24 ;  /* 0x000000040818723c */ /* 0x044ff00000001818 */
[----:B---3--:R-:W-:Y:S11]  /*17d50*/  HMMA.16816.F32 R16, R8, R6, R16 ;  /* 0x000000060810723c */ /* 0x008ff60000001810 */
[----:B------:R-:W-:Y:S04]  /*17d60*/  STL.64 [R1+0x3d0], R24 ;  /* 0x0003d01801007387 */ /* 0x000fe80000100a00 */
[----:B------:R0:W-:Y:S04]  /*17d70*/  STL.64 [R1+0x3d8], R26 ;  /* 0x0003d81a01007387 */ /* 0x0001e80000100a00 */
[----:B0-----:R-:W2:Y:S04]  /*17d80*/  LDL.LU.64 R26, [R1+0xfb0] ;  /* 0x000fb000011a7983 */ /* 0x001ea80000300a00 */
[----:B------:R-:W3:Y:S04]  /*17d90*/  LDL.LU.64 R24, [R1+0xfa8] ;  /* 0x000fa80001187983 */ /* 0x000ee80000300a00 */
[----:B------:R0:W-:Y:S04]  /*17da0*/  STL.64 [R1+0xec8], R6 ;  /* 0x000ec80601007387 */ /* 0x0001e80000100a00 */
[----:B------:R1:W-:Y:S04]  /*17db0*/  STL.64 [R1+0xec0], R4 ;  /* 0x000ec00401007387 */ /* 0x0003e80000100a00 */
[----:B------:R-:W-:Y:S01]  /*17dc0*/  STL.64 [R1+0x3c0], R16 ;  /* 0x0003c01001007387 */ /* 0x000fe20000100a00 */
[----:B0-----:R-:W-:-:S03]  /*17dd0*/  IMAD R7, R21, 0x100, R20 ;  /* 0x0000010015077824 */ /* 0x001fc600078e0214 */
[----:B------:R-:W-:Y:S01]  /*17de0*/  STL.64 [R1+0x3c8], R18 ;  /* 0x0003c81201007387 */ /* 0x000fe20000100a00 */
[----:B-1----:R-:W-:-:S03]  /*17df0*/  IMAD R4, R23, 0x100, R22 ;  /* 0x0000010017047824 */ /* 0x002fc600078e0216 */
[----:B------:R-:W-:Y:S04]  /*17e00*/  STL [R1+0xf8c], R7 ;  /* 0x000f8c0701007387 */ /* 0x000fe80000100800 */
[----:B------:R-:W-:Y:S04]  /*17e10*/  STL [R1+0xf88], R4 ;  /* 0x000f880401007387 */ /* 0x000fe80000100800 */
[----:B------:R-:W2:Y:S04]  /*17e20*/  LDL.LU.64 R20, [R1+0x370] ;  /* 0x0003700001147983 */ /* 0x000ea80000300a00 */
[----:B------:R-:W2:Y:S04]  /*17e30*/  LDL.LU.64 R22, [R1+0x378] ;  /* 0x0003780001167983 */ /* 0x000ea80000300a00 */
[----:B--2---:R4:W-:Y:S02]  /*17e40*/  STL.64 [R1+0xf28], R22 ;  /* 0x000f281601007387 */ /* 0x0049e40000100a00 */
[----:B----4-:R-:W-:-:S02]  /*17e50*/  IMAD.MOV.U32 R22, RZ, RZ, R12 ;  /* 0x000000ffff167224 */ /* 0x010fc400078e000c */
[----:B------:R-:W2:Y:S01]  /*17e60*/  LDL.LU R12, [R1+0xfa4] ;  /* 0x000fa400010c7983 */ /* 0x000ea20000300800 */
[----:B------:R-:W-:-:S03]  /*17e70*/  IMAD.MOV.U32 R23, RZ, RZ, R13 ;  /* 0x000000ffff177224 */ /* 0x000fc600078e000d */
[----:B------:R-:W4:Y:S04]  /*17e80*/  LDL.LU R13, [R1+0xfa0] ;  /* 0x000fa000010d7983 */ /* 0x000f280000300800 */
[----:B------:R0:W-:Y:S04]  /*17e90*/  STL.64 [R1+0xf20], R20 ;  /* 0x000f201401007387 */ /* 0x0001e80000100a00 */
[----:B0-----:R-:W4:Y:S01]  /*17ea0*/  LDL R20, [R1+0x10] ;  /* 0x0000100001147983 */ /* 0x001f220000100800 */
[----:B------:R-:W-:-:S03]  /*17eb0*/  IMAD.MOV.U32 R21, RZ, RZ, R0 ;  /* 0x000000ffff157224 */ /* 0x000fc600078e0000 */
[----:B------:R-:W4:Y:S04]  /*17ec0*/  LDL.LU R0, [R1+0xf9c] ;  /* 0x000f9c0001007983 */ /* 0x000f280000300800 */
[----:B------:R-:W4:Y:S04]  /*17ed0*/  LDL.LU.64 R4, [R1+0x2a0] ;  /* 0x0002a00001047983 */ /* 0x000f280000300a00 */
[----:B------:R-:W4:Y:S04]  /*17ee0*/  LDL.LU.64 R6, [R1+0x2a8] ;  /* 0x0002a80001067983 */ /* 0x000f280000300a00 */
[----:B------:R2:W-:Y:S01]  /*17ef0*/  STL.64 [R1+0xf40], R22 ;  /* 0x000f401601007387 */ /* 0x0005e20000100a00 */
[----:B---3--:R-:W-:-:S02]  /*17f00*/  IMAD R17, R25, 0x100, R24 ;  /* 0x0000010019117824 */ /* 0x008fc400078e0218 */
[----:B------:R-:W-:Y:S02]  /*17f10*/  IMAD R16, R27, 0x100, R26 ;  /* 0x000001001b107824 */ /* 0x000fe400078e021a */
[----:B--2---:R-:W-:Y:S02]  /*17f20*/  IMAD.MOV.U32 R22, RZ, RZ, R12 ;  /* 0x000000ffff167224 */ /* 0x004fe400078e000c */
[----:B------:R-:W2:Y:S01]  /*17f30*/  LDL.LU R12, [R1+0xf98] ;  /* 0x000f9800010c7983 */ /* 0x000ea20000300800 */
[----:B----4-:R-:W-:-:S03]  /*17f40*/  IMAD.MOV.U32 R23, RZ, RZ, R13 ;  /* 0x000000ffff177224 */ /* 0x010fc600078e000d */
[----:B------:R-:W2:Y:S04]  /*17f50*/  LDL.LU R13, [R1+0xf94] ;  /* 0x000f9400010d7983 */ /* 0x000ea80000300800 */
[----:B------:R0:W-:Y:S04]  /*17f60*/  STL.64 [R1+0xf58], R20 ;  /* 0x000f581401007387 */ /* 0x0001e80000100a00 */
[----:B0-----:R-:W3:Y:S01]  /*17f70*/  LDL R20, [R1+0x20] ;  /* 0x0000200001147983 */ /* 0x001ee20000100800 */
[----:B------:R-:W-:-:S03]  /*17f80*/  IMAD.MOV.U32 R21, RZ, RZ, R0 ;  /* 0x000000ffff157224 */ /* 0x000fc600078e0000 */
[----:B------:R-:W4:Y:S04]  /*17f90*/  LDL.LU R0, [R1+0xf90] ;  /* 0x000f900001007983 */ /* 0x000f280000300800 */
[----:B------:R-:W-:Y:S04]  /*17fa0*/  STL.64 [R1+0xf70], R22 ;  /* 0x000f701601007387 */ /* 0x000fe80000100a00 */
[----:B------:R-:W2:Y:S04]  /*17fb0*/  LDL.LU.64 R24, [R1+0x360] ;  /* 0x0003600001187983 */ /* 0x000ea80000300a00 */
[----:B------:R-:W2:Y:S04]  /*17fc0*/  LDL.LU.64 R26, [R1+0x368] ;  /* 0x00036800011a7983 */ /* 0x000ea80000300a00 */
[----:B--2---:R-:W-:Y:S04]  /*17fd0*/  STL.64 [R1+0xf38], R26 ;  /* 0x000f381a01007387 */ /* 0x004fe80000100a00 */
[----:B------:R0:W-:Y:S04]  /*17fe0*/  STL.64 [R1+0xf30], R24 ;  /* 0x000f301801007387 */ /* 0x0001e80000100a00 */
[----:B0-----:R-:W2:Y:S04]  /*17ff0*/  LDL.LU.64 R24, [R1+0x380] ;  /* 0x0003800001187983 */ /* 0x001ea80000300a00 */
        /* <DEDUP_REMOVED lines=8> */
[----:B------:R-:W2:Y:S01]  /*18080*/  LDL.LU.64 R26, [R1+0x3a8] ;  /* 0x0003a800011a7983 */ /* 0x000ea20000300a00 */
[----:B------:R-:W-:-:S02]  /*18090*/  IMAD.MOV.U32 R22, RZ, RZ, R17 ;  /* 0x000000ffff167224 */ /* 0x000fc400078e0011 */
[----:B------:R-:W-:Y:S01]  /*180a0*/  IMAD.MOV.U32 R23, RZ, RZ, R16 ;  /* 0x000000ffff177224 */ /* 0x000fe200078e0010 */
[----:B------:R-:W-:Y:S01]  /*180b0*/  HMMA.16816.F32 R8, R8, R12, R4 ;  /* 0x0000000c0808723c */ /* 0x000fe20000001804 */
[----:B--2---:R-:W-:Y:S04]  /*180c0*/  STL.64 [R1+0xf80], R26 ;  /* 0x000f801a01007387 */ /* 0x004fe80000100a00 */
[----:B------:R0:W-:Y:S04]  /*180d0*/  STL.64 [R1+0xf78], R24 ;  /* 0x000f781801007387 */ /* 0x0001e80000100a00 */
[----:B0-----:R-:W3:Y:S04]  /*180e0*/  LDL.LU.64 R24, [R1+0x3b0] ;  /* 0x0003b00001187983 */ /* 0x001ee80000300a00 */
[----:B------:R-:W3:Y:S04]  /*180f0*/  LDL.LU.64 R26, [R1+0x3b8] ;  /* 0x0003b800011a7983 */ /* 0x000ee80000300a00 */
[----:B------:R-:W2:Y:S04]  /*18100*/  LDL.LU.64 R16, [R1+0x340] ;  /* 0x0003400001107983 */ /* 0x000ea80000300a00 */
[----:B------:R-:W2:Y:S04]  /*18110*/  LDL.LU.64 R18, [R1+0x348] ;  /* 0x0003480001127983 */ /* 0x000ea80000300a00 */
[----:B------:R-:W2:Y:S04]  /*18120*/  LDL.LU R7, [R1+0xf8c] ;  /* 0x000f8c0001077983 */ /* 0x000ea80000300800 */
[----:B------:R-:W3:Y:S04]  /*18130*/  LDL.LU R4, [R1+0xf88] ;  /* 0x000f880001047983 */ /* 0x000ee80000300800 */
[----:B------:R-:W-:Y:S04]  /*18140*/  STL.64 [R1+0x2a0], R8 ;  /* 0x0002a00801007387 */ /* 0x000fe80000100a00 */
[----:B------:R2:W-:Y:S02]  /*18150*/  STL.64 [R1+0x2a8], R10 ;  /* 0x0002a80a01007387 */ /* 0x0005e40000100a00 */
[----:B--2---:R-:W-:-:S02]  /*18160*/  IMAD.MOV.U32 R10, RZ, RZ, R7 ;  /* 0x000000ffff0a7224 */ /* 0x004fc400078e0007 */
[----:B---3--:R-:W-:-:S03]  /*18170*/  IMAD.MOV.U32 R11, RZ, RZ, R4 ;  /* 0x000000ffff0b7224 */ /* 0x008fc600078e0004 */
[----:B------:R-:W-:Y:S01]  /*18180*/  F2FP.F16.E5M2.UNPACK_B R8, R10 ;  /* 0x0000000aff08723e */ /* 0x000fe200020004ff */
[----:B------:R-:W2:Y:S01]  /*18190*/  LDL.LU.64 R4, [R1+0x330] ;  /* 0x0003300001047983 */ /* 0x000ea20000300a00 */
[----:B------:R-:W-:Y:S02]  /*181a0*/  F2FP.F16.E5M2.UNPACK_B R10, R22 ;  /* 0x00000016ff0a723e */ /* 0x000fe400020004ff */
[----:B------:R-:W-:Y:S01]  /*181b0*/  F2FP.F16.E5M2.UNPACK_B R9, R11 ;  /* 0x0000000bff09723e */ /* 0x000fe200020004ff */
[----:B------:R-:W2:Y:S01]  /*181c0*/  LDL.LU.64 R6, [R1+0x338] ;  /* 0x0003380001067983 */ /* 0x000ea20000300a00 */
[----:B------:R-:W-:-:S07]  /*181d0*/  F2FP.F16.E5M2.UNPACK_B R11, R23 ;  /* 0x00000017ff0b723e */ /* 0x000fce00020004ff */
[C---:B------:R-:W-:Y:S01]  /*181e0*/  HMMA.16816.F32 R20, R8.reuse, R20, R24 ;  /* 0x000000140814723c */ /* 0x040fe20000001818 */
[----:B------:R-:W-:Y:S04]  /*181f0*/  STL.64 [R1+0xed8], R14 ;  /* 0x000ed80e01007387 */ /* 0x000fe80000100a00 */
[----:B------:R0:W-:Y:S04]  /*18200*/  STL.64 [R1+0xed0], R12 ;  /* 0x000ed00c01007387 */ /* 0x0001e80000100a00 */
[----:B0-----:R-:W3:Y:S04]  /*18210*/  LDL.LU.64 R12, [R1+0x350] ;  /* 0x00035000010c7983 */ /* 0x001ee80000300a00 */
[----:B------:R-:W3:Y:S04]  /*18220*/  LDL.LU.64 R14, [R1+0x358] ;  /* 0x00035800010e7983 */ /* 0x000ee80000300a00 */
[----:B------:R-:W2:Y:S04]  /*18230*/  LDL.LU.64 R26, [R1+0xf80] ;  /* 0x000f8000011a7983 */ /* 0x000ea80000300a00 */
[----:B------:R-:W2:Y:S04]  /*18240*/  LDL.LU.64 R24, [R1+0xf78] ;  /* 0x000f780001187983 */ /* 0x000ea80000300a00 */
[----:B------:R-:W-:Y:S04]  /*18250*/  STL.64 [R1+0x3b0], R20 ;  /* 0x0003b01401007387 */ /* 0x000fe80000100a00 */
[----:B------:R0:W-:Y:S04]  /*18260*/  STL.64 [R1+0x3b8], R22 ;  /* 0x0003b81601007387 */ /* 0x0001e80000100a00 */
[----:B0-----:R-:W2:Y:S02]  /*18270*/  LDL.LU.64 R22, [R1+0xf70] ;  /* 0x000f700001167983 */ /* 0x001ea40000300a00 */
[----:B--2---:R-:W-:Y:S02]  /*18280*/  HMMA.16816.F32 R20, R8, R22, R24 ;  /* 0x000000160814723c */ /* 0x004fe40000001818 */
[----:B------:R-:W2:Y:S04]  /*18290*/  LDL.LU.64 R26, [R1+0xf68] ;  /* 0x000f6800011a7983 */ /* 0x000ea80000300a00 */
[----:B------:R-:W2:-:S13]  /*182a0*/  LDL.LU.64 R24, [R1+0xf60] ;  /* 0x000f600001187983 */ /* 0x000e9a0000300a00 */
[----:B------:R0:W-:Y:S04]  /*182b0*/  STL.64 [R1+0x3a0], R20 ;  /* 0x0003a01401007387 */ /* 0x0001e80000100a00 */
[----:B------:R2:W-:Y:S04]  /*182c0*/  STL.64 [R1+0x3a8], R22 ;  /* 0x0003a81601007387 */ /* 0x0005e80000100a00 */
[----:B0-----:R-:W2:Y:S02]  /*182d0*/  LDL.LU.64 R20, [R1+0xf58] ;  /* 0x000f580001147983 */ /* 0x001ea40000300a00 */
[----:B--2---:R-:W-:Y:S02]  /*182e0*/  HMMA.16816.F32 R20, R8, R20, R24 ;  /* 0x000000140814723c */ /* 0x004fe40000001818 */
[----:B------:R-:W2:Y:S04]  /*182f0*/  LDL.LU.64 R26, [R1+0xf50] ;  /* 0x000f5000011a7983 */ /* 0x000ea80000300a00 */
[----:B------:R-:W2:-:S13]  /*18300*/  LDL.LU.64 R24, [R1+0xf48] ;  /* 0x000f480001187983 */ /* 0x000e9a0000300a00 */
[----:B------:R-:W-:Y:S04]  /*18310*/  STL.64 [R1+0x390], R20 ;  /* 0x0003901401007387 */ /* 0x000fe80000100a00 */
[----:B------:R0:W-:Y:S04]  /*18320*/  STL.64 [R1+0x398], R22 ;  /* 0x0003981601007387 */ /* 0x0001e80000100a00 */
[----:B0-----:R-:W2:Y:S02]  /*18330*/  LDL.LU.64 R22, [R1+0xf40] ;  /* 0x000f400001167983 */ /* 0x001ea40000300a00 */
[----:B--2---:R-:W-:Y:S02]  /*18340*/  HMMA.16816.F32 R20, R8, R22, R24 ;  /* 0x000000160814723c */ /* 0x004fe40000001818 */
[----:B------:R-:W2:Y:S04]  /*18350*/  LDL.LU.64 R26, [R1+0xf38] ;  /* 0x000f3800011a7983 */ /* 0x000ea80000300a00 */
[----:B------:R-:W2:-:S13]  /*18360*/  LDL.LU.64 R24, [R1+0xf30] ;  /* 0x000f300001187983 */ /* 0x000e9a0000300a00 */
[----:B------:R-:W-:Y:S04]  /*18370*/  STL.64 [R1+0x380], R20 ;  /* 0x0003801401007387 */ /* 0x000fe80000100a00 */
[----:B------:R0:W-:Y:S04]  /*18380*/  STL.64 [R1+0x388], R22 ;  /* 0x0003881601007387 */ /* 0x0001e80000100a00 */
[----:B0-----:R-:W3:Y:S04]  /*18390*/  LDL.LU.64 R22, [R1+0xf28] ;  /* 0x000f280001167983 */ /* 0x001ee80000300a00 */
[----:B------:R-:W3:Y:S01]  /*183a0*/  LDL.LU.64 R20, [R1+0xf20] ;  /* 0x000f200001147983 */ /* 0x000ee20000300a00 */
[C---:B--2---:R-:W-:Y:S08]  /*183b0*/  HMMA.16816.F32 R24, R8.reuse, R28, R24 ;  /* 0x0000001c0818723c */ /* 0x044ff00000001818 */
[----:B---3--:R-:W-:-:S15]  /*183c0*/  HMMA.16816.F32 R20, R8, R2, R20 ;  /* 0x000000020814723c */ /* 0x008fde0000001814 */
[----:B------:R-:W-:-:S04]  /*183d0*/  NOP ;  /* 0x0000000000007918 */ /* 0x000fc80000000000 */
[----:B------:R-:W-:Y:S04]  /*183e0*/  STL.64 [R1+0x370], R20 ;  /* 0x0003701401007387 */ /* 0x000fe80000100a00 */
[----:B------:R0:W-:Y:S04]  /*183f0*/  STL.64 [R1+0x378], R22 ;  /* 0x0003781601007387 */ /* 0x0001e80000100a00 */
[----:B0-----:R-:W2:Y:S04]  /*18400*/  LDL.LU.64 R22, [R1+0xf18] ;  /* 0x000f180001167983 */ /* 0x001ea80000300a00 */
[----:B------:R-:W3:Y:S04]  /*18410*/  LDL.LU.64 R20, [R1+0xf10] ;  /* 0x000f100001147983 */ /* 0x000ee80000300a00 */
[----:B------:R-:W-:Y:S04]  /*18420*/  STL.64 [R1+0x360], R24 ;  /* 0x0003601801007387 */ /* 0x000fe80000100a00 */
[----:B------:R0:W-:Y:S04]  /*18430*/  STL.64 [R1+0x368], R26 ;  /* 0x0003681a01007387 */ /* 0x0001e80000100a00 */
[----:B0-----:R-:W2:Y:S04]  /*18440*/  LDL.LU.64 R26, [R1+0xf08] ;  /* 0x000f0800011a7983 */ /* 0x001ea80000300a00 */
[----:B------:R-:W3:Y:S01]  /*18450*/  LDL.LU.64 R24, [R1+0xf00] ;  /* 0x000f000001187983 */ /* 0x000ee20000300a00 */
[C---:B--2---:R-:W-:Y:S08]  /*18460*/  HMMA.16816.F32 R12, R8.reuse, R26, R12 ;  /* 0x0000001a080c723c */ /* 0x044ff0000000180c */
[C---:B------:R-:W-:Y:S11]  /*18470*/  HMMA.16816.F32 R4, R8.reuse, R22, R4 ;  /* 0x000000160804723c */ /* 0x040ff60000001804 */
[----:B------:R-:W-:Y:S04]  /*18480*/  STL.64 [R1+0x350], R12 ;  /* 0x0003500c01007387 */ /* 0x000fe80000100a00 */
[----:B------:R3:W-:Y:S02]  /*18490*/  STL.64 [R1+0x358], R14 ;  /* 0x0003580e01007387 */ /* 0x0007e40000100a00 */
[----:B---3--:R-:W-:Y:S02]  /*184a0*/  HMMA.16816.F32 R12, R8, R24, R16 ;  /* 0x00000018080c723c */ /* 0x008fe40000001810 */
[----:B------:R-:W-:Y:S04]  /*184b0*/  STL.64 [R1+0xe20], R26 ;  /* 0x000e201a01007387 */ /* 0x000fe80000100a00 */
[----:B------:R-:W-:-:S13]  /*184c0*/  STL.64 [R1+0xe18], R24 ;  /* 0x000e181801007387 */ /* 0x000fda0000100a00 */
[----:B------:R0:W-:Y:S04]  /*184d0*/  STL.64 [R1+0x340], R12 ;  /* 0x0003400c01007387 */ /* 0x0001e80000100a00 */
[----:B------:R1:W-:Y:S04]  /*184e0*/  STL.64 [R1+0x348], R14 ;  /* 0x0003480e01007387 */ /* 0x0003e80000100a00 */
[----:B------:R-:W2:Y:S04]  /*184f0*/  LDL.LU.64 R16, [R1+0x320] ;  /* 0x0003200001107983 */ /* 0x000ea80000300a00 */
[----:B------:R-:W2:Y:S04]  /*18500*/  LDL.LU.64 R18, [R1+0x328] ;  /* 0x0003280001127983 */ /* 0x000ea80000300a00 */
[----:B------:R-:W-:Y:S04]  /*18510*/  STL.64 [R1+0x330], R4 ;  /* 0x0003300401007387 */ /* 0x000fe80000100a00 */
[----:B------:R-:W-:Y:S04]  /*18520*/  STL.64 [R1+0x338], R6 ;  /* 0x0003380601007387 */ /* 0x000fe80000100a00 */
[----:B0-----:R-:W3:Y:S04]  /*18530*/  LDL.LU.64 R12, [R1+0x300] ;  /* 0x00030000010c7983 */ /* 0x001ee80000300a00 */
[----:B-1----:R-:W2:Y:S04]  /*18540*/  LDL.LU.64 R14, [R1+0x308] ;  /* 0x00030800010e7983 */ /* 0x002ea80000300a00 */
[----:B--2---:R-:W-:Y:S04]  /*18550*/  STL.64 [R1+0xee8], R14 ;  /* 0x000ee80e01007387 */ /* 0x004fe80000100a00 */
[----:B---3--:R0:W-:Y:S04]  /*18560*/  STL.64 [R1+0xee0], R12 ;  /* 0x000ee00c01007387 */ /* 0x0081e80000100a00 */
[----:B0-----:R-:W2:Y:S04]  /*18570*/  LDL.LU.64 R12, [R1+0x310] ;  /* 0x00031000010c7983 */ /* 0x001ea80000300a00 */
[----:B------:R-:W2:Y:S04]  /*18580*/  LDL.LU.64 R14, [R1+0x318] ;  /* 0x00031800010e7983 */ /* 0x000ea80000300a00 */
[----:B------:R-:W3:Y:S04]  /*18590*/  LDL.LU.64 R4, [R1+0x2f0] ;  /* 0x0002f00001047983 */ /* 0x000ee80000300a00 */
[----:B------:R-:W3:Y:S04]  /*185a0*/  LDL.LU.64 R6, [R1+0x2f8] ;  /* 0x0002f80001067983 */ /* 0x000ee80000300a00 */
[----:B------:R-:W2:Y:S04]  /*185b0*/  LDL.LU.64 R24, [R1+0x290] ;  /* 0x0002900001187983 */ /* 0x000ea80000300a00 */
[----:B------:R-:W2:Y:S01]  /*185c0*/  LDL.LU.64 R26, [R1+0x298] ;  /* 0x00029800011a7983 */ /* 0x000ea20000300a00 */
[C---:B------:R-:W-:Y:S03]  /*185d0*/  HMMA.16816.F32 R16, R8.reuse, R20, R16 ;  /* 0x000000140810723c */ /* 0x040fe60000001810 */
        /* <DEDUP_REMOVED lines=8> */
[----:B------:R-:W-:Y:S04]  /*18660*/  STL.64 [R1+0x320], R16 ;  /* 0x0003201001007387 */ /* 0x000fe80000100a00 */
[----:B------:R0:W-:Y:S04]  /*18670*/  STL.64 [R1+0x328], R18 ;  /* 0x0003281201007387 */ /* 0x0001e80000100a00 */
[----:B0-----:R-:W2:Y:S04]  /*18680*/  LDL.LU.64 R18, [R1+0xef8] ;  /* 0x000ef80001127983 */ /* 0x001ea80000300a00 */
[----:B------:R-:W3:Y:S04]  /*18690*/  LDL.LU.64 R16, [R1+0xef0] ;  /* 0x000ef00001107983 */ /* 0x000ee80000300a00 */
[----:B------:R0:W-:Y:S04]  /*186a0*/  STL.64 [R1+0xe30], R22 ;  /* 0x000e301601007387 */ /* 0x0001e80000100a00 */
[----:B0-----:R-:W3:Y:S04]  /*186b0*/  LDL.LU R22, [R1+0x628] ;  /* 0x0006280001167983 */ /* 0x001ee80000300800 */
[----:B------:R-:W4:Y:S04]  /*186c0*/  LDL.LU R23, [R1+0x634] ;  /* 0x0006340001177983 */ /* 0x000f280000300800 */
[----:B------:R0:W-:Y:S04]  /*186d0*/  STL.64 [R1+0xe28], R20 ;  /* 0x000e281401007387 */ /* 0x0001e80000100a00 */
[----:B0-----:R-:W3:Y:S04]  /*186e0*/  LDL.LU R20, [R1+0x620] ;  /* 0x0006200001147983 */ /* 0x001ee80000300800 */
[----:B------:R-:W3:Y:S01]  /*186f0*/  LDL.LU R21, [R1+0x62c] ;  /* 0x00062c0001157983 */ /* 0x000ee20000300800 */
[----:B--2---:R-:W-:-:S15]  /*18700*/  HMMA.16816.F32 R12, R8, R18, R12 ;  /* 0x00000012080c723c */ /* 0x004fde000000180c */
[----:B------:R-:W-:-:S04]  /*18710*/  NOP ;  /* 0x0000000000007918 */ /* 0x000fc80000000000 */
        /* <DEDUP_REMOVED lines=8> */
[----:B0-----:R-:W2:Y:S04]  /*187a0*/  LDL.LU.64 R14, [R1+0xed8] ;  /* 0x000ed800010e7983 */ /* 0x001ea80000300a00 */
[----:B------:R-:W3:Y:S04]  /*187b0*/  LDL.LU.64 R12, [R1+0xed0] ;  /* 0x000ed000010c7983 */ /* 0x000ee80000300a00 */
[----:B------:R0:W-:Y:S04]  /*187c0*/  STL.64 [R1+0xe10], R18 ;  /* 0x000e101201007387 */ /* 0x0001e80000100a00 */
[----:B0-----:R-:W3:Y:S04]  /*187d0*/  LDL.LU R18, [R1+0x618] ;  /* 0x0006180001127983 */ /* 0x001ee80000300800 */
[----:B------:R-:W3:Y:S04]  /*187e0*/  LDL.LU R19, [R1+0x624] ;  /* 0x0006240001137983 */ /* 0x000ee80000300800 */
[----:B------:R0:W-:Y:S04]  /*187f0*/  STL.64 [R1+0xe08], R16 ;  /* 0x000e081001007387 */ /* 0x0001e80000100a00 */
[----:B0-----:R-:W3:Y:S01]  /*18800*/  LDL.LU R17, [R1+0x61c] ;  /* 0x00061c0001117983 */ /* 0x001ee20000300800 */
[----:B--2---:R-:W-:-:S15]  /*18810*/  HMMA.16816.F32 R4, R8, R14, R4 ;  /* 0x0000000e0804723c */ /* 0x004fde0000001804 */
[----:B------:R-:W-:-:S04]  /*18820*/  NOP ;  /* 0x0000000000007918 */ /* 0x000fc80000000000 */
[----:B------:R-:W-:Y:S04]  /*18830*/  STL.64 [R1+0x2f0], R4 ;  /* 0x0002f00401007387 */ /* 0x000fe80000100a00 */
[----:B------:R0:W-:Y:S04]  /*18840*/  STL.64 [R1+0x2f8], R6 ;  /* 0x0002f80601007387 */ /* 0x0001e80000100a00 */
[----:B0-----:R-:W2:Y:S04]  /*18850*/  LDL.LU.64 R6, [R1+0xec8] ;  /* 0x000ec80001067983 */ /* 0x001ea80000300a00 */
[----:B------:R-:W2:Y:S02]  /*18860*/  LDL.LU.64 R4, [R1+0xec0] ;  /* 0x000ec00001047983 */ /* 0x000ea40000300a00 */
[----:B--2---:R-:W-:-:S15]  /*18870*/  HMMA.16816.F32 R24, R8, R4, R24 ;  /* 0x000000040818723c */ /* 0x004fde0000001818 */
[----:B------:R-:W-:-:S04]  /*18880*/  NOP ;  /* 0x0000000000007918 */ /* 0x000fc80000000000 */
[----:B------:R-:W-:Y:S04]  /*18890*/  STL.64 [R1+0x2e0], R24 ;  /* 0x0002e01801007387 */ /* 0x000fe80000100a00 */
[----:B------:R0:W-:Y:S04]  /*188a0*/  STL.64 [R1+0x2e8], R26 ;  /* 0x0002e81a01007387 */ /* 0x0001e80000100a00 */
[----:B0-----:R-:W2:Y:S04]  /*188b0*/  LDL.LU.64 R26, [R1+0xeb8] ;  /* 0x000eb800011a7983 */ /* 0x001ea80000300a00 */
[----:B------:R-:W2:Y:S01]  /*188c0*/  LDL.LU.64 R24, [R1+0xeb0] ;  /* 0x000eb00001187983 */ /* 0x000ea20000300a00 */
[----:B----4-:R-:W-:Y:S01]  /*188d0*/  IMAD R0, R0, 0x100, R23 ;  /* 0x0000010000007824 */ /* 0x010fe200078e0217 */
[----:B--2---:R-:W-:-:S15]  /*188e0*/  HMMA.16816.F32 R24, R8, R6, R24 ;  /* 0x000000060818723c */ /* 0x004fde0000001818 */
[----:B------:R-:W-:-:S04]  /*188f0*/  NOP ;  /* 0x0000000000007918 */ /* 0x000fc80000000000 */
[----:B------:R-:W-:Y:S04]  /*18900*/  STL.64 [R1+0x2d0], R24 ;  /* 0x0002d01801007387 */ /* 0x000fe80000100a00 */
[----:B------:R0:W-:Y:S04]  /*18910*/  STL.64 [R1+0x2d8], R26 ;  /* 0x0002d81a01007387 */ /* 0x0001e80000100a00 */
[----:B0-----:R-:W2:Y:S04]  /*18920*/  LDL.LU.64 R26, [R1+0xea8] ;  /* 0x000ea800011a7983 */ /* 0x001ea80000300a00 */
[----:B------:R-:W2:Y:S04]  /*18930*/  LDL.LU.64 R24, [R1+0xea0] ;  /* 0x000ea00001187983 */ /* 0x000ea80000300a00 */
[----:B------:R-:W-:Y:S04]  /*18940*/  STL.64 [R1+0xde0], R6 ;  /* 0x000de00601007387 */ /* 0x000fe80000100a00 */
[----:B------:R3:W-:Y:S02]  /*18950*/  STL.64 [R1+0xdd8], R4 ;  /* 0x000dd80401007387 */ /* 0x0007e40000100a00 */
[----:B---3--:R-:W-:-:S02]  /*18960*/  IMAD R4, R20, 0x100, R19 ;  /* 0x0000010014047824 */ /* 0x008fc400078e0213 */
[----:B------:R-:W-:Y:S02]  /*18970*/  IMAD R5, R22, 0x100, R21 ;  /* 0x0000010016057824 */ /* 0x000fe400078e0215 */
[----:B------:R-:W3:Y:S04]  /*18980*/  LDL.LU.64 R20, [R1+0x200] ;  /* 0x0002000001147983 */ /* 0x000ee80000300a00 */
[----:B------:R-:W4:Y:S01]  /*18990*/  LDL.LU.64 R22, [R1+0x208] ;  /* 0x0002080001167983 */ /* 0x000f220000300a00 */
[----:B--2---:R-:W-:-:S15]  /*189a0*/  HMMA.16816.F32 R8, R8, R12, R24 ;  /* 0x0000000c0808723c */ /* 0x004fde0000001818 */
[----:B------:R-:W-:-:S04]  /*189b0*/  NOP ;  /* 0x0000000000007918 */ /* 0x000fc80000000000 */
[----:B------:R-:W-:Y:S04]  /*189c0*/  STL.64 [R1+0x290], R8 ;  /* 0x0002900801007387 */ /* 0x000fe80000100a00 */
[----:B------:R-:W-:Y:S04]  /*189d0*/  STL.64 [R1+0x298], R10 ;  /* 0x0002980a01007387 */ /* 0x000fe80000100a00 */
[----:B----4-:R0:W-:Y:S04]  /*189e0*/  STL.64 [R1+0xe40], R22 ;  /* 0x000e401601007387 */ /* 0x0101e80000100a00 */
[----:B0-----:R-:W2:Y:S04]  /*189f0*/  LDL.LU R22, [R1+0x8] ;  /* 0x0000080001167983 */ /* 0x001ea80000300800 */
[----:B------:R-:W2:Y:S04]  /*18a00*/  LDL.LU R23, [R1+0xc] ;  /* 0x00000c0001177983 */ /* 0x000ea80000300800 */
[----:B---3--:R0:W-:Y:S04]  /*18a10*/  STL.64 [R1+0xe38], R20 ;  /* 0x000e381401007387 */ /* 0x0081e80000100a00 */
[----:B0-----:R-:W3:Y:S04]  /*18a20*/  LDL.LU R20, [R1+0x10] ;  /* 0x0000100001147983 */ /* 0x001ee80000300800 */
[----:B------:R-:W3:Y:S04]  /*18a30*/  LDL.LU R21, [R1+0x14] ;  /* 0x0000140001157983 */ /* 0x000ee80000300800 */
[----:B--2---:R0:W-:Y:S04]  /*18a40*/  STL.64 [R1+0xe58], R22 ;  /* 0x000e581601007387 */ /* 0x0041e80000100a00 */
[----:B0-----:R-:W2:Y:S04]  /*18a50*/  LDL.LU R22, [R1+0x18] ;  /* 0x0000180001167983 */ /* 0x001ea80000300800 */
[----:B------:R-:W2:Y:S04]  /*18a60*/  LDL.LU R23, [R1+0x1c] ;  /* 0x00001c0001177983 */ /* 0x000ea80000300800 */
[----:B---3--:R0:W-:Y:S04]  /*18a70*/  STL.64 [R1+0xe70], R20 ;  /* 0x000e701401007387 */ /* 0x0081e80000100a00 */
[----:B0-----:R-:W3:Y:S04]  /*18a80*/  LDL.LU R20, [R1+0x20] ;  /* 0x0000200001147983 */ /* 0x001ee80000300800 */
[----:B------:R-:W3:Y:S04]  /*18a90*/  LDL.LU R21, [R1+0x24] ;  /* 0x0000240001157983 */ /* 0x000ee80000300800 */
[----:B--2---:R-:W-:Y:S04]  /*18aa0*/  STL.64 [R1+0xe88], R22 ;  /* 0x000e881601007387 */ /* 0x004fe80000100a00 */
[----:B------:R-:W2:Y:S04]  /*18ab0*/  LDL.LU.64 R24, [R1+0x1e0] ;  /* 0x0001e00001187983 */ /* 0x000ea80000300a00 */
[----:B------:R-:W4:Y:S04]  /*18ac0*/  LDL.LU.64 R26, [R1+0x1e8] ;  /* 0x0001e800011a7983 */ /* 0x000f280000300a00 */
[----:B----4-:R-:W-:Y:S04]  /*18ad0*/  STL.64 [R1+0xe50], R26 ;  /* 0x000e501a01007387 */ /* 0x010fe80000100a00 */
[----:B--2---:R0:W-:Y:S04]  /*18ae0*/  STL.64 [R1+0xe48], R24 ;  /* 0x000e481801007387 */ /* 0x0041e80000100a00 */
[----:B0-----:R-:W2:Y:S04]  /*18af0*/  LDL.LU.64 R24, [R1+0x220] ;  /* 0x0002200001187983 */ /* 0x001ea80000300a00 */
        /* <DEDUP_REMOVED lines=8> */
[----:B------:R-:W4:Y:S01]  /*18b80*/  LDL.LU.64 R26, [R1+0x268] ;  /* 0x00026800011a7983 */ /* 0x000f220000300a00 */
[----:B------:R-:W-:-:S02]  /*18b90*/  IMAD R16, R18, 0x100, R17 ;  /* 0x0000010012107824 */ /* 0x000fc400078e0211 */
[----:B------:R-:W-:Y:S02]  /*18ba0*/  IMAD.MOV.U32 R10, RZ, RZ, R4 ;  /* 0x000000ffff0a7224 */ /* 0x000fe400078e0004 */
[----:B------:R-:W-:Y:S02]  /*18bb0*/  IMAD.MOV.U32 R9, RZ, RZ, R16 ;  /* 0x000000ffff097224 */ /* 0x000fe400078e0010 */
[----:B------:R-:W-:Y:S01]  /*18bc0*/  IMAD.MOV.U32 R11, RZ, RZ, R5 ;  /* 0x000000ffff0b7224 */ /* 0x000fe200078e0005 */
[----:B----4-:R-:W-:Y:S04]  /*18bd0*/  STL.64 [R1+0xe98], R26 ;  /* 0x000e981a01007387 */ /* 0x010fe80000100a00 */
[----:B--2---:R0:W-:Y:S04]  /*18be0*/  STL.64 [R1+0xe90], R24 ;  /* 0x000e901801007387 */ /* 0x0041e80000100a00 */
[----:B0-----:R-:W3:Y:S04]  /*18bf0*/  LDL.LU.64 R24, [R1+0x280] ;  /* 0x0002800001187983 */ /* 0x001ee80000300a00 */
[----:B------:R-:W3:Y:S01]  /*18c00*/  LDL.LU.64 R26, [R1+0x288] ;  /* 0x00028800011a7983 */ /* 0x000ee20000300a00 */
[----:B------:R-:W-:-:S02]  /*18c10*/  F2FP.F16.E5M2.UNPACK_B R8, R9 ;  /* 0x00000009ff08723e */ /* 0x000fc400020004ff */
[----:B------:R-:W-:Y:S01]  /*18c20*/  F2FP.F16.E5M2.UNPACK_B R9, R10 ;  /* 0x0000000aff09723e */ /* 0x000fe200020004ff */
[----:B------:R-:W2:Y:S01]  /*18c30*/  LDL.LU.64 R16, [R1+0x1a0] ;  /* 0x0001a00001107983 */ /* 0x000ea20000300a00 */
[----:B------:R-:W-:Y:S02]  /*18c40*/  F2FP.F16.E5M2.UNPACK_B R10, R11 ;  /* 0x0000000bff0a723e */ /* 0x000fe400020004ff */
[----:B------:R-:W-:Y:S01]  /*18c50*/  F2FP.F16.E5M2.UNPACK_B R11, R0 ;  /* 0x00000000ff0b723e */ /* 0x000fe200020004ff */
[----:B------:R-:W2:Y:S04]  /*18c60*/  LDL.LU.64 R18, [R1+0x1a8] ;  /* 0x0001a80001127983 */ /* 0x000ea80000300a00 */
[----:B------:R-:W4:Y:S04]  /*18c70*/  LDL.LU.64 R4, [R1+0x180] ;  /* 0x0001800001047983 */ /* 0x000f280000300a00 */
[----:B------:R-:W4:Y:S04]  /*18c80*/  LDL.LU.64 R6, [R1+0x188] ;  /* 0x0001880001067983 */ /* 0x000f280000300a00 */
[----:B------:R-:W-:Y:S04]  /*18c90*/  STL.64 [R1+0xdf0], R14 ;  /* 0x000df00e01007387 */ /* 0x000fe80000100a00 */
[----:B------:R0:W-:Y:S04]  /*18ca0*/  STL.64 [R1+0xde8], R12 ;  /* 0x000de80c01007387 */ /* 0x0001e80000100a00 */
[----:B0-----:R-:W2:Y:S04]  /*18cb0*/  LDL.LU.64 R12, [R1+0x1c0] ;  /* 0x0001c000010c7983 */ /* 0x001ea80000300a00 */
[----:B------:R-:W2:Y:S01]  /*18cc0*/  LDL.LU.64 R14, [R1+0x1c8] ;  /* 0x0001c800010e7983 */ /* 0x000ea20000300a00 */
[----:B---3--:R-:W-:Y:S03]  /*18cd0*/  HMMA.16816.F32 R20, R8, R20, R24 ;  /* 0x000000140814723c */ /* 0x008fe60000001818 */
[----:B------:R-:W3:Y:S04]  /*18ce0*/  LDL.LU.64 R26, [R1+0xe98] ;  /* 0x000e9800011a7983 */ /* 0x000ee80000300a00 */
[----:B------:R-:W3:-:S12]  /*18cf0*/  LDL.LU.64 R24, [R1+0xe90] ;  /* 0x000e900001187983 */ /* 0x000ed80000300a00 */
[----:B------:R-:W-:Y:S04]  /*18d00*/  STL.64 [R1+0x280], R20 ;  /* 0x0002801401007387 */ /* 0x000fe80000100a00 */
[----:B------:R0:W-:Y:S04]  /*18d10*/  STL.64 [R1+0x288], R22 ;  /* 0x0002881601007387 */ /* 0x0001e80000100a00 */
[----:B0-----:R-:W3:Y:S02]  /*18d20*/  LDL.LU.64 R22, [R1+0xe88] ;  /* 0x000e880001167983 */ /* 0x001ee40000300a00 */
[----:B---3--:R-:W-:Y:S02]  /*18d30*/  HMMA.16816.F32 R20, R8, R22, R24 ;  /* 0x000000160814723c */ /* 0x008fe40000001818 */
[----:B------:R-:W3:Y:S04]  /*18d40*/  LDL.LU.64 R26, [R1+0xe80] ;  /* 0x000e8000011a7983 */ /* 0x000ee80000300a00 */
[----:B------:R-:W3:-:S13]  /*18d50*/  LDL.LU.64 R24, [R1+0xe78] ;  /* 0x000e780001187983 */ /* 0x000eda0000300a00 */
[----:B------:R0:W-:Y:S04]  /*18d60*/  STL.64 [R1+0x260], R20 ;  /* 0x0002601401007387 */ /* 0x0001e80000100a00 */
[----:B------:R3:W-:Y:S04]  /*18d70*/  STL.64 [R1+0x268], R22 ;  /* 0x0002681601007387 */ /* 0x0007e80000100a00 */
[----:B0-----:R-:W3:Y:S02]  /*18d80*/  LDL.LU.64 R20, [R1+0xe70] ;  /* 0x000e700001147983 */ /* 0x001ee40000300a00 */
[----:B---3--:R-:W-:Y:S02]  /*18d90*/  HMMA.16816.F32 R20, R8, R20, R24 ;  /* 0x000000140814723c */ /* 0x008fe40000001818 */
[----:B------:R-:W3:Y:S04]  /*18da0*/  LDL.LU.64 R26, [R1+0xe68] ;  /* 0x000e6800011a7983 */ /* 0x000ee80000300a00 */
[----:B------:R-:W3:-:S13]  /*18db0*/  LDL.LU.64 R24, [R1+0xe60] ;  /* 0x000e600001187983 */ /* 0x000eda0000300a00 */
[----:B------:R-:W-:Y:S04]  /*18dc0*/  STL.64 [R1+0x240], R20 ;  /* 0x0002401401007387 */ /* 0x000fe80000100a00 */
[----:B------:R0:W-:Y:S04]  /*18dd0*/  STL.64 [R1+0x248], R22 ;  /* 0x0002481601007387 */ /* 0x0001e80000100a00 */
[----:B0-----:R-:W3:Y:S02]  /*18de0*/  LDL.LU.64 R22, [R1+0xe58] ;  /* 0x000e580001167983 */ /* 0x001ee40000300a00 */
[----:B---3--:R-:W-:Y:S02]  /*18df0*/  HMMA.16816.F32 R20, R8, R22, R24 ;  /* 0x000000160814723c */ /* 0x008fe40000001818 */
[----:B------:R-:W3:Y:S04]  /*18e00*/  LDL.LU.64 R26, [R1+0xe50] ;  /* 0x000e5000011a7983 */ /* 0x000ee80000300a00 */
[----:B------:R-:W3:-:S13]  /*18e10*/  LDL.LU.64 R24, [R1+0xe48] ;  /* 0x000e480001187983 */ /* 0x000eda0000300a00 */
[----:B------:R-:W-:Y:S04]  /*18e20*/  STL.64 [R1+0x220], R20 ;  /* 0x0002201401007387 */ /* 0x000fe80000100a00 */
[----:B------:R0:W-:Y:S04]  /*18e30*/  STL.64 [R1+0x228], R22 ;  /* 0x0002281601007387 */ /* 0x0001e80000100a00 */
[----:B0-----:R-:W2:Y:S04]  /*18e40*/  LDL.LU.64 R22, [R1+0xe40] ;  /* 0x000e400001167983 */ /* 0x001ea80000300a00 */
[----:B------:R-:W2:Y:S01]  /*18e50*/  LDL.LU.64 R20, [R1+0xe38] ;  /* 0x000e380001147983 */ /* 0x000ea20000300a00 */
[C---:B---3--:R-:W-:Y:S08]  /*18e60*/  HMMA.16816.F32 R24, R8.reuse, R28, R24 ;  /* 0x0000001c0818723c */ /* 0x048ff00000001818 */
[----:B--2---:R-:W-:-:S15]  /*18e70*/  HMMA.16816.F32 R20, R8, R2, R20 ;  /* 0x000000020814723c */ /* 0x004fde0000001814 */
[----:B------:R-:W-:-:S04]  /*18e80*/  NOP ;  /* 0x0000000000007918 */ /* 0x000fc80000000000 */
[----:B------:R-:W-:Y:S04]  /*18e90*/  STL.64 [R1+0x200], R20 ;  /* 0x0002001401007387 */ /* 0x000fe80000100a00 */
[----:B------:R0:W-:Y:S04]  /*18ea0*/  STL.64 [R1+0x208], R22 ;  /* 0x0002081601007387 */ /* 0x0001e80000100a00 */
[----:B0-----:R-:W4:Y:S04]  /*18eb0*/  LDL.LU.64 R22, [R1+0xe30] ;  /* 0x000e300001167983 */ /* 0x001f280000300a00 */
[----:B------:R-:W2:Y:S04]  /*18ec0*/  LDL.LU.64 R20, [R1+0xe28] ;  /* 0x000e280001147983 */ /* 0x000ea80000300a00 */
[----:B------:R-:W-:Y:S04]  /*18ed0*/  STL.64 [R1+0x1e0], R24 ;  /* 0x0001e01801007387 */ /* 0x000fe80000100a00 */
[----:B------:R0:W-:Y:S04]  /*18ee0*/  STL.64 [R1+0x1e8], R26 ;  /* 0x0001e81a01007387 */ /* 0x0001e80000100a00 */
[----:B0-----:R-:W3:Y:S04]  /*18ef0*/  LDL.LU.64 R26, [R1+0xe20] ;  /* 0x000e2000011a7983 */ /* 0x001ee80000300a00 */
[----:B------:R-:W2:Y:S04]  /*18f00*/  LDL.LU.64 R24, [R1+0xe18] ;  /* 0x000e180001187983 */ /* 0x000ea80000300a00 */
[----:B------:R-:W2:Y:S04]  /*18f10*/  LDL.LU R28, [R1+0x954] ;  /* 0x00095400011c7983 */ /* 0x000ea80000300800 */
[----:B------:R-:W2:Y:S01]  /*18f20*/  LDL.LU R29, [R1+0x950] ;  /* 0x00095000011d7983 */ /* 0x000ea20000300800 */
[C---:B----4-:R-:W-:Y:S08]  /*18f30*/  HMMA.16816.F32 R4, R8.reuse, R22, R4 ;  /* 0x000000160804723c */ /* 0x050ff00000001804 */
[----:B---3--:R-:W-:-:S15]  /*18f40*/  HMMA.16816.F32 R12, R8, R26, R12 ;  /* 0x0000001a080c723c */ /* 0x008fde000000180c */
[----:B------:R-:W-:-:S04]  /*18f50*/  NOP ;  /* 0x0000000000007918 */ /* 0x000fc80000000000 */
[----:B------:R-:W-:Y:S04]  /*18f60*/  STL.64 [R1+0x1c0], R12 ;  /* 0x0001c00c01007387 */ /* 0x000fe80000100a00 */
[----:B------:R2:W-:Y:S02]  /*18f70*/  STL.64 [R1+0x1c8], R14 ;  /* 0x0001c80e01007387 */ /* 0x0005e40000100a00 */
[----:B--2---:R-:W-:Y:S02]  /*18f80*/  HMMA.16816.F32 R12, R8, R24, R16 ;  /* 0x00000018080c723c */ /* 0x004fe40000001810 */
[----:B------:R-:W2:-:S15]  /*18f90*/  LDL.LU.64 R16, [R1+0x160] ;  /* 0x0001600001107983 */ /* 0x000e9e0000300a00 */
[----:B------:R-:W-:Y:S02]  /*18fa0*/  NOP ;  /* 0x0000000000007918 */ /* 0x000fe40000000000 */
[----:B------:R0:W-:Y:S04]  /*18fb0*/  STL.64 [R1+0x1a0], R12 ;  /* 0x0001a00c01007387 */ /* 0x0001e80000100a00 */
[----:B------:R1:W-:Y:S04]  /*18fc0*/  STL.64 [R1+0x1a8], R14 ;  /* 0x0001a80e01007387 */ /* 0x0003e80000100a00 */
[----:B------:R-:W2:Y:S04]  /*18fd0*/  LDL.LU.64 R18, [R1+0x168] ;  /* 0x0001680001127983 */ /* 0x000ea80000300a00 */
[----:B------:R-:W-:Y:S04]  /*18fe0*/  STL.64 [R1+0x180], R4 ;  /* 0x0001800401007387 */ /* 0x000fe80000100a00 */
[----:B------:R-:W-:Y:S04]  /*18ff0*/  STL.64 [R1+0x188], R6 ;  /* 0x0001880601007387 */ /* 0x000fe80000100a00 */
[----:B0-----:R-:W3:Y:S04]  /*19000*/  LDL.LU.64 R12, [R1+0x120] ;  /* 0x00012000010c7983 */ /* 0x001ee80000300a00 */
[----:B-1----:R-:W4:Y:S04]  /*19010*/  LDL.LU.64 R14, [R1+0x128] ;  /* 0x00012800010e7983 */ /* 0x002f280000300a00 */
[----:B----4-:R-:W-:Y:S04]  /*19020*/  STL.64 [R1+0xe00], R14 ;  /* 0x000e000e01007387 */ /* 0x010fe80000100a00 */
[----:B---3--:R0:W-:Y:S04]  /*19030*/  STL.64 [R1+0xdf8], R12 ;  /* 0x000df80c01007387 */ /* 0x0081e80000100a00 */
[----:B0-----:R-:W3:Y:S04]  /*19040*/  LDL.LU.64 R12, [R1+0x140] ;  /* 0x00014000010c7983 */ /* 0x001ee80000300a00 */
[----:B------:R-:W3:Y:S04]  /*19050*/  LDL.LU.64 R14, [R1+0x148] ;  /* 0x00014800010e7983 */ /* 0x000ee80000300a00 */
[----:B------:R-:W4:Y:S04]  /*19060*/  LDL.LU.64 R4, [R1+0x100] ;  /* 0x0001000001047983 */ /* 0x000f280000300a00 */
[----:B------:R-:W4:Y:S04]  /*19070*/  LDL.LU.64 R6, [R1+0x108] ;  /* 0x0001080001067983 */ /* 0x000f280000300a00 */
[----:B------:R-:W3:Y:S04]  /*19080*/  LDL.LU R22, [R1+0x94c] ;  /* 0x00094c0001167983 */ /* 0x000ee80000300800 */
[----:B------:R-:W3:Y:S04]  /*19090*/  LDL.LU R23, [R1+0x948] ;  /* 0x0009480001177983 */ /* 0x000ee80000300800 */
[----:B------:R-:W3:Y:S04]  /*190a0*/  LDL.LU.64 R24, [R1+0x80] ;  /* 0x0000800001187983 */ /* 0x000ee80000300a00 */
[----:B------:R-:W3:Y:S01]  /*190b0*/  LDL.LU.64 R26, [R1+0x88] ;  /* 0x00008800011a7983 */ /* 0x000ee20000300a00 */
[C---:B--2---:R-:W-:Y:S03]  /*190c0*/  HMMA.16816.F32 R16, R8.reuse, R20, R16 ;  /* 0x000000140810723c */ /* 0x044fe60000001810 */
[----:B---3--:R-:W-:Y:S04]  /*190d0*/  STL.64 [R1+0xdc0], R26 ;  /* 0x000dc01a01007387 */ /* 0x008fe80000100a00 */
[----:B------:R0:W-:Y:S04]  /*190e0*/  STL.64 [R1+0xdb8], R24 ;  /* 0x000db81801007387 */ /* 0x0001e80000100a00 */
[----:B0-----:R-:W2:Y:S04]  /*190f0*/  LDL.LU.64 R24, [R1+0xd0] ;  /* 0x0000d00001187983 */ /* 0x001ea80000300a00 */
[----:B------:R-:W3:Y:S04]  /*19100*/  LDL.LU.64 R26, [R1+0xd8] ;  /* 0x0000d800011a7983 */ /* 0x000ee80000300a00 */
[----:B---3--:R-:W-:Y:S04]  /*19110*/  STL.64 [R1+0xdd0], R26 ;  /* 0x000dd01a01007387 */ /* 0x008fe80000100a00 */
[----:B--2---:R0:W-:Y:S04]  /*19120*/  STL.64 [R1+0xdc8], R24 ;  /* 0x000dc81801007387 */ /* 0x0041e80000100a00 */
[----:B0-----:R-:W2:Y:S04]  /*19130*/  LDL.LU.64 R24, [R1+0xe0] ;  /* 0x0000e00001187983 */ /* 0x001ea80000300a00 */
[----:B------:R-:W2:Y:S04]  /*19140*/  LDL.LU.64 R26, [R1+0xe8] ;  /* 0x0000e800011a7983 */ /* 0x000ea80000300a00 */
[----:B------:R-:W-:Y:S04]  /*19150*/  STL.64 [R1+0x160], R16 ;  /* 0x0001601001007387 */ /* 0x000fe80000100a00 */
[----:B------:R0:W-:Y:S04]  /*19160*/  STL.64 [R1+0x168], R18 ;  /* 0x0001681201007387 */ /* 0x0001e80000100a00 */
[----:B0-----:R-:W3:Y:S04]  /*19170*/  LDL.LU.64 R18, [R1+0xe10] ;  /* 0x000e100001127983 */ /* 0x001ee80000300a00 */
[----:B------:R-:W2:Y:S04]  /*19180*/  LDL.LU.64 R16, [R1+0xe08] ;  /* 0x000e080001107983 */ /* 0x000ea80000300a00 */
[----:B------:R-:W2:Y:S04]  /*19190*/  LDL.LU R20, [R1+0x944] ;  /* 0x0009440001147983 */ /* 0x000ea80000300800 */
[----:B------:R-:W2:Y:S01]  /*191a0*/  LDL.LU R21, [R1+0x940] ;  /* 0x0009400001157983 */ /* 0x000ea20000300800 */
[----:B---3--:R-:W-:-:S15]  /*191b0*/  HMMA.16816.F32 R12, R8, R18, R12 ;  /* 0x00000012080c723c */ /* 0x008fde000000180c */
[----:B------:R-:W-:-:S04]  /*191c0*/  NOP ;  /* 0x0000000000007918 */ /* 0x000fc80000000000 */
[----:B------:R-:W-:Y:S04]  /*191d0*/  STL.64 [R1+0x140], R12 ;  /* 0x0001400c01007387 */ /* 0x000fe80000100a00 */
[----:B------:R0:W-:Y:S04]  /*191e0*/  STL.64 [R1+0x148], R14 ;  /* 0x0001480e01007387 */ /* 0x0001e80000100a00 */
[----:B0-----:R-:W2:Y:S04]  /*191f0*/  LDL.LU.64 R14, [R1+0xe00] ;  /* 0x000e0000010e7983 */ /* 0x001ea80000300a00 */
[----:B------:R-:W2:Y:S04]  /*19200*/  LDL.LU.64 R12, [R1+0xdf8] ;  /* 0x000df800010c7983 */ /* 0x000ea80000300a00 */
[----:B------:R-:W3:Y:S04]  /*19210*/  LDL.LU R18, [R1+0x93c] ;  /* 0x00093c0001127983 */ /* 0x000ee80000300800 */
[----:B------:R-:W3:Y:S01]  /*19220*/  LDL.LU R19, [R1+0x938] ;  /* 0x0009380001137983 */ /* 0x000ee20000300800 */
[----:B--2---:R-:W-:-:S15]  /*19230*/  HMMA.16816.F32 R12, R8, R16, R12 ;  /* 0x00000010080c723c */ /* 0x004fde000000180c */
[----:B------:R-:W-:-:S04]  /*19240*/  NOP ;  /* 0x0000000000007918 */ /* 0x000fc80000000000 */
[----:B------:R-:W-:Y:S04]  /*19250*/  STL.64 [R1+0x120], R12 ;  /* 0x0001200c01007387 */ /* 0x000fe80000100a00 */
[----:B------:R0:W-:Y:S04]  /*19260*/  STL.64 [R1+0x128], R14 ;  /* 0x0001280e01007387 */ /* 0x0001e80000100a00 */
[----:B0-----:R-:W4:Y:S04]  /*19270*/  LDL.LU.64 R14, [R1+0xdf0] ;  /* 0x000df000010e7983 */ /* 0x001f280000300a00 */
[----:B------:R-:W2:Y:S01]  /*19280*/  LDL.LU.64 R12, [R1+0xde8] ;  /* 0x000de800010c7983 */ /* 0x000ea20000300a00 */
[----:B----4-:R-:W-:-:S15]  /*19290*/  HMMA.16816.F32 R4, R8, R14, R4 ;  /* 0x0000000e0804723c */ /* 0x010fde0000001804 */
[----:B------:R-:W-:-:S04]  /*192a0*/  NOP ;  /* 0x0000000000007918 */ /* 0x000fc80000000000 */
[----:B------:R-:W-:Y:S04]  /*192b0*/  STL.64 [R1+0x100], R4 ;  /* 0x0001000401007387 */ /* 0x000fe80000100a00 */
[----:B------:R0:W-:Y:S04]  /*192c0*/  STL.64 [R1+0x108], R6 ;  /* 0x0001080601007387 */ /* 0x0001e80000100a00 */
[----:B0-----:R-:W4:Y:S04]  /*192d0*/  LDL.LU.64 R6, [R1+0xde0] ;  /* 0x000de00001067983 */ /* 0x001f280000300a00 */
[----:B------:R-:W2:Y:S02]  /*192e0*/  LDL.LU.64 R4, [R1+0xdd8] ;  /* 0x000dd80001047983 */ /* 0x000ea40000300a00 */
[----:B--2---:R-:W-:-:S15]  /*192f0*/  HMMA.16816.F32 R24, R8, R4, R24 ;  /* 0x000000040818723c */ /* 0x004fde0000001818 */
[----:B------:R-:W-:-:S04]  /*19300*/  NOP ;  /* 0x0000000000007918 */ /* 0x000fc80000000000 */
[----:B------:R-:W-:Y:S04]  /*19310*/  STL.64 [R1+0xe0], R24 ;  /* 0x0000e01801007387 */ /* 0x000fe80000100a00 */
[----:B------:R0:W-:Y:S04]  /*19320*/  STL.64 [R1+0xe8], R26 ;  /* 0x0000e81a01007387 */ /* 0x0001e80000100a00 */
[----:B0-----:R-:W4:Y:S04]  /*19330*/  LDL.LU.64 R26, [R1+0xdd0] ;  /* 0x000dd000011a7983 */ /* 0x001f280000300a00 */
[----:B------:R-:W4:Y:S02]  /*19340*/  LDL.LU.64 R24, [R1+0xdc8] ;  /* 0x000dc80001187983 */ /* 0x000f240000300a00 */
[----:B----4-:R-:W-:Y:S02]  /*19350*/  HMMA.16816.F32 R4, R8, R6, R24 ;  /* 0x000000060804723c */ /* 0x010fe40000001818 */
[----:B------:R-:W2:Y:S04]  /*19360*/  LDL.LU.64 R26, [R1+0xdc0] ;  /* 0x000dc000011a7983 */ /* 0x000ea80000300a00 */
[----:B------:R-:W2:-:S13]  /*19370*/  LDL.LU.64 R24, [R1+0xdb8] ;  /* 0x000db80001187983 */ /* 0x000e9a0000300a00 */
[----:B------:R-:W-:Y:S02]  /*19380*/  IMAD.MOV.U32 R0, RZ, RZ, R7 ;  /* 0x000000ffff007224 */ /* 0x000fe400078e0007 */
[----:B------:R-:W-:Y:S02]  /*19390*/  IMAD.MOV.U32 R2, RZ, RZ, R6 ;  /* 0x000000ffff027224 */ /* 0x000fe400078e0006 */
[----:B------:R-:W-:Y:S01]  /*193a0*/  IMAD.MOV.U32 R3, RZ, RZ, R5 ;  /* 0x000000ffff037224 */ /* 0x000fe200078e0005 */
[----:B------:R3:W-:Y:S04]  /*193b0*/  STL [R1+0xd0], R4 ;  /* 0x0000d00401007387 */ /* 0x0007e80000100800 */
[----:B------:R-:W-:Y:S04]  /*193c0*/  STL [R1+0xb28], R0 ;  /* 0x000b280001007387 */ /* 0x000fe80000100800 */
[----:B------:R-:W-:Y:S04]  /*193d0*/  STL [R1+0xb14], R2 ;  /* 0x000b140201007387 */ /* 0x000fe80000100800 */
[----:B------:R-:W-:Y:S01]  /*193e0*/  STL [R1+0xb10], R3 ;  /* 0x000b100301007387 */ /* 0x000fe20000100800 */
[----:B---3--:R-:W-:-:S03]  /*193f0*/  IMAD R4, R19, 0x100, R18 ;  /* 0x0000010013047824 */ /* 0x008fc600078e0212 */
[----:B------:R-:W3:Y:S01]  /*19400*/  LDL.LU R16, [R1+0x1b0] ;  /* 0x0001b00001107983 */ /* 0x000ee20000300800 */
[----:B--2---:R-:W-:-:S15]  /*19410*/  HMMA.16816.F32 R8, R8, R12, R24 ;  /* 0x0000000c0808723c */ /* 0x004fde0000001818 */
[----:B------:R-:W-:-:S04]  /*19420*/  NOP ;  /* 0x0000000000007918 */ /* 0x000fc80000000000 */
[----:B------:R-:W-:Y:S04]  /*19430*/  STL.64 [R1+0x80], R8 ;  /* 0x0000800801007387 */ /* 0x000fe80000100a00 */
[----:B------:R-:W-:Y:S04]  /*19440*/  STL.64 [R1+0x88], R10 ;  /* 0x0000880a01007387 */ /* 0x000fe80000100a00 */
[----:B------:R-:W3:Y:S04]  /*19450*/  LDL.LU R17, [R1+0x1b4] ;  /* 0x0001b40001117983 */ /* 0x000ee80000300800 */
[----:B------:R-:W2:Y:S04]  /*19460*/  LDL.LU R18, [R1+0x1b8] ;  /* 0x0001b80001127983 */ /* 0x000ea80000300800 */
[----:B------:R-:W2:Y:S01]  /*19470*/  LDL.LU R19, [R1+0x1bc] ;  /* 0x0001bc0001137983 */ /* 0x000ea20000300800 */
[----:B------:R-:W-:-:S02]  /*19480*/  IMAD R5, R21, 0x100, R20 ;  /* 0x0000010015057824 */ /* 0x000fc400078e0214 */
[----:B------:R-:W-:Y:S01]  /*19490*/  IMAD R14, R23, 0x100, R22 ;  /* 0x00000100170e7824 */ /* 0x000fe200078e0216 */
[----:B--2---:R-:W-:Y:S04]  /*194a0*/  STL.64 [R1+0xd70], R18 ;  /* 0x000d701201007387 */ /* 0x004fe80000100a00 */
[----:B---3--:R0:W-:Y:S04]  /*194b0*/  STL.64 [R1+0xd68], R16 ;  /* 0x000d681001007387 */ /* 0x0081e80000100a00 */
[----:B------:R-:W2:Y:S04]  /*194c0*/  LDL.LU R20, [R1+0x190] ;  /* 0x0001900001147983 */ /* 0x000ea80000300800 */
[----:B------:R-:W2:Y:S04]  /*194d0*/  LDL.LU R21, [R1+0x194] ;  /* 0x0001940001157983 */ /* 0x000ea80000300800 */
[----:B------:R-:W3:Y:S04]  /*194e0*/  LDL.LU R22, [R1+0x198] ;  /* 0x0001980001167983 */ /* 0x000ee80000300800 */
[----:B------:R-:W3:Y:S04]  /*194f0*/  LDL.LU R23, [R1+0x19c] ;  /* 0x00019c0001177983 */ /* 0x000ee80000300800 */
[----:B---3--:R-:W-:Y:S04]  /*19500*/  STL.64 [R1+0xd80], R22 ;  /* 0x000d801601007387 */ /* 0x008fe80000100a00 */
[----:B--2---:R-:W-:Y:S04]  /*19510*/  STL.64 [R1+0xd78], R20 ;  /* 0x000d781401007387 */ /* 0x004fe80000100a00 */
[----:B0-----:R-:W2:Y:S04]  /*19520*/  LDL.LU R16, [R1+0x170] ;  /* 0x0001700001107983 */ /* 0x001ea80000300800 */
[----:B------:R-:W2:Y:S04]  /*19530*/  LDL.LU R17, [R1+0x174] ;  /* 0x0001740001117983 */ /* 0x000ea80000300800 */
[----:B------:R-:W3:Y:S04]  /*19540*/  LDL.LU R18, [R1+0x178] ;  /* 0x0001780001127983 */ /* 0x000ee80000300800 */
[----:B------:R-:W3:Y:S04]  /*19550*/  LDL.LU R19, [R1+0x17c] ;  /* 0x00017c0001137983 */ /* 0x000ee80000300800 */
[----:B------:R-:W4:Y:S04]  /*19560*/  LDL.LU R10, [R1+0x44] ;  /* 0x00004400010a7983 */ /* 0x000f280000300800 */
[----:B------:R-:W4:Y:S04]  /*19570*/  LDL.LU R0, [R1+0x48] ;  /* 0x0000480001007983 */ /* 0x000f280000300800 */
[----:B---3--:R-:W-:Y:S04]  /*19580*/  STL.64 [R1+0xd90], R18 ;  /* 0x000d901201007387 */ /* 0x008fe80000100a00 */
[----:B--2---:R0:W-:Y:S04]  /*19590*/  STL.64 [R1+0xd88], R16 ;  /* 0x000d881001007387 */ /* 0x0041e80000100a00 */
[----:B0-----:R-:W2:Y:S04]  /*195a0*/  LDL.LU R16, [R1+0x130] ;  /* 0x0001300001107983 */ /* 0x001ea80000300800 */
[----:B------:R-:W2:Y:S04]  /*195b0*/  LDL.LU R17, [R1+0x134] ;  /* 0x0001340001117983 */ /* 0x000ea80000300800 */
[----:B------:R-:W3:Y:S04]  /*195c0*/  LDL.LU R18, [R1+0x138] ;  /* 0x0001380001127983 */ /* 0x000ee80000300800 */
[----:B------:R-:W3:Y:S04]  /*195d0*/  LDL.LU R19, [R1+0x13c] ;  /* 0x00013c0001137983 */ /* 0x000ee80000300800 */
[----:B------:R-:W2:Y:S04]  /*195e0*/  LDL.LU R2, [R1+0x30] ;  /* 0x0000300001027983 */ /* 0x000ea80000300800 */
[----:B------:R-:W4:Y:S04]  /*195f0*/  LDL.LU R3, [R1+0x34] ;  /* 0x0000340001037983 */ /* 0x000f280000300800 */
[----:B------:R-:W4:Y:S04]  /*19600*/  LDL.LU R8, [R1+0x38] ;  /* 0x0000380001087983 */ /* 0x000f280000300800 */
[----:B------:R-:W4:Y:S04]  /*19610*/  LDL.LU R9, [R1+0x3c] ;  /* 0x00003c0001097983 */ /* 0x000f280000300800 */
[----:B---3--:R-:W-:Y:S04]  /*19620*/  STL.64 [R1+0xda0], R18 ;  /* 0x000da01201007387 */ /* 0x008fe80000100a00 */
[----:B--2---:R0:W-:Y:S04]  /*19630*/  STL.64 [R1+0xd98], R16 ;  /* 0x000d981001007387 */ /* 0x0041e80000100a00 */
[----:B0-----:R-:W2:Y:S04]  /*19640*/  LDL.LU R16, [R1+0x110] ;  /* 0x0001100001107983 */ /* 0x001ea80000300800 */
[----:B------:R-:W2:Y:S04]  /*19650*/  LDL.LU R17, [R1+0x114] ;  /* 0x0001140001117983 */ /* 0x000ea80000300800 */
[----:B------:R-:W3:Y:S04]  /*19660*/  LDL.LU R18, [R1+0x118] ;  /* 0x0001180001127983 */ /* 0x000ee80000300800 */
[----:B------:R-:W3:Y:S01]  /*19670*/  LDL.LU R19, [R1+0x11c] ;  /* 0x00011c0001137983 */ /* 0x000ee20000300800 */
[----:B------:R-:W-:Y:S01]  /*19680*/  IMAD R15, R29, 0x100, R28 ;  /* 0x000001001d0f7824 */ /* 0x000fe200078e021c */
[----:B------:R-:W-:-:S02]  /*19690*/  F2FP.F16.E5M2.UNPACK_B R12, R4 ;  /* 0x00000004ff0c723e */ /* 0x000fc400020004ff */
[----:B---3--:R-:W-:Y:S04]  /*196a0*/  STL.64 [R1+0xdb0], R18 ;  /* 0x000db01201007387 */ /* 0x008fe80000100a00 */
[----:B--2---:R0:W-:Y:S04]  /*196b0*/  STL.64 [R1+0xda8], R16 ;  /* 0x000da81001007387 */ /* 0x0041e80000100a00 */
[----:B0-----:R-:W2:Y:S04]  /*196c0*/  LDL.LU R16, [R1+0xf0] ;  /* 0x0000f00001107983 */ /* 0x001ea80000300800 */
[----:B------:R-:W2:Y:S04]  /*196d0*/  LDL.LU R17, [R1+0xf4] ;  /* 0x0000f40001117983 */ /* 0x000ea80000300800 */
[----:B------:R-:W2:Y:S04]  /*196e0*/  LDL.LU R18, [R1+0xf8] ;  /* 0x0000f80001127983 */ /* 0x000ea80000300800 */
[----:B------:R-:W2:Y:S01]  /*196f0*/  LDL.LU R19, [R1+0xfc] ;  /* 0x0000fc0001137983 */ /* 0x000ea20000300800 */
[----:B------:R-:W-:-:S02]  /*19700*/  F2FP.F16.E5M2.UNPACK_B R13, R5 ;  /* 0x00000005ff0d723e */ /* 0x000fc400020004ff */
[----:B------:R-:W-:Y:S01]  /*19710*/  F2FP.F16.E5M2.UNPACK_B R14, R14 ;  /* 0x0000000eff0e723e */ /* 0x000fe200020004ff */
[----:B------:R-:W3:Y:S01]  /*19720*/  LDL.LU R11, [R1+0x4c] ;  /* 0x00004c00010b7983 */ /* 0x000ee20000300800 */
[----:B------:R-:W-:Y:S02]  /*19730*/  F2FP.F16.E5M2.UNPACK_B R15, R15 ;  /* 0x0000000fff0f723e */ /* 0x000fe400020004ff */
[----:B------:R-:W-:Y:S01]  /*19740*/  F2FP.F16.E5M2.UNPACK_B R2, R2.H1 ;  /* 0x00000002ff02723e */ /* 0x000fe200030004ff */
[----:B------:R-:W3:Y:S01]  /*19750*/  LDL.LU R6, [R1+0x50] ;  /* 0x0000500001067983 */ /* 0x000ee20000300800 */
[----:B----4-:R-:W-:-:S03]  /*19760*/  F2FP.F16.E5M2.UNPACK_B R3, R3.H1 ;  /* 0x00000003ff03723e */ /* 0x010fc600030004ff */
[----:B------:R-:W4:Y:S04]  /*19770*/  LDL.LU R20, [R1+0x150] ;  /* 0x0001500001147983 */ /* 0x000f280000300800 */
[----:B------:R-:W4:Y:S04]  /*19780*/  LDL.LU R21, [R1+0x154] ;  /* 0x0001540001157983 */ /* 0x000f280000300800 */
[----:B------:R-:W4:Y:S04]  /*19790*/  LDL.LU R22, [R1+0x158] ;  /* 0x0001580001167983 */ /* 0x000f280000300800 */
        /* <DEDUP_REMOVED lines=9> */
[----:B------:R-:W-:Y:S01]  /*19830*/  STL.64 [R1+0x20], R2 ;  /* 0x0000200201007387 */ /* 0x000fe20000100a00 */
[----:B--2---:R-:W-:-:S15]  /*19840*/  HMMA.16816.F32 R16, R12, R2, R16 ;  /* 0x000000020c10723c */ /* 0x004fde0000001810 */
[----:B------:R-:W-:-:S04]  /*19850*/  NOP ;  /* 0x0000000000007918 */ /* 0x000fc80000000000 */
[----:B------:R-:W-:Y:S04]  /*19860*/  STL.64 [R1+0xf0], R16 ;  /* 0x0000f01001007387 */ /* 0x000fe80000100a00 */
[----:B------:R0:W-:Y:S04]  /*19870*/  STL.64 [R1+0xf8], R18 ;  /* 0x0000f81201007387 */ /* 0x0001e80000100a00 */
[----:B0-----:R-:W2:Y:S04]  /*19880*/  LDL.LU.64 R18, [R1+0xdb0] ;  /* 0x000db00001127983 */ /* 0x001ea80000300a00 */
[----:B------:R-:W2:Y:S01]  /*19890*/  LDL.LU.64 R16, [R1+0xda8] ;  /* 0x000da80001107983 */ /* 0x000ea20000300a00 */
[----:B------:R-:W-:-:S02]  /*198a0*/  F2FP.F16.E5M2.UNPACK_B R8, R8.H1 ;  /* 0x00000008ff08723e */ /* 0x000fc400030004ff */
[----:B------:R-:W-:Y:S01]  /*198b0*/  F2FP.F16.E5M2.UNPACK_B R9, R9.H1 ;  /* 0x00000009ff09723e */ /* 0x000fe200030004ff */
[----:B------:R-:W-:Y:S04]  /*198c0*/  STL [R1+0xd0c], R2 ;  /* 0x000d0c0201007387 */ /* 0x000fe80000100800 */
[----:B------:R-:W-:Y:S04]  /*198d0*/  STL [R1+0x18], R8 ;  /* 0x0000180801007387 */ /* 0x000fe80000100800 */
[----:B------:R-:W-:Y:S04]  /*198e0*/  STL [R1+0xd08], R3 ;  /* 0x000d080301007387 */ /* 0x000fe80000100800 */
[----:B------:R-:W-:Y:S01]  /*198f0*/  STL [R1+0x1c], R9 ;  /* 0x00001c0901007387 */ /* 0x000fe20000100800 */
[----:B--2---:R-:W-:-:S15]  /*19900*/  HMMA.16816.F32 R16, R12, R8, R16 ;  /* 0x000000080c10723c */ /* 0x004fde0000001810 */
[----:B------:R-:W-:-:S04]  /*19910*/  NOP ;  /* 0x0000000000007918 */ /* 0x000fc80000000000 */
[----:B------:R-:W-:Y:S04]  /*19920*/  STL.64 [R1+0x110], R16 ;  /* 0x0001101001007387 */ /* 0x000fe80000100a00 */
[----:B------:R0:W-:Y:S04]  /*19930*/  STL.64 [R1+0x118], R18 ;  /* 0x0001181201007387 */ /* 0x0001e80000100a00 */
[----:B0-----:R-:W2:Y:S04]  /*19940*/  LDL.LU.64 R18, [R1+0xda0] ;  /* 0x000da00001127983 */ /* 0x001ea80000300a00 */
[----:B------:R-:W2:Y:S01]  /*19950*/  LDL.LU.64 R16, [R1+0xd98] ;  /* 0x000d980001107983 */ /* 0x000ea20000300a00 */
[----:B---3--:R-:W-:-:S02]  /*19960*/  F2FP.F16.E5M2.UNPACK_B R4, R4.H1 ;  /* 0x00000004ff04723e */ /* 0x008fc400030004ff */
[----:B------:R-:W-:-:S05]  /*19970*/  F2FP.F16.E5M2.UNPACK_B R5, R10.H1 ;  /* 0x0000000aff05723e */ /* 0x000fca00030004ff */
[----:B------:R-:W-:Y:S01]  /*19980*/  STL.64 [R1+0x10], R4 ;  /* 0x0000100401007387 */ /* 0x000fe20000100a00 */
[----:B------:R-:W-:Y:S02]  /*19990*/  F2FP.F16.E5M2.UNPACK_B R10, R0.H1 ;  /* 0x00000000ff0a723e */ /* 0x000fe400030004ff */
[----:B------:R-:W-:Y:S01]  /*199a0*/  F2FP.F16.E5M2.UNPACK_B R11, R11.H1 ;  /* 0x0000000bff0b723e */ /* 0x000fe200030004ff */
[----:B--2---:R-:W-:-:S15]  /*199b0*/  HMMA.16816.F32 R16, R12, R4, R16 ;  /* 0x000000040c10723c */ /* 0x004fde0000001810 */
[----:B------:R-:W-:-:S04]  /*199c0*/  NOP ;  /* 0x0000000000007918 */ /* 0x000fc80000000000 */
[----:B------:R-:W-:Y:S04]  /*199d0*/  STL.64 [R1+0x130], R16 ;  /* 0x0001301001007387 */ /* 0x000fe80000100a00 */
[----:B------:R0:W-:Y:S04]  /*199e0*/  STL.64 [R1+0x138], R18 ;  /* 0x0001381201007387 */ /* 0x0001e80000100a00 */
[----:B0-----:R-:W2:Y:S04]  /*199f0*/  LDL.LU.64 R18, [R1+0xd90] ;  /* 0x000d900001127983 */ /* 0x001ea80000300a00 */
[----:B------:R-:W2:Y:S01]  /*19a00*/  LDL.LU.64 R16, [R1+0xd88] ;  /* 0x000d880001107983 */ /* 0x000ea20000300a00 */
[----:B----4-:R-:W-:Y:S01]  /*19a10*/  HMMA.16816.F32 R20, R12, R10, R20 ;  /* 0x0000000a0c14723c */ /* 0x010fe20000001814 */
[----:B------:R-:W-:-:S02]  /*19a20*/  IMAD.MOV.U32 R2, RZ, RZ, R4 ;  /* 0x000000ffff027224 */ /* 0x000fc400078e0004 */
[----:B------:R-:W-:Y:S01]  /*19a30*/  STL [R1+0x8], R10 ;  /* 0x0000080a01007387 */ /* 0x000fe20000100800 */
[----:B------:R-:W-:Y:S01]  /*19a40*/  IMAD.MOV.U32 R0, RZ, RZ, R5 ;  /* 0x000000ffff007224 */ /* 0x000fe200078e0005 */
[----:B------:R-:W-:Y:S02]  /*19a50*/  F2FP.F16.E5M2.UNPACK_B R4, R6.H1 ;  /* 0x00000006ff04723e */ /* 0x000fe400030004ff */
[----:B------:R-:W-:Y:S01]  /*19a60*/  STL [R1+0xc], R11 ;  /* 0x00000c0b01007387 */ /* 0x000fe20000100800 */
[----:B------:R-:W-:-:S11]  /*19a70*/  F2FP.F16.E5M2.UNPACK_B R5, R7.H1 ;  /* 0x00000007ff05723e */ /* 0x000fd600030004ff */
[----:B------:R-:W-:Y:S04]  /*19a80*/  STL.64 [R1+0x150], R20 ;  /* 0x0001501401007387 */ /* 0x000fe80000100a00 */
[----:B------:R0:W-:Y:S04]  /*19a90*/  STL.64 [R1+0x158], R22 ;  /* 0x0001581601007387 */ /* 0x0001e80000100a00 */
[----:B0-----:R-:W3:Y:S04]  /*19aa0*/  LDL.LU.64 R22, [R1+0xd80] ;  /* 0x000d800001167983 */ /* 0x001ee80000300a00 */
[----:B------:R-:W3:Y:S04]  /*19ab0*/  LDL.LU.64 R20, [R1+0xd78] ;  /* 0x000d780001147983 */ /* 0x000ee80000300a00 */
[----:B------:R-:W-:Y:S04]  /*19ac0*/  STL [R1], R4 ;  /* 0x0000000401007387 */ /* 0x000fe80000100800 */
[----:B------:R2:W-:Y:S02]  /*19ad0*/  STL [R1+0x4], R5 ;  /* 0x0000040501007387 */ /* 0x0005e40000100800 */
[----:B--2---:R-:W-:Y:S02]  /*19ae0*/  HMMA.16816.F32 R4, R12, R4, R16 ;  /* 0x000000040c04723c */ /* 0x004fe40000001810 */
[----:B------:R-:W2:Y:S04]  /*19af0*/  LDL.LU.64 R18, [R1+0xd70] ;  /* 0x000d700001127983 */ /* 0x000ea80000300a00 */
[----:B------:R-:W2:Y:S01]  /*19b00*/  LDL.LU.64 R16, [R1+0xd68] ;  /* 0x000d680001107983 */ /* 0x000ea20000300a00 */
[----:B------:R-:W-:-:S02]  /*19b10*/  F2FP.F16.E5M2.UNPACK_B R28, R28.H1 ;  /* 0x0000001cff1c723e */ /* 0x000fc400030004ff */
[----:B------:R-:W-:Y:S02]  /*19b20*/  F2FP.F16.E5M2.UNPACK_B R29, R29.H1 ;  /* 0x0000001dff1d723e */ /* 0x000fe400030004ff */
[----:B------:R-:W-:Y:S02]  /*19b30*/  F2FP.F16.E5M2.UNPACK_B R26, R26.H1 ;  /* 0x0000001aff1a723e */ /* 0x000fe400030004ff */
[----:B------:R-:W-:-:S06]  /*19b40*/  F2FP.F16.E5M2.UNPACK_B R27, R27.H1 ;  /* 0x0000001bff1b723e */ /* 0x000fcc00030004ff */
[----:B------:R-:W-:Y:S04]  /*19b50*/  STL.64 [R1+0x170], R4 ;  /* 0x0001700401007387 */ /* 0x000fe80000100a00 */
[----:B------:R3:W-:Y:S02]  /*19b60*/  STL.64 [R1+0x178], R6 ;  /* 0x0001780601007387 */ /* 0x0007e40000100a00 */
[----:B---3--:R-:W-:Y:S02]  /*19b70*/  HMMA.16816.F32 R4, R12, R28, R20 ;  /* 0x0000001c0c04723c */ /* 0x008fe40000001814 */
[----:B------:R-:W3:-:S15]  /*19b80*/  LDL.LU R22, [R1+0x70] ;  /* 0x0000700001167983 */ /* 0x000ede0000300800 */
[----:B------:R-:W-:Y:S02]  /*19b90*/  NOP ;  /* 0x0000000000007918 */ /* 0x000fe40000000000 */
[----:B------:R-:W-:Y:S04]  /*19ba0*/  STL.64 [R1+0x190], R4 ;  /* 0x0001900401007387 */ /* 0x000fe80000100a00 */
[----:B------:R0:W-:Y:S04]  /*19bb0*/  STL.64 [R1+0x198], R6 ;  /* 0x0001980601007387 */ /* 0x0001e80000100a00 */
[----:B0-----:R-:W4:Y:S04]  /*19bc0*/  LDL.LU R7, [R1+0xbc] ;  /* 0x0000bc0001077983 */ /* 0x001f280000300800 */
[----:B------:R-:W-:Y:S04]  /*19bd0*/  STL.64 [R1+0xcc8], R28 ;  /* 0x000cc81c01007387 */ /* 0x000fe80000100a00 */
[----:B------:R-:W3:Y:S04]  /*19be0*/  LDL.LU R23, [R1+0x74] ;  /* 0x0000740001177983 */ /* 0x000ee80000300800 */
[----:B------:R-:W3:Y:S01]  /*19bf0*/  LDL.LU R20, [R1+0x78] ;  /* 0x0000780001147983 */ /* 0x000ee20000300800 */
[----:B--2---:R-:W-:-:S15]  /*19c00*/  HMMA.16816.F32 R16, R12, R26, R16 ;  /* 0x0000001a0c10723c */ /* 0x004fde0000001810 */
[----:B------:R-:W-:-:S04]  /*19c10*/  NOP ;  /* 0x0000000000007918 */ /* 0x000fc80000000000 */
[----:B------:R-:W-:Y:S04]  /*19c20*/  STL.64 [R1+0x1b0], R16 ;  /* 0x0001b01001007387 */ /* 0x000fe80000100a00 */
[----:B------:R0:W-:Y:S04]  /*19c30*/  STL.64 [R1+0x1b8], R18 ;  /* 0x0001b81201007387 */ /* 0x0001e80000100a00 */
[----:B------:R-:W2:Y:S04]  /*19c40*/  LDL.LU R21, [R1+0x7c] ;  /* 0x00007c0001157983 */ /* 0x000ea80000300800 */
[----:B0-----:R-:W2:Y:S04]  /*19c50*/  LDL.LU R18, [R1+0x90] ;  /* 0x0000900001127983 */ /* 0x001ea80000300800 */
[----:B------:R-:W2:Y:S04]  /*19c60*/  LDL.LU R19, [R1+0x94] ;  /* 0x0000940001137983 */ /* 0x000ea80000300800 */
[----:B------:R-:W3:Y:S04]  /*19c70*/  LDL.LU R16, [R1+0x98] ;  /* 0x0000980001107983 */ /* 0x000ee80000300800 */
[----:B------:R-:W3:Y:S01]  /*19c80*/  LDL.LU R17, [R1+0x9c] ;  /* 0x00009c0001117983 */ /* 0x000ee20000300800 */
[----:B------:R-:W-:-:S03]  /*19c90*/  IMAD.MOV.U32 R9, RZ, RZ, R10 ;  /* 0x000000ffff097224 */ /* 0x000fc600078e000a */
[----:B--2---:R-:W-:Y:S04]  /*19ca0*/  STL.64 [R1+0xd60], R18 ;  /* 0x000d601201007387 */ /* 0x004fe80000100a00 */
[----:B---3--:R0:W-:Y:S04]  /*19cb0*/  STL.64 [R1+0xd58], R16 ;  /* 0x000d581001007387 */ /* 0x0081e80000100a00 */
[----:B0-----:R-:W2:Y:S04]  /*19cc0*/  LDL.LU R16, [R1+0x1d0] ;  /* 0x0001d00001107983 */ /* 0x001ea80000300800 */
[----:B------:R-:W2:Y:S04]  /*19cd0*/  LDL.LU R17, [R1+0x1d4] ;  /* 0x0001d40001117983 */ /* 0x000ea80000300800 */
[----:B------:R-:W2:Y:S04]  /*19ce0*/  LDL.LU R18, [R1+0x1d8] ;  /* 0x0001d80001127983 */ /* 0x000ea80000300800 */
[----:B------:R-:W2:Y:S04]  /*19cf0*/  LDL.LU R19, [R1+0x1dc] ;  /* 0x0001dc0001137983 */ /* 0x000ea80000300800 */
[----:B------:R-:W3:Y:S04]  /*19d00*/  LDL.LU R4, [R1+0xb0] ;  /* 0x0000b00001047983 */ /* 0x000ee80000300800 */
[----:B------:R-:W2:Y:S04]  /*19d10*/  LDL.LU R10, [R1+0xb4] ;  /* 0x0000b400010a7983 */ /* 0x000ea80000300800 */
[----:B------:R-:W4:Y:S01]  /*19d20*/  LDL.LU R6, [R1+0xb8] ;  /* 0x0000b80001067983 */ /* 0x000f220000300800 */
[----:B------:R-:W-:-:S02]  /*19d30*/  F2FP.F16.E5M2.UNPACK_B R24, R24.H1 ;  /* 0x00000018ff18723e */ /* 0x000fc400030004ff */
[----:B------:R-:W-:Y:S01]  /*19d40*/  F2FP.F16.E5M2.UNPACK_B R25, R25.H1 ;  /* 0x00000019ff19723e */ /* 0x000fe200030004ff */
[----:B----4-:R-:W-:Y:S04]  /*19d50*/  STL.64 [R1+0xd40], R6 ;  /* 0x000d400601007387 */ /* 0x010fe80000100a00 */
[----:B---3--:R0:W-:Y:S04]  /*19d60*/  STL [R1+0xd38], R4 ;  /* 0x000d380401007387 */ /* 0x0081e80000100800 */
[----:B0-----:R-:W3:Y:S04]  /*19d70*/  LDL.LU R4, [R1+0x230] ;  /* 0x0002300001047983 */ /* 0x001ee80000300800 */
[----:B------:R-:W3:Y:S04]  /*19d80*/  LDL.LU R5, [R1+0x234] ;  /* 0x0002340001057983 */ /* 0x000ee80000300800 */
[----:B------:R-:W4:Y:S04]  /*19d90*/  LDL.LU R6, [R1+0x238] ;  /* 0x0002380001067983 */ /* 0x000f280000300800 */
[----:B------:R-:W4:Y:S01]  /*19da0*/  LDL.LU R7, [R1+0x23c] ;  /* 0x00023c0001077983 */ /* 0x000f220000300800 */
[----:B--2---:R-:W-:Y:S01]  /*19db0*/  HMMA.16816.F32 R16, R12, R24, R16 ;  /* 0x000000180c10723c */ /* 0x004fe20000001810 */
[----:B------:R-:W-:-:S02]  /*19dc0*/  IMAD.MOV.U32 R3, RZ, RZ, R11 ;  /* 0x000000ffff037224 */ /* 0x000fc400078e000b */
[----:B----4-:R-:W-:Y:S04]  /*19dd0*/  STL.64 [R1+0xd50], R6 ;  /* 0x000d500601007387 */ /* 0x010fe80000100a00 */
[----:B---3--:R0:W-:Y:S04]  /*19de0*/  STL.64 [R1+0xd48], R4 ;  /* 0x000d480401007387 */ /* 0x0081e80000100a00 */
[----:B0-----:R-:W2:Y:S04]  /*19df0*/  LDL.LU R4, [R1+0x210] ;  /* 0x0002100001047983 */ /* 0x001ea80000300800 */
[----:B------:R-:W2:Y:S04]  /*19e00*/  LDL.LU R5, [R1+0x214] ;  /* 0x0002140001057983 */ /* 0x000ea80000300800 */
[----:B------:R-:W2:Y:S04]  /*19e10*/  LDL.LU R6, [R1+0x218] ;  /* 0x0002180001067983 */ /* 0x000ea80000300800 */
[----:B------:R-:W2:Y:S04]  /*19e20*/  LDL.LU R7, [R1+0x21c] ;  /* 0x00021c0001077983 */ /* 0x000ea80000300800 */
[----:B------:R-:W-:Y:S04]  /*19e30*/  STL.64 [R1+0x1d0], R16 ;  /* 0x0001d01001007387 */ /* 0x000fe80000100a00 */
[----:B------:R0:W-:Y:S04]  /*19e40*/  STL.64 [R1+0x1d8], R18 ;  /* 0x0001d81201007387 */ /* 0x0001e80000100a00 */
[----:B0-----:R-:W3:Y:S04]  /*19e50*/  LDL.LU.64 R18, [R1+0xd60] ;  /* 0x000d600001127983 */ /* 0x001ee80000300a00 */
[----:B------:R-:W4:Y:S04]  /*19e60*/  LDL.LU.64 R16, [R1+0xd58] ;  /* 0x000d580001107983 */ /* 0x000f280000300a00 */
[----:B------:R-:W-:Y:S04]  /*19e70*/  STL.64 [R1+0xca0], R26 ;  /* 0x000ca01a01007387 */ /* 0x000fe80000100a00 */
[----:B------:R0:W-:Y:S04]  /*19e80*/  STL.64 [R1+0xc98], R24 ;  /* 0x000c981801007387 */ /* 0x0001e80000100a00 */
[----:B0-----:R-:W3:Y:S04]  /*19e90*/  LDL.LU R24, [R1+0x1f0] ;  /* 0x0001f00001187983 */ /* 0x001ee80000300800 */
[----:B------:R-:W3:Y:S04]  /*19ea0*/  LDL.LU R25, [R1+0x1f4] ;  /* 0x0001f40001197983 */ /* 0x000ee80000300800 */
[----:B------:R-:W3:Y:S04]  /*19eb0*/  LDL.LU R26, [R1+0x1f8] ;  /* 0x0001f800011a7983 */ /* 0x000ee80000300800 */
[----:B------:R-:W3:Y:S04]  /*19ec0*/  LDL.LU R27, [R1+0x1fc] ;  /* 0x0001fc00011b7983 */ /* 0x000ee80000300800 */
[----:B------:R-:W4:Y:S01]  /*19ed0*/  LDL.LU R11, [R1+0xc0] ;  /* 0x0000c000010b7983 */ /* 0x000f220000300800 */
[----:B------:R-:W-:-:S02]  /*19ee0*/  F2FP.F16.E5M2.UNPACK_B R22, R22.H1 ;  /* 0x00000016ff16723e */ /* 0x000fc400030004ff */
[----:B------:R-:W-:Y:S02]  /*19ef0*/  F2FP.F16.E5M2.UNPACK_B R23, R23.H1 ;  /* 0x00000017ff17723e */ /* 0x000fe400030004ff */
[----:B------:R-:W-:Y:S02]  /*19f00*/  F2FP.F16.E5M2.UNPACK_B R20, R20.H1 ;  /* 0x00000014ff14723e */ /* 0x000fe400030004ff */
[----:B------:R-:W-:-:S07]  /*19f10*/  F2FP.F16.E5M2.UNPACK_B R21, R21.H1 ;  /* 0x00000015ff15723e */ /* 0x000fce00030004ff */
[C---:B--2---:R-:W-:Y:S08]  /*19f20*/  HMMA.16816.F32 R4, R12.reuse, R20, R4 ;  /* 0x000000140c04723c */ /* 0x044ff00000001804 */
[----:B---3--:R-:W-:Y:S01]  /*19f30*/  HMMA.16816.F32 R24, R12, R22, R24 ;  /* 0x000000160c18723c */ /* 0x008fe20000001818 */
[----:B----4-:R-:W-:-:S15]  /*19f40*/  STL.64 [R1+0xd30], R10 ;  /* 0x000d300a01007387 */ /* 0x010fde0000100a00 */
[----:B------:R-:W-:-:S03]  /*19f50*/  NOP ;  /* 0x0000000000007918 */ /* 0x000fc60000000000 */
[----:B------:R-:W-:Y:S04]  /*19f60*/  STL.64 [R1+0x1f0], R24 ;  /* 0x0001f01801007387 */ /* 0x000fe80000100a00 */
[----:B------:R-:W-:Y:S04]  /*19f70*/  STL.64 [R1+0x1f8], R26 ;  /* 0x0001f81a01007387 */ /* 0x000fe80000100a00 */
[----:B------:R0:W-:Y:S04]  /*19f80*/  STL [R1+0xd28], R9 ;  /* 0x000d280901007387 */ /* 0x0001e80000100800 */
[----:B------:R-:W2:Y:S04]  /*19f90*/  LDL.LU R8, [R1+0x250] ;  /* 0x0002500001087983 */ /* 0x000ea80000300800 */
[----:B0-----:R-:W2:Y:S04]  /*19fa0*/  LDL.LU R9, [R1+0x254] ;  /* 0x0002540001097983 */ /* 0x001ea80000300800 */
[----:B------:R-:W2:Y:S04]  /*19fb0*/  LDL.LU R10, [R1+0x258] ;  /* 0x00025800010a7983 */ /* 0x000ea80000300800 */
[----:B------:R-:W2:Y:S04]  /*19fc0*/  LDL.LU R11, [R1+0x25c] ;  /* 0x00025c00010b7983 */ /* 0x000ea80000300800 */
[----:B------:R-:W3:Y:S04]  /*19fd0*/  LDL.LU R24, [R1+0x2c0] ;  /* 0x0002c00001187983 */ /* 0x000ee80000300800 */
[----:B------:R-:W3:Y:S04]  /*19fe0*/  LDL.LU R25, [R1+0x2c4] ;  /* 0x0002c40001197983 */ /* 0x000ee80000300800 */
[----:B------:R-:W3:Y:S04]  /*19ff0*/  LDL.LU R26, [R1+0x2c8] ;  /* 0x0002c800011a7983 */ /* 0x000ee80000300800 */
[----:B------:R-:W3:Y:S04]  /*1a000*/  LDL.LU R27, [R1+0x2cc] ;  /* 0x0002cc00011b7983 */ /* 0x000ee80000300800 */
[----:B------:R-:W-:Y:S04]  /*1a010*/  STL.64 [R1+0x210], R4 ;  /* 0x0002100401007387 */ /* 0x000fe80000100a00 */
[----:B------:R0:W-:Y:S04]  /*1a020*/  STL.64 [R1+0x218], R6 ;  /* 0x0002180601007387 */ /* 0x0001e80000100a00 */
[----:B0-----:R-:W4:Y:S04]  /*1a030*/  LDL.LU.64 R6, [R1+0xd50] ;  /* 0x000d500001067983 */ /* 0x001f280000300a00 */
[----:B------:R-:W4:Y:S01]  /*1a040*/  LDL.LU.64 R4, [R1+0xd48] ;  /* 0x000d480001047983 */ /* 0x000f220000300a00 */
[----:B------:R-:W-:-:S02]  /*1a050*/  F2FP.F16.E5M2.UNPACK_B R18, R18.H1 ;  /* 0x00000012ff12723e */ /* 0x000fc400030004ff */
[----:B------:R-:W-:Y:S02]  /*1a060*/  F2FP.F16.E5M2.UNPACK_B R19, R19.H1 ;  /* 0x00000013ff13723e */ /* 0x000fe400030004ff */
[----:B------:R-:W-:Y:S02]  /*1a070*/  F2FP.F16.E5M2.UNPACK_B R16, R16.H1 ;  /* 0x00000010ff10723e */ /* 0x000fe400030004ff */
[----:B------:R-:W-:Y:S01]  /*1a080*/  F2FP.F16.E5M2.UNPACK_B R17, R17.H1 ;  /* 0x00000011ff11723e */ /* 0x000fe200030004ff */
[----:B------:R-:W-:Y:S04]  /*1a090*/  STL.64 [R1+0xc90], R22 ;  /* 0x000c901601007387 */ /* 0x000fe80000100a00 */
[----:B------:R0:W-:Y:S04]  /*1a0a0*/  STL.64 [R1+0xc88], R20 ;  /* 0x000c881401007387 */ /* 0x0001e80000100a00 */
[----:B0-----:R-:W3:Y:S04]  /*1a0b0*/  LDL.LU R20, [R1+0x270] ;  /* 0x0002700001147983 */ /* 0x001ee80000300800 */
[----:B------:R-:W3:Y:S04]  /*1a0c0*/  LDL.LU R21, [R1+0x274] ;  /* 0x0002740001157983 */ /* 0x000ee80000300800 */
[----:B------:R-:W3:Y:S04]  /*1a0d0*/  LDL.LU R22, [R1+0x278] ;  /* 0x0002780001167983 */ /* 0x000ee80000300800 */
[----:B------:R-:W3:Y:S01]  /*1a0e0*/  LDL.LU R23, [R1+0x27c] ;  /* 0x00027c0001177983 */ /* 0x000ee20000300800 */
[C---:B--2---:R-:W-:Y:S08]  /*1a0f0*/  HMMA.16816.F32 R8, R12.reuse, R16, R8 ;  /* 0x000000100c08723c */ /* 0x044ff00000001808 */
[----:B----4-:R-:W-:-:S15]  /*1a100*/  HMMA.16816.F32 R4, R12, R18, R4 ;  /* 0x000000120c04723c */ /* 0x010fde0000001804 */
[----:B------:R-:W-:-:S04]  /*1a110*/  NOP ;  /* 0x0000000000007918 */ /* 0x000fc80000000000 */
[----:B------:R-:W-:Y:S04]  /*1a120*/  STL.64 [R1+0x230], R4 ;  /* 0x0002300401007387 */ /* 0x000fe80000100a00 */
[----:B------:R0:W-:Y:S04]  /*1a130*/  STL.64 [R1+0x238], R6 ;  /* 0x0002380601007387 */ /* 0x0001e80000100a00 */
[----:B0-----:R-:W2:Y:S04]  /*1a140*/  LDL.LU.64 R6, [R1+0xd40] ;  /* 0x000d400001067983 */ /* 0x001ea80000300a00 */
[----:B------:R-:W4:Y:S04]  /*1a150*/  LDL.LU R4, [R1+0xd38] ;  /* 0x000d380001047983 */ /* 0x000f280000300800 */
[----:B------:R-:W-:Y:S04]  /*1a160*/  STL.64 [R1+0x250], R8 ;  /* 0x0002500801007387 */ /* 0x000fe80000100a00 */
[----:B------:R0:W-:Y:S04]  /*1a170*/  STL.64 [R1+0x258], R10 ;  /* 0x0002580a01007387 */ /* 0x0001e80000100a00 */
[----:B0-----:R-:W2:Y:S04]  /*1a180*/  LDL.LU.64 R10, [R1+0xd30] ;  /* 0x000d3000010a7983 */ /* 0x001ea80000300a00 */
[----:B------:R-:W3:Y:S04]  /*1a190*/  LDL.LU R9, [R1+0xd28] ;  /* 0x000d280001097983 */ /* 0x000ee80000300800 */
[----:B------:R-:W-:Y:S04]  /*1a1a0*/  STL.64 [R1+0xc70], R18 ;  /* 0x000c701201007387 */ /* 0x000fe80000100a00 */
[----:B------:R0:W-:Y:S04]  /*1a1b0*/  STL.64 [R1+0xc68], R16 ;  /* 0x000c681001007387 */ /* 0x0001e80000100a00 */
[----:B0-----:R-:W3:Y:S01]  /*1a1c0*/  LDL.LU R16, [R1+0x450] ;  /* 0x0004500001107983 */ /* 0x001ee20000300800 */
[----:B----4-:R-:W-:-:S02]  /*1a1d0*/  F2FP.F16.E5M2.UNPACK_B R4, R4.H1 ;  /* 0x00000004ff04723e */ /* 0x010fc400030004ff */
[----:B--2---:R-:W-:-:S07]  /*1a1e0*/  F2FP.F16.E5M2.UNPACK_B R5, R10.H1 ;  /* 0x0000000aff05723e */ /* 0x004fce00030004ff */
[----:B---3--:R-:W-:-:S15]  /*1a1f0*/  HMMA.16816.F32 R20, R12, R4, R20 ;  /* 0x000000040c14723c */ /* 0x008fde0000001814 */
[----:B------:R-:W-:-:S04]  /*1a200*/  NOP ;  /* 0x0000000000007918 */ /* 0x000fc80000000000 */
[----:B------:R0:W-:Y:S04]  /*1a210*/  STL.64 [R1+0x270], R20 ;  /* 0x0002701401007387 */ /* 0x0001e80000100a00 */
[----:B------:R1:W-:Y:S04]  /*1a220*/  STL.64 [R1+0x278], R22 ;  /* 0x0002781601007387 */ /* 0x0003e80000100a00 */
[----:B------:R-:W2:Y:S04]  /*1a230*/  LDL.LU R17, [R1+0x454] ;  /* 0x0004540001117983 */ /* 0x000ea80000300800 */
[----:B------:R-:W3:Y:S04]  /*1a240*/  LDL.LU R18, [R1+0x458] ;  /* 0x0004580001127983 */ /* 0x000ee80000300800 */
[----:B------:R-:W3:Y:S01]  /*1a250*/  LDL.LU R19, [R1+0x45c] ;  /* 0x00045c0001137983 */ /* 0x000ee20000300800 */
[----:B------:R-:W-:-:S02]  /*1a260*/  F2FP.F16.E5M2.UNPACK_B R6, R6.H1 ;  /* 0x00000006ff06723e */ /* 0x000fc400030004ff */
[----:B------:R-:W-:Y:S01]  /*1a270*/  F2FP.F16.E5M2.UNPACK_B R7, R7.H1 ;  /* 0x00000007ff07723e */ /* 0x000fe200030004ff */
[----:B---3--:R-:W-:Y:S04]  /*1a280*/  STL.64 [R1+0xcb0], R18 ;  /* 0x000cb01201007387 */ /* 0x008fe80000100a00 */
[----:B--2---:R2:W-:Y:S04]  /*1a290*/  STL.64 [R1+0xca8], R16 ;  /* 0x000ca81001007387 */ /* 0x0045e80000100a00 */
[----:B0-----:R-:W3:Y:S04]  /*1a2a0*/  LDL.LU R20, [R1+0x440] ;  /* 0x0004400001147983 */ /* 0x001ee80000300800 */
[----:B------:R-:W3:Y:S04]  /*1a2b0*/  LDL.LU R21, [R1+0x444] ;  /* 0x0004440001157983 */ /* 0x000ee80000300800 */
[----:B-1----:R-:W4:Y:S04]  /*1a2c0*/  LDL.LU R22, [R1+0x448] ;  /* 0x0004480001167983 */ /* 0x002f280000300800 */
[----:B------:R-:W4:Y:S01]  /*1a2d0*/  LDL.LU R23, [R1+0x44c] ;  /* 0x00044c0001177983 */ /* 0x000f220000300800 */
[----:B--2---:R-:W-:Y:S01]  /*1a2e0*/  HMMA.16816.F32 R16, R12, R6, R24 ;  /* 0x000000060c10723c */ /* 0x004fe20000001818 */
[----:B------:R-:W-:-:S02]  /*1a2f0*/  IMAD.MOV.U32 R26, RZ, RZ, R9 ;  /* 0x000000ffff1a7224 */ /* 0x000fc400078e0009 */
[----:B------:R-:W-:Y:S02]  /*1a300*/  IMAD.MOV.U32 R27, RZ, RZ, R3 ;  /* 0x000000ffff1b7224 */ /* 0x000fe400078e0003 */
[----:B------:R-:W-:Y:S02]  /*1a310*/  IMAD.MOV.U32 R24, RZ, RZ, R2 ;  /* 0x000000ffff187224 */ /* 0x000fe400078e0002 */
[----:B------:R-:W-:Y:S01]  /*1a320*/  IMAD.MOV.U32 R25, RZ, RZ, R0 ;  /* 0x000000ffff197224 */ /* 0x000fe200078e0000 */
[----:B------:R-:W-:Y:S01]  /*1a330*/  F2FP.F16.E5M2.UNPACK_B R8, R11.H1 ;  /* 0x0000000bff08723e */ /* 0x000fe200030004ff */
[----:B----4-:R-:W-:Y:S04]  /*1a340*/  STL.64 [R1+0xcc0], R22 ;  /* 0x000cc01601007387 */ /* 0x010fe80000100a00 */
[----:B---3--:R0:W-:Y:S06]  /*1a350*/  STL.64 [R1+0xcb8], R20 ;  /* 0x000cb81401007387 */ /* 0x0081ec0000100a00 */
[----:B------:R-:W-:Y:S04]  /*1a360*/  STL.64 [R1+0x2c0], R16 ;  /* 0x0002c01001007387 */ /* 0x000fe80000100a00 */
[----:B------:R-:W-:Y:S04]  /*1a370*/  STL.64 [R1+0x2c8], R18 ;  /* 0x0002c81201007387 */ /* 0x000fe80000100a00 */
[----:B------:R-:W-:Y:S04]  /*1a380*/  STL.64 [R1+0xcd8], R26 ;  /* 0x000cd81a01007387 */ /* 0x000fe80000100a00 */
[----:B------:R-:W-:Y:S04]  /*1a390*/  STL.64 [R1+0xcd0], R24 ;  /* 0x000cd01801007387 */ /* 0x000fe80000100a00 */
[----:B0-----:R-:W2:Y:S04]  /*1a3a0*/  LDL.LU R20, [R1+0x480] ;  /* 0x0004800001147983 */ /* 0x001ea80000300800 */
[----:B------:R-:W2:Y:S04]  /*1a3b0*/  LDL.LU R21, [R1+0x484] ;  /* 0x0004840001157983 */ /* 0x000ea80000300800 */
[----:B------:R-:W3:Y:S04]  /*1a3c0*/  LDL.LU R22, [R1+0x488] ;  /* 0x0004880001167983 */ /* 0x000ee80000300800 */
[----:B------:R-:W3:Y:S04]  /*1a3d0*/  LDL.LU R23, [R1+0x48c] ;  /* 0x00048c0001177983 */ /* 0x000ee80000300800 */
[----:B------:R-:W4:Y:S04]  /*1a3e0*/  LDL.LU R11, [R1+0xcc] ;  /* 0x0000cc00010b7983 */ /* 0x000f280000300800 */
[----:B------:R-:W2:Y:S04]  /*1a3f0*/  LDL.LU R2, [R1+0x96c] ;  /* 0x00096c0001027983 */ /* 0x000ea80000300800 */
[----:B--2---:R0:W-:Y:S04]  /*1a400*/  STL [R1+0xd10], R2 ;  /* 0x000d100201007387 */ /* 0x0041e80000100800 */
[----:B0-----:R-:W2:Y:S04]  /*1a410*/  LDL.LU R2, [R1+0x964] ;  /* 0x0009640001027983 */ /* 0x001ea80000300800 */
[----:B--2---:R0:W-:Y:S04]  /*1a420*/  STL [R1+0xd14], R2 ;  /* 0x000d140201007387 */ /* 0x0041e80000100800 */
[----:B0-----:R-:W2:Y:S04]  /*1a430*/  LDL.LU R2, [R1+0x95c] ;  /* 0x00095c0001027983 */ /* 0x001ea80000300800 */
[----:B------:R-:W2:Y:S04]  /*1a440*/  LDL.LU R3, [R1+0x974] ;  /* 0x0009740001037983 */ /* 0x000ea80000300800 */
[----:B------:R-:W2:Y:S04]  /*1a450*/  LDL.LU R0, [R1+0x970] ;  /* 0x0009700001007983 */ /* 0x000ea80000300800 */
[----:B---3--:R-:W-:Y:S04]  /*1a460*/  STL.64 [R1+0xce8], R22 ;  /* 0x000ce81601007387 */ /* 0x008fe80000100a00 */
[----:B------:R0:W-:Y:S04]  /*1a470*/  STL.64 [R1+0xce0], R20 ;  /* 0x000ce01401007387 */ /* 0x0001e80000100a00 */
[----:B0-----:R-:W3:Y:S04]  /*1a480*/  LDL.LU R20, [R1+0x4a0] ;  /* 0x0004a00001147983 */ /* 0x001ee80000300800 */
[----:B------:R-:W3:Y:S04]  /*1a490*/  LDL.LU R21, [R1+0x4a4] ;  /* 0x0004a40001157983 */ /* 0x000ee80000300800 */
[----:B------:R-:W2:Y:S04]  /*1a4a0*/  LDL.LU R22, [R1+0x4a8] ;  /* 0x0004a80001167983 */ /* 0x000ea80000300800 */
[----:B------:R-:W2:Y:S04]  /*1a4b0*/  LDL.LU R23, [R1+0x4ac] ;  /* 0x0004ac0001177983 */ /* 0x000ea80000300800 */
[----:B------:R-:W3:Y:S04]  /*1a4c0*/  LDL.LU R9, [R1+0xc4] ;  /* 0x0000c40001097983 */ /* 0x000ee80000300800 */
[----:B------:R-:W4:Y:S04]  /*1a4d0*/  LDL.LU R10, [R1+0xc8] ;  /* 0x0000c800010a7983 */ /* 0x000f280000300800 */
[----:B--2---:R-:W-:Y:S04]  /*1a4e0*/  STL.64 [R1+0xd00], R22 ;  /* 0x000d001601007387 */ /* 0x004fe80000100a00 */
[----:B---3--:R0:W-:Y:S04]  /*1a4f0*/  STL.64 [R1+0xcf8], R20 ;  /* 0x000cf81401007387 */ /* 0x0081e80000100a00 */
[----:B0-----:R-:W2:Y:S04]  /*1a500*/  LDL.LU R20, [R1+0x2b0] ;  /* 0x0002b00001147983 */ /* 0x001ea80000300800 */
[----:B------:R-:W2:Y:S04]  /*1a510*/  LDL.LU R21, [R1+0x2b4] ;  /* 0x0002b40001157983 */ /* 0x000ea80000300800 */
[----:B------:R-:W3:Y:S04]  /*1a520*/  LDL.LU R22, [R1+0x2b8] ;  /* 0x0002b80001167983 */ /* 0x000ee80000300800 */
[----:B------:R-:W3:Y:S04]  /*1a530*/  LDL.LU R23, [R1+0x2bc] ;  /* 0x0002bc0001177983 */ /* 0x000ee80000300800 */
[----:B---3--:R-:W-:Y:S04]  /*1a540*/  STL.64 [R1+0xd20], R22 ;  /* 0x000d201601007387 */ /* 0x008fe80000100a00 */
[----:B--2---:R0:W-:Y:S04]  /*1a550*/  STL.64 [R1+0xd18], R20 ;  /* 0x000d181401007387 */ /* 0x0041e80000100a00 */
[----:B0-----:R-:W2:Y:S04]  /*1a560*/  LDL.LU R20, [R1+0x4b0] ;  /* 0x0004b00001147983 */ /* 0x001ea80000300800 */
[----:B------:R-:W2:Y:S04]  /*1a570*/  LDL.LU R21, [R1+0x4b4] ;  /* 0x0004b40001157983 */ /* 0x000ea80000300800 */
[----:B------:R-:W2:Y:S04]  /*1a580*/  LDL.LU R22, [R1+0x4b8] ;  /* 0x0004b80001167983 */ /* 0x000ea80000300800 */
[----:B------:R-:W2:Y:S04]  /*1a590*/  LDL.LU R23, [R1+0x4bc] ;  /* 0x0004bc0001177983 */ /* 0x000ea80000300800 */
[----:B------:R-:W3:Y:S01]  /*1a5a0*/  LDL.LU R24, [R1+0x490] ;  /* 0x0004900001187983 */ /* 0x000ee20000300800 */
[----:B------:R-:W-:-:S03]  /*1a5b0*/  F2FP.F16.E5M2.UNPACK_B R9, R9.H1 ;  /* 0x00000009ff09723e */ /* 0x000fc600030004ff */
[----:B---3--:R0:W-:Y:S04]  /*1a5c0*/  STL [R1+0xcf0], R24 ;  /* 0x000cf01801007387 */ /* 0x0081e80000100800 */
[----:B0-----:R-:W3:Y:S01]  /*1a5d0*/  LDL.LU R24, [R1+0x958] ;  /* 0x0009580001187983 */ /* 0x001ee20000300800 */
[----:B--2---:R-:W-:Y:S03]  /*1a5e0*/  HMMA.16816.F32 R20, R12, R8, R20 ;  /* 0x000000080c14723c */ /* 0x004fe60000001814 */
[----:B------:R-:W2:Y:S04]  /*1a5f0*/  LDL.LU R25, [R1+0x494] ;  /* 0x0004940001197983 */ /* 0x000ea80000300800 */
[----:B------:R-:W2:Y:S04]  /*1a600*/  LDL.LU R26, [R1+0x498] ;  /* 0x00049800011a7983 */ /* 0x000ea80000300800 */
[----:B------:R-:W2:Y:S04]  /*1a610*/  LDL.LU R27, [R1+0x49c] ;  /* 0x00049c00011b7983 */ /* 0x000ea80000300800 */
[----:B------:R-:W2:Y:S04]  /*1a620*/  LDL.64 R28, [R1+0x18] ;  /* 0x00001800011c7983 */ /* 0x000ea80000100a00 */
[----:B------:R-:W2:Y:S04]  /*1a630*/  LDL.LU R16, [R1+0x470] ;  /* 0x0004700001107983 */ /* 0x000ea80000300800 */
[----:B------:R-:W2:Y:S04]  /*1a640*/  LDL.LU R17, [R1+0x474] ;  /* 0x0004740001117983 */ /* 0x000ea80000300800 */
[----:B------:R-:W2:Y:S04]  /*1a650*/  LDL.LU R18, [R1+0x478] ;  /* 0x0004780001127983 */ /* 0x000ea80000300800 */
[----:B------:R-:W2:Y:S04]  /*1a660*/  LDL.LU R19, [R1+0x47c] ;  /* 0x00047c0001137983 */ /* 0x000ea80000300800 */
[----:B------:R0:W-:Y:S04]  /*1a670*/  STL.64 [R1+0xc50], R6 ;  /* 0x000c500601007387 */ /* 0x0001e80000100a00 */
[----:B0-----:R-:W2:Y:S04]  /*1a680*/  LDL R6, [R1] ;  /* 0x0000000001067983 */ /* 0x001ea80000100800 */
[----:B------:R-:W2:Y:S04]  /*1a690*/  LDL R7, [R1+0x4] ;  /* 0x0000040001077983 */ /* 0x000ea80000100800 */
[----:B------:R0:W-:Y:S04]  /*1a6a0*/  STL.64 [R1+0xc48], R4 ;  /* 0x000c480401007387 */ /* 0x0001e80000100a00 */
[----:B0-----:R-:W2:Y:S04]  /*1a6b0*/  LDL.LU R5, [R1+0x960] ;  /* 0x0009600001057983 */ /* 0x001ea80000300800 */
[----:B------:R-:W2:Y:S04]  /*1a6c0*/  LDL.LU R4, [R1+0x968] ;  /* 0x0009680001047983 */ /* 0x000ea80000300800 */
[----:B------:R-:W-:Y:S04]  /*1a6d0*/  STL.64 [R1+0x4b0], R20 ;  /* 0x0004b01401007387 */ /* 0x000fe80000100a00 */
[----:B------:R0:W-:Y:S04]  /*1a6e0*/  STL.64 [R1+0x4b8], R22 ;  /* 0x0004b81601007387 */ /* 0x0001e80000100a00 */
[----:B0-----:R-:W2:Y:S04]  /*1a6f0*/  LDL.LU.64 R22, [R1+0xd20] ;  /* 0x000d200001167983 */ /* 0x001ea80000300a00 */
[----:B------:R-:W2:Y:S01]  /*1a700*/  LDL.LU.64 R20, [R1+0xd18] ;  /* 0x000d180001147983 */ /* 0x000ea20000300a00 */
[----:B---3--:R-:W-:-:S03]  /*1a710*/  IMAD R24, R24, 0x100, R2 ;  /* 0x0000010018187824 */ /* 0x008fc600078e0202 */
[----:B------:R-:W2:Y:S01]  /*1a720*/  LDL.LU R2, [R1+0xd14] ;  /* 0x000d140001027983 */ /* 0x000ea20000300800 */
[----:B----4-:R-:W-:Y:S02]  /*1a730*/  F2FP.F16.E5M2.UNPACK_B R10, R10.H1 ;  /* 0x0000000aff0a723e */ /* 0x010fe400030004ff */
[----:B------:R-:W-:Y:S01]  /*1a740*/  F2FP.F16.E5M2.UNPACK_B R11, R11.H1 ;  /* 0x0000000bff0b723e */ /* 0x000fe200030004ff */
[----:B--2---:R-:W-:Y:S02]  /*1a750*/  IMAD R5, R5, 0x100, R2 ;  /* 0x0000010005057824 */ /* 0x004fe400078e0202 */
[----:B------:R-:W2:Y:S04]  /*1a760*/  LDL.LU R2, [R1+0xd10] ;  /* 0x000d100001027983 */ /* 0x000ea80000300800 */
[----:B------:R-:W-:Y:S01]  /*1a770*/  HMMA.16816.F32 R12, R12, R10, R20 ;  /* 0x0000000a0c0c723c */ /* 0x000fe20000001814 */
[----:B------:R-:W-:-:S02]  /*1a780*/  IMAD R0, R0, 0x100, R3 ;  /* 0x0000010000007824 */ /* 0x000fc400078e0203 */
[----:B--2---:R-:W-:Y:S02]  /*1a790*/  IMAD R4, R4, 0x100, R2 ;  /* 0x0000010004047824 */ /* 0x004fe400078e0202 */
[----:B------:R-:W2:Y:S04]  /*1a7a0*/  LDL.LU R2, [R1+0xd0c] ;  /* 0x000d0c0001027983 */ /* 0x000ea80000300800 */
[----:B------:R-:W2:Y:S04]  /*1a7b0*/  LDL.LU R3, [R1+0xd08] ;  /* 0x000d080001037983 */ /* 0x000ea80000300800 */
[----:B------:R-:W2:Y:S04]  /*1a7c0*/  LDL.LU.64 R22, [R1+0xd00] ;  /* 0x000d000001167983 */ /* 0x000ea80000300a00 */
[----:B------:R-:W2:Y:S04]  /*1a7d0*/  LDL.LU.64 R20, [R1+0xcf8] ;  /* 0x000cf80001147983 */ /* 0x000ea80000300a00 */
[----:B------:R-:W-:Y:S04]  /*1a7e0*/  STL.64 [R1+0xc30], R10 ;  /* 0x000c300a01007387 */ /* 0x000fe80000100a00 */
[----:B------:R0:W-:Y:S04]  /*1a7f0*/  STL.64 [R1+0xc28], R8 ;  /* 0x000c280801007387 */ /* 0x0001e80000100a00 */
[----:B------:R1:W-:Y:S04]  /*1a800*/  STL.64 [R1+0x2b0], R12 ;  /* 0x0002b00c01007387 */ /* 0x0003e80000100a00 */
[----:B------:R3:W-:Y:S04]  /*1a810*/  STL.64 [R1+0x2b8], R14 ;  /* 0x0002b80e01007387 */ /* 0x0007e80000100a00 */
[----:B0-----:R-:W4:Y:S04]  /*1a820*/  LDL.LU R8, [R1+0x460] ;  /* 0x0004600001087983 */ /* 0x001f280000300800 */
[----:B------:R-:W4:Y:S01]  /*1a830*/  LDL.LU R9, [R1+0x464] ;  /* 0x0004640001097983 */ /* 0x000f220000300800 */
[----:B-1----:R-:W-:-:S03]  /*1a840*/  F2FP.F16.E5M2.UNPACK_B R12, R24 ;  /* 0x00000018ff0c723e */ /* 0x002fc600020004ff */
[----:B------:R-:W4:Y:S04]  /*1a850*/  LDL.LU R10, [R1+0x468] ;  /* 0x00046800010a7983 */ /* 0x000f280000300800 */
[----:B------:R-:W4:Y:S04]  /*1a860*/  LDL.LU R11, [R1+0x46c] ;  /* 0x00046c00010b7983 */ /* 0x000f280000300800 */
[----:B------:R-:W4:Y:S01]  /*1a870*/  LDL.LU R24, [R1+0xcf0] ;  /* 0x000cf00001187983 */ /* 0x000f220000300800 */
[----:B------:R-:W-:Y:S02]  /*1a880*/  F2FP.F16.E5M2.UNPACK_B R13, R5 ;  /* 0x00000005ff0d723e */ /* 0x000fe400020004ff */
[----:B---3--:R-:W-:-:S02]  /*1a890*/  F2FP.F16.E5M2.UNPACK_B R14, R4 ;  /* 0x00000004ff0e723e */ /* 0x008fc400020004ff */
[----:B------:R-:W-:-:S07]  /*1a8a0*/  F2FP.F16.E5M2.UNPACK_B R15, R0 ;  /* 0x00000000ff0f723e */ /* 0x000fce00020004ff */
[----:B--2---:R-:W-:-:S15]  /*1a8b0*/  HMMA.16816.F32 R20, R12, R2, R20 ;  /* 0x000000020c14723c */ /* 0x004fde0000001814 */
[----:B------:R-:W-:-:S04]  /*1a8c0*/  NOP ;  /* 0x0000000000007918 */ /* 0x000fc80000000000 */
[----:B------:R-:W-:Y:S01]  /*1a8d0*/  STL.64 [R1+0x4a0], R20 ;  /* 0x0004a01401007387 */ /* 0x000fe20000100a00 */
[----:B----4-:R-:W-:Y:S03]  /*1a8e0*/  HMMA.16816.F32 R24, R12, R28, R24 ;  /* 0x0000001c0c18723c */ /* 0x010fe60000001818 */
[----:B------:R0:W-:Y:S04]  /*1a8f0*/  STL.64 [R1+0x4a8], R22 ;  /* 0x0004a81601007387 */ /* 0x0001e80000100a00 */
[----:B0-----:R-:W2:Y:S04]  /*1a900*/  LDL.LU.64 R22, [R1+0xce8] ;  /* 0x000ce80001167983 */ /* 0x001ea80000300a00 */
[----:B------:R-:W2:Y:S08]  /*1a910*/  LDL.LU.64 R20, [R1+0xce0] ;  /* 0x000ce00001147983 */ /* 0x000eb00000300a00 */
[----:B------:R-:W-:Y:S04]  /*1a920*/  STL.64 [R1+0x490], R24 ;  /* 0x0004901801007387 */ /* 0x000fe80000100a00 */
[----:B------:R0:W-:Y:S04]  /*1a930*/  STL.64 [R1+0x498], R26 ;  /* 0x0004981a01007387 */ /* 0x0001e80000100a00 */
[----:B0-----:R-:W3:Y:S04]  /*1a940*/  LDL.LU.64 R26, [R1+0xcd8] ;  /* 0x000cd800011a7983 */ /* 0x001ee80000300a00 */
[----:B------:R-:W2:Y:S01]  /*1a950*/  LDL.LU.64 R24, [R1+0xcd0] ;  /* 0x000cd00001187983 */ /* 0x000ea20000300a00 */
[----:B------:R-:W-:-:S02]  /*1a960*/  IMAD.MOV.U32 R4, RZ, RZ, R2 ;  /* 0x000000ffff047224 */ /* 0x000fc400078e0002 */
[----:B------:R-:W-:Y:S02]  /*1a970*/  IMAD.MOV.U32 R2, RZ, RZ, R3 ;  /* 0x000000ffff027224 */ /* 0x000fe400078e0003 */
[----:B------:R-:W-:Y:S02]  /*1a980*/  IMAD.MOV.U32 R3, RZ, RZ, R28 ;  /* 0x000000ffff037224 */ /* 0x000fe400078e001c */
[----:B------:R-:W-:Y:S02]  /*1a990*/  IMAD.MOV.U32 R0, RZ, RZ, R29 ;  /* 0x000000ffff007224 */ /* 0x000fe400078e001d */
[----:B------:R-:W4:Y:S01]  /*1a9a0*/  LDL.LU.64 R28, [R1+0xcc8] ;  /* 0x000cc800011c7983 */ /* 0x000f220000300a00 */
[C---:B--2---:R-:W-:Y:S08]  /*1a9b0*/  HMMA.16816.F32 R20, R12.reuse, R24, R20 ;  /* 0x000000180c14723c */ /* 0x044ff00000001814 */
[C---:B---3--:R-:W-:Y:S11]  /*1a9c0*/  HMMA.16816.F32 R24, R12.reuse, R26, R16 ;  /* 0x0000001a0c18723c */ /* 0x048ff60000001810 */
[----:B------:R-:W-:Y:S04]  /*1a9d0*/  STL.64 [R1+0x480], R20 ;  /* 0x0004801401007387 */ /* 0x000fe80000100a00 */
[----:B------:R0:W-:Y:S04]  /*1a9e0*/  STL.64 [R1+0x488], R22 ;  /* 0x0004881601007387 */ /* 0x0001e80000100a00 */
[----:B0-----:R-:W2:Y:S04]  /*1a9f0*/  LDL.LU.64 R22, [R1+0xcc0] ;  /* 0x000cc00001167983 */ /* 0x001ea80000300a00 */
[----:B------:R-:W2:Y:S04]  /*1aa00*/  LDL.LU.64 R20, [R1+0xcb8] ;  /* 0x000cb80001147983 */ /* 0x000ea80000300a00 */
[----:B------:R-:W3:Y:S04]  /*1aa10*/  LDL.LU.64 R18, [R1+0xcb0] ;  /* 0x000cb00001127983 */ /* 0x000ee80000300a00 */
[----:B------:R-:W3:Y:S04]  /*1aa20*/  LDL.LU.64 R16, [R1+0xca8] ;  /* 0x000ca80001107983 */ /* 0x000ee80000300a00 */
[----:B------:R-:W-:Y:S04]  /*1aa30*/  STL.64 [R1+0x470], R24 ;  /* 0x0004701801007387 */ /* 0x000fe80000100a00 */
[----:B------:R0:W-:Y:S04]  /*1aa40*/  STL.64 [R1+0x478], R26 ;  /* 0x0004781a01007387 */ /* 0x0001e80000100a00 */
[----:B0-----:R-:W2:Y:S01]  /*1aa50*/  LDL.LU.64 R26, [R1+0xca0] ;  /* 0x000ca000011a7983 */ /* 0x001ea20000300a00 */
[----:B------:R-:W-:Y:S03]  /*1aa60*/  HMMA.16816.F32 R8, R12, R6, R8 ;  /* 0x000000060c08723c */ /* 0x000fe60000001808 */
[----:B------:R-:W2:-:S15]  /*1aa70*/  LDL.LU.64 R24, [R1+0xc98] ;  /* 0x000c980001187983 */ /* 0x000e9e0000300a00 */
[----:B------:R-:W-:Y:S01]  /*1aa80*/  NOP ;  /* 0x0000000000007918 */ /* 0x000fe20000000000 */
[----:B------:R-:W-:Y:S04]  /*1aa90*/  STL.64 [R1+0x460], R8 ;  /* 0x0004600801007387 */ /* 0x000fe80000100a00 */
[----:B------:R3:W-:Y:S04]  /*1aaa0*/  STL.64 [R1+0x468], R10 ;  /* 0x0004680a01007387 */ /* 0x0007e80000100a00 */
[----:B----4-:R0:W-:Y:S01]  /*1aab0*/  STL.64 [R1+0xbb8], R28 ;  /* 0x000bb81c01007387 */ /* 0x0101e20000100a00 */
[----:B---3--:R-:W-:Y:S01]  /*1aac0*/  HMMA.16816.F32 R8, R12, R28, R16 ;  /* 0x0000001c0c08723c */ /* 0x008fe20000001810 */
[----:B0-----:R-:W-:-:S07]  /*1aad0*/  IMAD.MOV.U32 R28, RZ, RZ, R4 ;  /* 0x000000ffff1c7224 */ /* 0x001fce00078e0004 */
[C---:B--2---:R-:W-:Y:S11]  /*1aae0*/  HMMA.16816.F32 R4, R12.reuse, R26, R20 ;  /* 0x0000001a0c04723c */ /* 0x044ff60000001814 */
[----:B------:R-:W-:Y:S04]  /*1aaf0*/  STL.64 [R1+0x450], R8 ;  /* 0x0004500801007387 */ /* 0x000fe80000100a00 */
[----:B------:R-:W-:Y:S04]  /*1ab00*/  STL.64 [R1+0x458], R10 ;  /* 0x0004580a01007387 */ /* 0x000fe80000100a00 */
[----:B------:R-:W2:Y:S04]  /*1ab10*/  LDL.LU R20, [R1+0x430] ;  /* 0x0004300001147983 */ /* 0x000ea80000300800 */
[----:B------:R0:W-:Y:S04]  /*1ab20*/  STL.64 [R1+0x440], R4 ;  /* 0x0004400401007387 */ /* 0x0001e80000100a00 */
[----:B------:R1:W-:Y:S04]  /*1ab30*/  STL.64 [R1+0x448], R6 ;  /* 0x0004480601007387 */ /* 0x0003e80000100a00 */
[----:B------:R-:W2:Y:S04]  /*1ab40*/  LDL.LU R21, [R1+0x434] ;  /* 0x0004340001157983 */ /* 0x000ea80000300800 */
[----:B------:R-:W2:Y:S04]  /*1ab50*/  LDL.LU R22, [R1+0x438] ;  /* 0x0004380001167983 */ /* 0x000ea80000300800 */
[----:B------:R-:W2:Y:S04]  /*1ab60*/  LDL.LU R23, [R1+0x43c] ;  /* 0x00043c0001177983 */ /* 0x000ea80000300800 */
[----:B0-----:R-:W3:Y:S04]  /*1ab70*/  LDL.LU R4, [R1+0x3f0] ;  /* 0x0003f00001047983 */ /* 0x001ee80000300800 */
[----:B------:R-:W3:Y:S04]  /*1ab80*/  LDL.LU R5, [R1+0x3f4] ;  /* 0x0003f40001057983 */ /* 0x000ee80000300800 */
[----:B-1----:R-:W4:Y:S04]  /*1ab90*/  LDL.LU R6, [R1+0x3f8] ;  /* 0x0003f80001067983 */ /* 0x002f280000300800 */
[----:B------:R-:W4:Y:S04]  /*1aba0*/  LDL.LU R7, [R1+0x3fc] ;  /* 0x0003fc0001077983 */ /* 0x000f280000300800 */
[----:B------:R-:W2:Y:S04]  /*1abb0*/  LDL.LU R16, [R1+0x410] ;  /* 0x0004100001107983 */ /* 0x000ea80000300800 */
[----:B------:R-:W2:Y:S04]  /*1abc0*/  LDL.LU R17, [R1+0x414] ;  /* 0x0004140001117983 */ /* 0x000ea80000300800 */
[----:B------:R-:W2:Y:S04]  /*1abd0*/  LDL.LU R18, [R1+0x418] ;  /* 0x0004180001127983 */ /* 0x000ea80000300800 */
[----:B------:R-:W2:Y:S04]  /*1abe0*/  LDL.LU R19, [R1+0x41c] ;  /* 0x00041c0001137983 */ /* 0x000ea80000300800 */
[----:B--2---:R-:W-:Y:S04]  /*1abf0*/  STL.64 [R1+0xc80], R18 ;  /* 0x000c801201007387 */ /* 0x004fe80000100a00 */
[----:B------:R0:W-:Y:S04]  /*1ac00*/  STL.64 [R1+0xc78], R16 ;  /* 0x000c781001007387 */ /* 0x0001e80000100a00 */
[----:B0-----:R-:W2:Y:S04]  /*1ac10*/  LDL.LU R16, [R1+0x420] ;  /* 0x0004200001107983 */ /* 0x001ea80000300800 */
[----:B------:R-:W2:Y:S04]  /*1ac20*/  LDL.LU R17, [R1+0x424] ;  /* 0x0004240001117983 */ /* 0x000ea80000300800 */
[----:B------:R-:W2:Y:S04]  /*1ac30*/  LDL.LU R18, [R1+0x428] ;  /* 0x0004280001127983 */ /* 0x000ea80000300800 */
[----:B------:R-:W2:Y:S04]  /*1ac40*/  LDL.LU R19, [R1+0x42c] ;  /* 0x00042c0001137983 */ /* 0x000ea80000300800 */
[----:B----4-:R-:W-:Y:S04]  /*1ac50*/  STL.64 [R1+0xc60], R6 ;  /* 0x000c600601007387 */ /* 0x010fe80000100a00 */
[----:B---3--:R0:W-:Y:S04]  /*1ac60*/  STL.64 [R1+0xc58], R4 ;  /* 0x000c580401007387 */ /* 0x0081e80000100a00 */
[----:B0-----:R-:W3:Y:S04]  /*1ac70*/  LDL.LU R4, [R1+0x400] ;  /* 0x0004000001047983 */ /* 0x001ee80000300800 */
[----:B------:R-:W3:Y:S04]  /*1ac80*/  LDL.LU R5, [R1+0x404] ;  /* 0x0004040001057983 */ /* 0x000ee80000300800 */
[----:B------:R-:W3:Y:S04]  /*1ac90*/  LDL.LU R6, [R1+0x408] ;  /* 0x0004080001067983 */ /* 0x000ee80000300800 */
[----:B------:R-:W3:Y:S04]  /*1aca0*/  LDL.LU R7, [R1+0x40c] ;  /* 0x00040c0001077983 */ /* 0x000ee80000300800 */
[----:B------:R-:W4:Y:S04]  /*1acb0*/  LDL.LU R8, [R1+0x3d0] ;  /* 0x0003d00001087983 */ /* 0x000f280000300800 */
[----:B------:R-:W4:Y:S04]  /*1acc0*/  LDL.LU R9, [R1+0x3d4] ;  /* 0x0003d40001097983 */ /* 0x000f280000300800 */
[----:B------:R-:W2:Y:S04]  /*1acd0*/  LDL.LU R10, [R1+0x3d8] ;  /* 0x0003d800010a7983 */ /* 0x000ea80000300800 */
[----:B------:R-:W2:Y:S01]  /*1ace0*/  LDL.LU R11, [R1+0x3dc] ;  /* 0x0003dc00010b7983 */ /* 0x000ea20000300800 */
[----:B------:R-:W-:Y:S01]  /*1acf0*/  HMMA.16816.F32 R20, R12, R24, R20 ;  /* 0x000000180c14723c */ /* 0x000fe20000001814 */
[----:B------:R-:W-:-:S02]  /*1ad00*/  IMAD.MOV.U32 R29, RZ, RZ, R2 ;  /* 0x000000ffff1d7224 */ /* 0x000fc400078e0002 */
[----:B--2---:R-:W-:Y:S04]  /*1ad10*/  STL.64 [R1+0xc40], R10 ;  /* 0x000c400a01007387 */ /* 0x004fe80000100a00 */
[----:B----4-:R0:W-:Y:S04]  /*1ad20*/  STL.64 [R1+0xc38], R8 ;  /* 0x000c380801007387 */ /* 0x0101e80000100a00 */
[----:B0-----:R-:W2:Y:S04]  /*1ad30*/  LDL.LU R8, [R1+0x3e0] ;  /* 0x0003e00001087983 */ /* 0x001ea80000300800 */
[----:B------:R-:W2:Y:S04]  /*1ad40*/  LDL.LU R9, [R1+0x3e4] ;  /* 0x0003e40001097983 */ /* 0x000ea80000300800 */
[----:B------:R-:W2:Y:S04]  /*1ad50*/  LDL.LU R10, [R1+0x3e8] ;  /* 0x0003e800010a7983 */ /* 0x000ea80000300800 */
[----:B------:R-:W2:Y:S04]  /*1ad60*/  LDL.LU R11, [R1+0x3ec] ;  /* 0x0003ec00010b7983 */ /* 0x000ea80000300800 */
[----:B------:R-:W4:Y:S04]  /*1ad70*/  LDL.LU R2, [R1+0x980] ;  /* 0x0009800001027983 */ /* 0x000f280000300800 */
[----:B------:R-:W-:Y:S04]  /*1ad80*/  STL.64 [R1+0x430], R20 ;  /* 0x0004301401007387 */ /* 0x000fe80000100a00 */
[----:B------:R0:W-:Y:S04]  /*1ad90*/  STL.64 [R1+0x438], R22 ;  /* 0x0004381601007387 */ /* 0x0001e80000100a00 */
[----:B0-----:R-:W2:Y:S04]  /*1ada0*/  LDL.LU.64 R22, [R1+0xc90] ;  /* 0x000c900001167983 */ /* 0x001ea80000300a00 */
[----:B------:R-:W3:Y:S04]  /*1adb0*/  LDL.LU.64 R20, [R1+0xc88] ;  /* 0x000c880001147983 */ /* 0x000ee80000300a00 */
[----:B------:R-:W-:Y:S04]  /*1adc0*/  STL.64 [R1+0xbb0], R26 ;  /* 0x000bb01a01007387 */ /* 0x000fe80000100a00 */
[----:B------:R0:W-:Y:S04]  /*1add0*/  STL.64 [R1+0xba8], R24 ;  /* 0x000ba81801007387 */ /* 0x0001e80000100a00 */
[----:B0-----:R-:W3:Y:S04]  /*1ade0*/  LDL.LU R24, [R1+0x3b0] ;  /* 0x0003b00001187983 */ /* 0x001ee80000300800 */
[----:B------:R-:W3:Y:S04]  /*1adf0*/  LDL.LU R25, [R1+0x3b4] ;  /* 0x0003b40001197983 */ /* 0x000ee80000300800 */
[----:B------:R-:W3:Y:S04]  /*1ae00*/  LDL.LU R26, [R1+0x3b8] ;  /* 0x0003b800011a7983 */ /* 0x000ee80000300800 */
[----:B------:R-:W3:Y:S01]  /*1ae10*/  LDL.LU R27, [R1+0x3bc] ;  /* 0x0003bc00011b7983 */ /* 0x000ee20000300800 */
[C---:B--2---:R-:W-:Y:S03]  /*1ae20*/  HMMA.16816.F32 R16, R12.reuse, R22, R16 ;  /* 0x000000160c10723c */ /* 0x044fe60000001810 */
[----:B---3--:R-:W-:Y:S04]  /*1ae30*/  STL.64 [R1+0xc20], R26 ;  /* 0x000c201a01007387 */ /* 0x008fe80000100a00 */
[----:B------:R0:W-:Y:S04]  /*1ae40*/  STL.64 [R1+0xc18], R24 ;  /* 0x000c181801007387 */ /* 0x0001e80000100a00 */
[----:B0-----:R-:W2:Y:S04]  /*1ae50*/  LDL.LU R24, [R1+0x3c0] ;  /* 0x0003c00001187983 */ /* 0x001ea80000300800 */
[----:B------:R-:W2:Y:S04]  /*1ae60*/  LDL.LU R25, [R1+0x3c4] ;  /* 0x0003c40001197983 */ /* 0x000ea80000300800 */
[----:B------:R-:W2:Y:S04]  /*1ae70*/  LDL.LU R26, [R1+0x3c8] ;  /* 0x0003c800011a7983 */ /* 0x000ea80000300800 */
[----:B------:R-:W2:Y:S04]  /*1ae80*/  LDL.LU R27, [R1+0x3cc] ;  /* 0x0003cc00011b7983 */ /* 0x000ea80000300800 */
        /* <DEDUP_REMOVED lines=9> */
[----:B------:R-:W2:Y:S04]  /*1af20*/  LDL.LU.64 R16, [R1+0xc68] ;  /* 0x000c680001107983 */ /* 0x000ea80000300a00 */
[----:B------:R-:W-:Y:S04]  /*1af30*/  STL.64 [R1+0xb90], R22 ;  /* 0x000b901601007387 */ /* 0x000fe80000100a00 */
[----:B------:R0:W-:Y:S04]  /*1af40*/  STL.64 [R1+0xb88], R20 ;  /* 0x000b881401007387 */ /* 0x0001e80000100a00 */
[----:B0-----:R-:W2:Y:S04]  /*1af50*/  LDL.LU R20, [R1+0x2a0] ;  /* 0x0002a00001147983 */ /* 0x001ea80000300800 */
[----:B------:R-:W2:Y:S04]  /*1af60*/  LDL.LU R21, [R1+0x2a4] ;  /* 0x0002a40001157983 */ /* 0x000ea80000300800 */
[----:B------:R-:W2:Y:S04]  /*1af70*/  LDL.LU R22, [R1+0x2a8] ;  /* 0x0002a80001167983 */ /* 0x000ea80000300800 */
[----:B------:R-:W2:Y:S01]  /*1af80*/  LDL.LU R23, [R1+0x2ac] ;  /* 0x0002ac0001177983 */ /* 0x000ea20000300800 */
[----:B---3--:R-:W-:-:S15]  /*1af90*/  HMMA.16816.F32 R4, R12, R18, R4 ;  /* 0x000000120c04723c */ /* 0x008fde0000001804 */
        /* <DEDUP_REMOVED lines=10> */
[----:B------:R-:W3:Y:S04]  /*1b040*/  LDL.LU.64 R4, [R1+0xc48] ;  /* 0x000c480001047983 */ /* 0x000ee80000300a00 */
        /* <DEDUP_REMOVED lines=20> */
[----:B------:R-:W4:Y:S04]  /*1b190*/  LDL.LU R7, [R1+0x984] ;  /* 0x0009840001077983 */ /* 0x000f280000300800 */
[----:B------:R0:W-:Y:S04]  /*1b1a0*/  STL.64 [R1+0xb48], R4 ;  /* 0x000b480401007387 */ /* 0x0001e80000100a00 */
[----:B0-----:R-:W2:Y:S01]  /*1b1b0*/  LDL.LU R5, [R1+0x97c] ;  /* 0x00097c0001057983 */ /* 0x001ea20000300800 */
[----:B---3--:R-:W-:-:S15]  /*1b1c0*/  HMMA.16816.F32 R24, R12, R8, R24 ;  /* 0x000000080c18723c */ /* 0x008fde0000001818 */
[----:B------:R-:W-:-:S04]  /*1b1d0*/  NOP ;  /* 0x0000000000007918 */ /* 0x000fc80000000000 */
[----:B------:R-:W-:Y:S04]  /*1b1e0*/  STL.64 [R1+0x3c0], R24 ;  /* 0x0003c01801007387 */ /* 0x000fe80000100a00 */
[----:B------:R0:W-:Y:S04]  /*1b1f0*/  STL.64 [R1+0x3c8], R26 ;  /* 0x0003c81a01007387 */ /* 0x0001e80000100a00 */
[----:B0-----:R-:W3:Y:S04]  /*1b200*/  LDL.LU.64 R26, [R1+0xc20] ;  /* 0x000c2000011a7983 */ /* 0x001ee80000300a00 */
[----:B------:R-:W3:Y:S01]  /*1b210*/  LDL.LU.64 R24, [R1+0xc18] ;  /* 0x000c180001187983 */ /* 0x000ee20000300a00 */
[----:B--2---:R-:W-:Y:S01]  /*1b220*/  HMMA.16816.F32 R12, R12, R10, R20 ;  /* 0x0000000a0c0c723c */ /* 0x004fe20000001814 */
[----:B------:R-:W-:-:S02]  /*1b230*/  IMAD R6, R6, 0x100, R5 ;  /* 0x0000010006067824 */ /* 0x000fc400078e0205 */
[----:B------:R-:W-:Y:S01]  /*1b240*/  STL.64 [R1+0xbd0], R8 ;  /* 0x000bd00801007387 */ /* 0x000fe20000100a00 */
[----:B----4-:R-:W-:Y:S02]  /*1b250*/  IMAD R2, R2, 0x100, R7 ;  /* 0x0000010002027824 */ /* 0x010fe400078e0207 */
[----:B------:R-:W-:Y:S01]  /*1b260*/  IMAD R5, R17, 0x100, R16 ;  /* 0x0000010011057824 */ /* 0x000fe200078e0210 */
[----:B------:R-:W-:Y:S01]  /*1b270*/  STL [R1+0xb30], R10 ;  /* 0x000b300a01007387 */ /* 0x000fe20000100800 */
[----:B------:R-:W-:-:S03]  /*1b280*/  IMAD R4, R19, 0x100, R18 ;  /* 0x0000010013047824 */ /* 0x000fc600078e0212 */
[----:B------:R-:W-:Y:S08]  /*1b290*/  STL [R1+0xb2c], R11 ;  /* 0x000b2c0b01007387 */ /* 0x000ff00000100800 */
[----:B------:R0:W-:Y:S04]  /*1b2a0*/  STL.64 [R1+0x2a0], R12 ;  /* 0x0002a00c01007387 */ /* 0x0001e80000100a00 */
[----:B------:R1:W-:Y:S01]  /*1b2b0*/  STL.64 [R1+0x2a8], R14 ;  /* 0x0002a80e01007387 */ /* 0x0003e20000100a00 */
[----:B0-----:R-:W-:-:S02]  /*1b2c0*/  F2FP.F16.E5M2.UNPACK_B R12, R6 ;  /* 0x00000006ff0c723e */ /* 0x001fc400020004ff */
[----:B------:R-:W-:Y:S02]  /*1b2d0*/  F2FP.F16.E5M2.UNPACK_B R13, R2 ;  /* 0x00000002ff0d723e */ /* 0x000fe400020004ff */
[----:B-1----:R-:W-:Y:S01]  /*1b2e0*/  F2FP.F16.E5M2.UNPACK_B R14, R5 ;  /* 0x00000005ff0e723e */ /* 0x002fe200020004ff */
[----:B------:R-:W2:Y:S01]  /*1b2f0*/  LDL.LU R2, [R1+0x998] ;  /* 0x0009980001027983 */ /* 0x000ea20000300800 */
[----:B------:R-:W-:-:S03]  /*1b300*/  F2FP.F16.E5M2.UNPACK_B R15, R4 ;  /* 0x00000004ff0f723e */ /* 0x000fc600020004ff */
[----:B------:R-:W4:Y:S04]  /*1b310*/  LDL.LU R16, [R1+0x320] ;  /* 0x0003200001107983 */ /* 0x000f280000300800 */
[----:B---3--:R-:W-:-:S15]  /*1b320*/  HMMA.16816.F32 R4, R12, R28, R24 ;  /* 0x0000001c0c04723c */ /* 0x008fde0000001818 */
[----:B------:R-:W-:-:S04]  /*1b330*/  NOP ;  /* 0x0000000000007918 */ /* 0x000fc80000000000 */
[----:B------:R-:W-:Y:S04]  /*1b340*/  STL.64 [R1+0x3b0], R4 ;  /* 0x0003b00401007387 */ /* 0x000fe80000100a00 */
[----:B------:R-:W-:Y:S04]  /*1b350*/  STL.64 [R1+0x3b8], R6 ;  /* 0x0003b80601007387 */ /* 0x000fe80000100a00 */
[----:B------:R-:W4:Y:S04]  /*1b360*/  LDL.LU R17, [R1+0x324] ;  /* 0x0003240001117983 */ /* 0x000f280000300800 */
[----:B------:R-:W3:Y:S04]  /*1b370*/  LDL.LU R18, [R1+0x328] ;  /* 0x0003280001127983 */ /* 0x000ee80000300800 */
[----:B------:R-:W3:Y:S04]  /*1b380*/  LDL.LU R19, [R1+0x32c] ;  /* 0x00032c0001137983 */ /* 0x000ee80000300800 */
[----:B------:R-:W2:Y:S04]  /*1b390*/  LDL.LU R20, [R1+0x340] ;  /* 0x0003400001147983 */ /* 0x000ea80000300800 */
[----:B------:R-:W2:Y:S04]  /*1b3a0*/  LDL.LU R21, [R1+0x344] ;  /* 0x0003440001157983 */ /* 0x000ea80000300800 */
[----:B------:R-:W2:Y:S04]  /*1b3b0*/  LDL.LU R22, [R1+0x348] ;  /* 0x0003480001167983 */ /* 0x000ea80000300800 */
[----:B------:R-:W2:Y:S04]  /*1b3c0*/  LDL.LU R23, [R1+0x34c] ;  /* 0x00034c0001177983 */ /* 0x000ea80000300800 */
[----:B------:R-:W2:Y:S04]  /*1b3d0*/  LDL.LU.64 R8, [R1+0x8] ;  /* 0x0000080001087983 */ /* 0x000ea80000300a00 */
[----:B--2---:R-:W-:Y:S04]  /*1b3e0*/  STL.64 [R1+0xbe8], R8 ;  /* 0x000be80801007387 */ /* 0x004fe80000100a00 */
[----:B------:R-:W2:Y:S04]  /*1b3f0*/  LDL.64 R28, [R1] ;  /* 0x00000000011c7983 */ /* 0x000ea80000100a00 */
[----:B------:R-:W-:Y:S04]  /*1b400*/  STL.64 [R1+0xba0], R22 ;  /* 0x000ba01601007387 */ /* 0x000fe80000100a00 */
[----:B------:R0:W-:Y:S04]  /*1b410*/  STL.64 [R1+0xb98], R20 ;  /* 0x000b981401007387 */ /* 0x0001e80000100a00 */
[----:B0-----:R-:W2:Y:S04]  /*1b420*/  LDL.LU R20, [R1+0x350] ;  /* 0x0003500001147983 */ /* 0x001ea80000300800 */
[----:B------:R-:W2:Y:S04]  /*1b430*/  LDL.LU R21, [R1+0x354] ;  /* 0x0003540001157983 */ /* 0x000ea80000300800 */
[----:B------:R-:W2:Y:S04]  /*1b440*/  LDL.LU R22, [R1+0x358] ;  /* 0x0003580001167983 */ /* 0x000ea80000300800 */
[----:B------:R-:W2:Y:S04]  /*1b450*/  LDL.LU R23, [R1+0x35c] ;  /* 0x00035c0001177983 */ /* 0x000ea80000300800 */
[----:B------:R-:W2:Y:S04]  /*1b460*/  LDL R10, [R1+0x10] ;  /* 0x00001000010a7983 */ /* 0x000ea80000100800 */
[----:B------:R-:W2:Y:S04]  /*1b470*/  LDL R11, [R1+0x14] ;  /* 0x00001400010b7983 */ /* 0x000ea80000100800 */
[----:B--2---:R-:W-:Y:S04]  /*1b480*/  STL.64 [R1+0xc00], R10 ;  /* 0x000c000a01007387 */ /* 0x004fe80000100a00 */
[----:B------:R-:W-:Y:S04]  /*1b490*/  STL.64 [R1+0xbc8], R22 ;  /* 0x000bc81601007387 */ /* 0x000fe80000100a00 */
[----:B------:R0:W-:Y:S04]  /*1b4a0*/  STL.64 [R1+0xbc0], R20 ;  /* 0x000bc01401007387 */ /* 0x0001e80000100a00 */
[----:B0-----:R-:W2:Y:S04]  /*1b4b0*/  LDL.LU R20, [R1+0x370] ;  /* 0x0003700001147983 */ /* 0x001ea80000300800 */
        /* <DEDUP_REMOVED lines=25> */
[----:B---3--:R-:W-:Y:S04]  /*1b650*/  STL.64 [R1+0xb80], R18 ;  /* 0x000b801201007387 */ /* 0x008fe80000100a00 */
[----:B----4-:R0:W-:Y:S04]  /*1b660*/  STL.64 [R1+0xb78], R16 ;  /* 0x000b781001007387 */ /* 0x0101e80000100a00 */
[----:B0-----:R-:W3:Y:S04]  /*1b670*/  LDL.LU R16, [R1+0x330] ;  /* 0x0003300001107983 */ /* 0x001ee80000300800 */
[----:B------:R-:W3:Y:S04]  /*1b680*/  LDL.LU R17, [R1+0x334] ;  /* 0x0003340001117983 */ /* 0x000ee80000300800 */
[----:B------:R-:W3:Y:S04]  /*1b690*/  LDL.LU R18, [R1+0x338] ;  /* 0x0003380001127983 */ /* 0x000ee80000300800 */
[----:B------:R-:W3:Y:S04]  /*1b6a0*/  LDL.LU R19, [R1+0x33c] ;  /* 0x00033c0001137983 */ /* 0x000ee80000300800 */
[----:B------:R-:W4:Y:S04]  /*1b6b0*/  LDL.LU R4, [R1+0x300] ;  /* 0x0003000001047983 */ /* 0x000f280000300800 */
[----:B------:R-:W4:Y:S04]  /*1b6c0*/  LDL.LU R5, [R1+0x304] ;  /* 0x0003040001057983 */ /* 0x000f280000300800 */
[----:B------:R-:W3:Y:S04]  /*1b6d0*/  LDL.LU R6, [R1+0x308] ;  /* 0x0003080001067983 */ /* 0x000ee80000300800 */
[----:B------:R-:W3:Y:S01]  /*1b6e0*/  LDL.LU R7, [R1+0x30c] ;  /* 0x00030c0001077983 */ /* 0x000ee20000300800 */
[----:B------:R-:W-:-:S02]  /*1b6f0*/  IMAD.MOV.U32 R8, RZ, RZ, R3 ;  /* 0x000000ffff087224 */ /* 0x000fc400078e0003 */
[----:B------:R-:W-:-:S07]  /*1b700*/  IMAD.MOV.U32 R9, RZ, RZ, R0 ;  /* 0x000000ffff097224 */ /* 0x000fce00078e0000 */
[C---:B--2---:R-:W-:Y:S01]  /*1b710*/  HMMA.16816.F32 R8, R12.reuse, R8, R20 ;  /* 0x000000080c08723c */ /* 0x044fe20000001814 */
[----:B---3--:R-:W-:Y:S04]  /*1b720*/  STL.64 [R1+0xb60], R6 ;  /* 0x000b600601007387 */ /* 0x008fe80000100a00 */
[----:B----4-:R0:W-:Y:S04]  /*1b730*/  STL.64 [R1+0xb58], R4 ;  /* 0x000b580401007387 */ /* 0x0101e80000100a00 */
[----:B0-----:R-:W2:Y:S04]  /*1b740*/  LDL.LU R4, [R1+0x310] ;  /* 0x0003100001047983 */ /* 0x001ea80000300800 */
[----:B------:R-:W2:Y:S04]  /*1b750*/  LDL.LU R5, [R1+0x314] ;  /* 0x0003140001057983 */ /* 0x000ea80000300800 */
[----:B------:R-:W2:Y:S04]  /*1b760*/  LDL.LU R6, [R1+0x318] ;  /* 0x0003180001067983 */ /* 0x000ea80000300800 */
[----:B------:R-:W2:Y:S04]  /*1b770*/  LDL.LU R7, [R1+0x31c] ;  /* 0x00031c0001077983 */ /* 0x000ea80000300800 */
[----:B------:R-:W3:Y:S04]  /*1b780*/  LDL.LU.64 R22, [R1+0xc10] ;  /* 0x000c100001167983 */ /* 0x000ee80000300a00 */
[----:B------:R-:W3:Y:S04]  /*1b790*/  LDL.LU.64 R20, [R1+0xc08] ;  /* 0x000c080001147983 */ /* 0x000ee80000300a00 */
[----:B------:R-:W-:Y:S04]  /*1b7a0*/  STL.64 [R1+0x3a0], R8 ;  /* 0x0003a00801007387 */ /* 0x000fe80000100a00 */
[----:B------:R0:W-:Y:S04]  /*1b7b0*/  STL.64 [R1+0x3a8], R10 ;  /* 0x0003a80a01007387 */ /* 0x0001e80000100a00 */
[----:B0-----:R-:W3:Y:S02]  /*1b7c0*/  LDL.LU.64 R10, [R1+0xc00] ;  /* 0x000c0000010a7983 */ /* 0x001ee40000300a00 */
[----:B---3--:R-:W-:Y:S02]  /*1b7d0*/  HMMA.16816.F32 R8, R12, R10, R20 ;  /* 0x0000000a0c08723c */ /* 0x008fe40000001814 */
[----:B------:R-:W3:Y:S04]  /*1b7e0*/  LDL.LU.64 R22, [R1+0xbf8] ;  /* 0x000bf80001167983 */ /* 0x000ee80000300a00 */
[----:B------:R-:W3:-:S13]  /*1b7f0*/  LDL.LU.64 R20, [R1+0xbf0] ;  /* 0x000bf00001147983 */ /* 0x000eda0000300a00 */
[----:B------:R0:W-:Y:S04]  /*1b800*/  STL.64 [R1+0x390], R8 ;  /* 0x0003900801007387 */ /* 0x0001e80000100a00 */
[----:B------:R-:W-:Y:S04]  /*1b810*/  STL.64 [R1+0x398], R10 ;  /* 0x0003980a01007387 */ /* 0x000fe80000100a00 */
[----:B0-----:R-:W3:Y:S04]  /*1b820*/  LDL.LU.64 R8, [R1+0xbe8] ;  /* 0x000be80001087983 */ /* 0x001ee80000300a00 */
[----:B------:R-:W4:Y:S01]  /*1b830*/  LDL.LU R3, [R1+0x9a0] ;  /* 0x0009a00001037983 */ /* 0x000f220000300800 */
[----:B---3--:R-:W-:-:S15]  /*1b840*/  HMMA.16816.F32 R20, R12, R8, R20 ;  /* 0x000000080c14723c */ /* 0x008fde0000001814 */
[----:B------:R-:W-:-:S04]  /*1b850*/  NOP ;  /* 0x0000000000007918 */ /* 0x000fc80000000000 */
[----:B------:R-:W-:Y:S04]  /*1b860*/  STL.64 [R1+0x380], R20 ;  /* 0x0003801401007387 */ /* 0x000fe80000100a00 */
[----:B------:R0:W-:Y:S04]  /*1b870*/  STL.64 [R1+0x388], R22 ;  /* 0x0003881601007387 */ /* 0x0001e80000100a00 */
[----:B0-----:R-:W3:Y:S04]  /*1b880*/  LDL.LU.64 R22, [R1+0xbe0] ;  /* 0x000be00001167983 */ /* 0x001ee80000300a00 */
[----:B------:R-:W3:Y:S01]  /*1b890*/  LDL.LU.64 R20, [R1+0xbd8] ;  /* 0x000bd80001147983 */ /* 0x000ee20000300a00 */
[----:B------:R-:W-:-:S02]  /*1b8a0*/  IMAD.MOV.U32 R11, RZ, RZ, R8 ;  /* 0x000000ffff0b7224 */ /* 0x000fc400078e0008 */
[----:B------:R-:W-:Y:S02]  /*1b8b0*/  IMAD.MOV.U32 R0, RZ, RZ, R9 ;  /* 0x000000ffff007224 */ /* 0x000fe400078e0009 */
[----:B------:R-:W2:Y:S01]  /*1b8c0*/  LDL.LU.64 R8, [R1+0xbd0] ;  /* 0x000bd00001087983 */ /* 0x000ea20000300a00 */
[----:B------:R-:W-:Y:S01]  /*1b8d0*/  IMAD.MOV.U32 R10, RZ, RZ, R29 ;  /* 0x000000ffff0a7224 */ /* 0x000fe200078e001d */
[----:B---3--:R-:W-:-:S15]  /*1b8e0*/  HMMA.16816.F32 R20, R12, R28, R20 ;  /* 0x0000001c0c14723c */ /* 0x008fde0000001814 */
[----:B------:R-:W-:-:S04]  /*1b8f0*/  NOP ;  /* 0x0000000000007918 */ /* 0x000fc80000000000 */
[----:B------:R-:W-:Y:S04]  /*1b900*/  STL.64 [R1+0x370], R20 ;  /* 0x0003701401007387 */ /* 0x000fe80000100a00 */
[----:B------:R0:W-:Y:S04]  /*1b910*/  STL.64 [R1+0x378], R22 ;  /* 0x0003781601007387 */ /* 0x0001e80000100a00 */
[----:B0-----:R-:W3:Y:S04]  /*1b920*/  LDL.LU.64 R22, [R1+0xbc8] ;  /* 0x000bc80001167983 */ /* 0x001ee80000300a00 */
[----:B------:R-:W3:Y:S04]  /*1b930*/  LDL.LU.64 R20, [R1+0xbc0] ;  /* 0x000bc00001147983 */ /* 0x000ee80000300a00 */
[----:B------:R-:W3:Y:S04]  /*1b940*/  LDL.LU.64 R28, [R1+0xbb8] ;  /* 0x000bb800011c7983 */ /* 0x000ee80000300a00 */
[----:B------:R-:W-:Y:S04]  /*1b950*/  STL.64 [R1+0xb40], R10 ;  /* 0x000b400a01007387 */ /* 0x000fe80000100a00 */
[----:B--2---:R0:W-:Y:S04]  /*1b960*/  STL.64 [R1+0xb38], R8 ;  /* 0x000b380801007387 */ /* 0x0041e80000100a00 */
        /* <DEDUP_REMOVED lines=8> */
[----:B0-----:R-:W3:Y:S04]  /*1b9f0*/  LDL.LU.64 R26, [R1+0xbb0] ;  /* 0x000bb000011a7983 */ /* 0x001ee80000300a00 */
[----:B------:R-:W2:Y:S01]  /*1ba00*/  LDL.LU.64 R24, [R1+0xba8] ;  /* 0x000ba80001187983 */ /* 0x000ea20000300a00 */
        /* <DEDUP_REMOVED lines=13> */
[----:B0-----:R-:W3:Y:S04]  /*1bae0*/  LDL.LU R26, [R1+0x99c] ;  /* 0x00099c00011a7983 */ /* 0x001ee80000300800 */
[----:B------:R-:W4:Y:S04]  /*1baf0*/  LDL.LU R27, [R1+0x9a4] ;  /* 0x0009a400011b7983 */ /* 0x000f280000300800 */
[----:B------:R-:W-:Y:S01]  /*1bb00*/  STL.64 [R1+0xaa8], R24 ;  /* 0x000aa81801007387 */ /* 0x000fe20000100a00 */
        /* <DEDUP_REMOVED lines=41> */
[----:B------:R-:W3:Y:S01]  /*1bda0*/  LDL.LU.64 R8, [R1+0xb38] ;  /* 0x000b380001087983 */ /* 0x000ee20000300a00 */
[----:B--2---:R-:W-:Y:S03]  /*1bdb0*/  HMMA.16816.F32 R16, R12, R6, R16 ;  /* 0x000000060c10723c */ /* 0x004fe60000001810 */
[----:B------:R-:W-:Y:S04]  /*1bdc0*/  STL.64 [R1+0xa50], R6 ;  /* 0x000a500601007387 */ /* 0x000fe80000100a00 */
[----:B------:R0:W-:-:S12]  /*1bdd0*/  STL.64 [R1+0xa48], R4 ;  /* 0x000a480401007387 */ /* 0x0001d80000100a00 */
[----:B------:R-:W-:Y:S04]  /*1bde0*/  STL.64 [R1+0x2e0], R16 ;  /* 0x0002e01001007387 */ /* 0x000fe80000100a00 */
[----:B------:R3:W-:Y:S04]  /*1bdf0*/  STL.64 [R1+0x2e8], R18 ;  /* 0x0002e81201007387 */ /* 0x0007e80000100a00 */
[----:B0-----:R-:W2:Y:S01]  /*1be00*/  LDL.LU R4, [R1+0x1c0] ;  /* 0x0001c00001047983 */ /* 0x001ea20000300800 */
[----:B---3--:R-:W-:-:S15]  /*1be10*/  HMMA.16816.F32 R16, R12, R8, R20 ;  /* 0x000000080c10723c */ /* 0x008fde0000001814 */
[----:B------:R-:W-:-:S04]  /*1be20*/  NOP ;  /* 0x0000000000007918 */ /* 0x000fc80000000000 */
[----:B------:R0:W-:Y:S04]  /*1be30*/  STL.64 [R1+0x2d0], R16 ;  /* 0x0002d01001007387 */ /* 0x0001e80000100a00 */
[----:B------:R1:W-:Y:S04]  /*1be40*/  STL.64 [R1+0x2d8], R18 ;  /* 0x0002d81201007387 */ /* 0x0003e80000100a00 */
[----:B------:R-:W2:Y:S04]  /*1be50*/  LDL.LU R5, [R1+0x1c4] ;  /* 0x0001c40001057983 */ /* 0x000ea80000300800 */
[----:B------:R-:W3:Y:S04]  /*1be60*/  LDL.LU R6, [R1+0x1c8] ;  /* 0x0001c80001067983 */ /* 0x000ee80000300800 */
[----:B------:R-:W3:Y:S01]  /*1be70*/  LDL.LU R7, [R1+0x1cc] ;  /* 0x0001cc0001077983 */ /* 0x000ee20000300800 */
[----:B------:R-:W-:-:S02]  /*1be80*/  IMAD R2, R2, 0x100, R26 ;  /* 0x0000010002027824 */ /* 0x000fc400078e021a */
[----:B----4-:R-:W-:Y:S01]  /*1be90*/  IMAD R3, R3, 0x100, R27 ;  /* 0x0000010003037824 */ /* 0x010fe200078e021b */
[----:B---3--:R-:W-:Y:S04]  /*1bea0*/  STL.64 [R1+0xac0], R6 ;  /* 0x000ac00601007387 */ /* 0x008fe80000100a00 */
[----:B--2---:R-:W-:Y:S04]  /*1beb0*/  STL.64 [R1+0xab8], R4 ;  /* 0x000ab80401007387 */ /* 0x004fe80000100a00 */
[----:B------:R-:W2:Y:S04]  /*1bec0*/  LDL.LU R26, [R1+0x9ac] ;  /* 0x0009ac00011a7983 */ /* 0x000ea80000300800 */
[----:B------:R-:W2:Y:S04]  /*1bed0*/  LDL.LU R27, [R1+0x9a8] ;  /* 0x0009a800011b7983 */ /* 0x000ea80000300800 */
[----:B------:R-:W3:Y:S04]  /*1bee0*/  LDL.LU R22, [R1+0x10] ;  /* 0x0000100001167983 */ /* 0x000ee80000300800 */
[----:B------:R-:W3:Y:S04]  /*1bef0*/  LDL.LU R23, [R1+0x14] ;  /* 0x0000140001177983 */ /* 0x000ee80000300800 */
[----:B------:R-:W4:Y:S04]  /*1bf00*/  LDL.LU R20, [R1+0x18] ;  /* 0x0000180001147983 */ /* 0x000f280000300800 */
[----:B------:R-:W4:Y:S04]  /*1bf10*/  LDL.LU R21, [R1+0x1c] ;  /* 0x00001c0001157983 */ /* 0x000f280000300800 */
[----:B---3--:R3:W-:Y:S04]  /*1bf20*/  STL.64 [R1+0xae0], R22 ;  /* 0x000ae01601007387 */ /* 0x0087e80000100a00 */
[----:B----4-:R4:W-:Y:S04]  /*1bf30*/  STL.64 [R1+0xaf8], R20 ;  /* 0x000af81401007387 */ /* 0x0109e80000100a00 */
[----:B0-----:R-:W2:Y:S04]  /*1bf40*/  LDL.LU R16, [R1+0x240] ;  /* 0x0002400001107983 */ /* 0x001ea80000300800 */
[----:B------:R-:W2:Y:S04]  /*1bf50*/  LDL.LU R17, [R1+0x244] ;  /* 0x0002440001117983 */ /* 0x000ea80000300800 */
[----:B-1----:R-:W2:Y:S04]  /*1bf60*/  LDL.LU R18, [R1+0x248] ;  /* 0x0002480001127983 */ /* 0x002ea80000300800 */
[----:B------:R-:W2:Y:S04]  /*1bf70*/  LDL.LU R19, [R1+0x24c] ;  /* 0x00024c0001137983 */ /* 0x000ea80000300800 */
[----:B---3--:R-:W3:Y:S04]  /*1bf80*/  LDL.LU R22, [R1+0x20] ;  /* 0x0000200001167983 */ /* 0x008ee80000300800 */
[----:B------:R-:W3:Y:S04]  /*1bf90*/  LDL.LU R23, [R1+0x24] ;  /* 0x0000240001177983 */ /* 0x000ee80000300800 */
[----:B----4-:R-:W4:Y:S04]  /*1bfa0*/  LDL.LU R20, [R1+0x9b0] ;  /* 0x0009b00001147983 */ /* 0x010f280000300800 */
        /* <DEDUP_REMOVED lines=11> */
[----:B------:R-:W2:Y:S01]  /*1c060*/  LDL.LU R19, [R1+0x28c] ;  /* 0x00028c0001137983 */ /* 0x000ea20000300800 */
[----:B------:R-:W-:-:S03]  /*1c070*/  IMAD R21, R27, 0x100, R26 ;  /* 0x000001001b157824 */ /* 0x000fc600078e021a */
[----:B--2---:R-:W-:Y:S04]  /*1c080*/  STL.64 [R1+0xb20], R18 ;  /* 0x000b201201007387 */ /* 0x004fe80000100a00 */
[----:B------:R0:W-:Y:S04]  /*1c090*/  STL.64 [R1+0xb18], R16 ;  /* 0x000b181001007387 */ /* 0x0001e80000100a00 */
[----:B0-----:R-:W2:Y:S04]  /*1c0a0*/  LDL.LU R16, [R1+0x290] ;  /* 0x0002900001107983 */ /* 0x001ea80000300800 */
[----:B------:R-:W2:Y:S04]  /*1c0b0*/  LDL.LU R17, [R1+0x294] ;  /* 0x0002940001117983 */ /* 0x000ea80000300800 */
[----:B------:R-:W2:Y:S04]  /*1c0c0*/  LDL.LU R18, [R1+0x298] ;  /* 0x0002980001127983 */ /* 0x000ea80000300800 */
[----:B------:R-:W2:Y:S04]  /*1c0d0*/  LDL.LU R19, [R1+0x29c] ;  /* 0x00029c0001137983 */ /* 0x000ea80000300800 */
[----:B------:R-:W2:Y:S01]  /*1c0e0*/  LDL.LU R26, [R1] ;  /* 0x00000000011a7983 */ /* 0x000ea20000300800 */
[----:B------:R-:W-:-:S02]  /*1c0f0*/  IMAD.MOV.U32 R27, RZ, RZ, R10 ;  /* 0x000000ffff1b7224 */ /* 0x000fc400078e000a */
[----:B------:R-:W-:Y:S01]  /*1c100*/  IMAD.MOV.U32 R24, RZ, RZ, R11 ;  /* 0x000000ffff187224 */ /* 0x000fe200078e000b */
[----:B------:R-:W3:Y:S01]  /*1c110*/  LDL.LU R10, [R1+0xb30] ;  /* 0x000b3000010a7983 */ /* 0x000ee20000300800 */
[----:B------:R-:W-:-:S03]  /*1c120*/  IMAD.MOV.U32 R25, RZ, RZ, R0 ;  /* 0x000000ffff197224 */ /* 0x000fc600078e0000 */
[----:B------:R-:W3:Y:S04]  /*1c130*/  LDL.LU R11, [R1+0xb2c] ;  /* 0x000b2c00010b7983 */ /* 0x000ee80000300800 */
[----:B------:R-:W3:Y:S04]  /*1c140*/  LDL.LU R0, [R1+0xb28] ;  /* 0x000b280001007983 */ /* 0x000ee80000300800 */
[----:B--2---:R0:W-:Y:S04]  /*1c150*/  STL.64 [R1+0xac8], R26 ;  /* 0x000ac81a01007387 */ /* 0x0041e80000100a00 */
[----:B0-----:R-:W4:Y:S04]  /*1c160*/  LDL.LU R27, [R1+0x9b4] ;  /* 0x0009b400011b7983 */ /* 0x001f280000300800 */
[----:B------:R-:W2:Y:S04]  /*1c170*/  LDL.LU R4, [R1+0x200] ;  /* 0x0002000001047983 */ /* 0x000ea80000300800 */
[----:B------:R-:W2:Y:S04]  /*1c180*/  LDL.LU R5, [R1+0x204] ;  /* 0x0002040001057983 */ /* 0x000ea80000300800 */
[----:B------:R-:W2:Y:S04]  /*1c190*/  LDL.LU R6, [R1+0x208] ;  /* 0x0002080001067983 */ /* 0x000ea80000300800 */
[----:B------:R-:W2:Y:S01]  /*1c1a0*/  LDL.LU R7, [R1+0x20c] ;  /* 0x00020c0001077983 */ /* 0x000ea20000300800 */
[----:B---3--:R-:W-:Y:S03]  /*1c1b0*/  HMMA.16816.F32 R12, R12, R10, R16 ;  /* 0x0000000a0c0c723c */ /* 0x008fe60000001810 */
[----:B--2---:R-:W-:Y:S04]  /*1c1c0*/  STL.64 [R1+0xad8], R6 ;  /* 0x000ad80601007387 */ /* 0x004fe80000100a00 */
[----:B------:R0:W-:Y:S04]  /*1c1d0*/  STL.64 [R1+0xad0], R4 ;  /* 0x000ad00401007387 */ /* 0x0001e80000100a00 */
[----:B0-----:R-:W2:Y:S04]  /*1c1e0*/  LDL.LU R4, [R1+0x220] ;  /* 0x0002200001047983 */ /* 0x001ea80000300800 */
[----:B------:R-:W2:Y:S04]  /*1c1f0*/  LDL.LU R5, [R1+0x224] ;  /* 0x0002240001057983 */ /* 0x000ea80000300800 */
[----:B------:R-:W2:Y:S04]  /*1c200*/  LDL.LU R6, [R1+0x228] ;  /* 0x0002280001067983 */ /* 0x000ea80000300800 */
[----:B------:R-:W2:Y:S04]  /*1c210*/  LDL.LU R7, [R1+0x22c] ;  /* 0x00022c0001077983 */ /* 0x000ea80000300800 */
[----:B------:R-:W3:Y:S04]  /*1c220*/  LDL.LU.64 R18, [R1+0xb20] ;  /* 0x000b200001127983 */ /* 0x000ee80000300a00 */
[----:B------:R-:W3:Y:S01]  /*1c230*/  LDL.LU.64 R16, [R1+0xb18] ;  /* 0x000b180001107983 */ /* 0x000ee20000300a00 */
[----:B----4-:R-:W-:-:S03]  /*1c240*/  IMAD R20, R20, 0x100, R27 ;  /* 0x0000010014147824 */ /* 0x010fc600078e021b */
[----:B------:R-:W-:Y:S04]  /*1c250*/  STL.64 [R1+0xa30], R10 ;  /* 0x000a300a01007387 */ /* 0x000fe80000100a00 */
[----:B------:R0:W-:Y:S04]  /*1c260*/  STL.64 [R1+0xa28], R8 ;  /* 0x000a280801007387 */ /* 0x0001e80000100a00 */
[----:B------:R1:W-:Y:S04]  /*1c270*/  STL.64 [R1+0x290], R12 ;  /* 0x0002900c01007387 */ /* 0x0003e80000100a00 */
[----:B------:R4:W-:Y:S04]  /*1c280*/  STL.64 [R1+0x298], R14 ;  /* 0x0002980e01007387 */ /* 0x0009e80000100a00 */
[----:B0-----:R-:W2:Y:S01]  /*1c290*/  LDL.LU R8, [R1+0x1e0] ;  /* 0x0001e00001087983 */ /* 0x001ea20000300800 */
[----:B-1----:R-:W-:-:S03]  /*1c2a0*/  F2FP.F16.E5M2.UNPACK_B R12, R2 ;  /* 0x00000002ff0c723e */ /* 0x002fc600020004ff */
[----:B------:R-:W2:Y:S01]  /*1c2b0*/  LDL.LU R9, [R1+0x1e4] ;  /* 0x0001e40001097983 */ /* 0x000ea20000300800 */
[----:B------:R-:W-:Y:S02]  /*1c2c0*/  F2FP.F16.E5M2.UNPACK_B R13, R3 ;  /* 0x00000003ff0d723e */ /* 0x000fe400020004ff */
[----:B----4-:R-:W-:Y:S01]  /*1c2d0*/  F2FP.F16.E5M2.UNPACK_B R14, R21 ;  /* 0x00000015ff0e723e */ /* 0x010fe200020004ff */
[----:B------:R-:W4:Y:S01]  /*1c2e0*/  LDL.LU R10, [R1+0x1e8] ;  /* 0x0001e800010a7983 */ /* 0x000f220000300800 */
[----:B------:R-:W-:-:S03]  /*1c2f0*/  F2FP.F16.E5M2.UNPACK_B R15, R20 ;  /* 0x00000014ff0f723e */ /* 0x000fc600020004ff */
[----:B------:R-:W4:Y:S04]  /*1c300*/  LDL.LU R11, [R1+0x1ec] ;  /* 0x0001ec00010b7983 */ /* 0x000f280000300800 */
[----:B------:R-:W2:Y:S04]  /*1c310*/  LDL.LU R2, [R1+0xb14] ;  /* 0x000b140001027983 */ /* 0x000ea80000300800 */
[----:B------:R-:W2:Y:S01]  /*1c320*/  LDL.LU R3, [R1+0xb10] ;  /* 0x000b100001037983 */ /* 0x000ea20000300800 */
[----:B---3--:R-:W-:Y:S03]  /*1c330*/  HMMA.16816.F32 R20, R12, R22, R16 ;  /* 0x000000160c14723c */ /* 0x008fe60000001810 */
[----:B------:R-:W3:Y:S04]  /*1c340*/  LDL.LU.64 R18, [R1+0xb08] ;  /* 0x000b080001127983 */ /* 0x000ee80000300a00 */
[----:B------:R-:W3:-:S12]  /*1c350*/  LDL.LU.64 R16, [R1+0xb00] ;  /* 0x000b000001107983 */ /* 0x000ed80000300a00 */
        /* <DEDUP_REMOVED lines=10> */
[----:B------:R-:W3:-:S15]  /*1c400*/  LDL.LU R16, [R1+0x160] ;  /* 0x0001600001107983 */ /* 0x000ede0000300800 */
[----:B------:R-:W-:Y:S02]  /*1c410*/  NOP ;  /* 0x0000000000007918 */ /* 0x000fe40000000000 */
[----:B------:R0:W-:Y:S04]  /*1c420*/  STL.64 [R1+0x240], R20 ;  /* 0x0002401401007387 */ /* 0x0001e80000100a00 */
[----:B------:R1:W-:Y:S04]  /*1c430*/  STL.64 [R1+0x248], R22 ;  /* 0x0002481601007387 */ /* 0x0003e80000100a00 */
[----:B------:R-:W3:Y:S04]  /*1c440*/  LDL.LU R17, [R1+0x164] ;  /* 0x0001640001117983 */ /* 0x000ee80000300800 */
[----:B------:R-:W3:Y:S04]  /*1c450*/  LDL.LU R18, [R1+0x168] ;  /* 0x0001680001127983 */ /* 0x000ee80000300800 */
[----:B------:R-:W3:Y:S01]  /*1c460*/  LDL.LU R19, [R1+0x16c] ;  /* 0x00016c0001137983 */ /* 0x000ee20000300800 */
[C---:B--2---:R-:W-:Y:S03]  /*1c470*/  HMMA.16816.F32 R24, R12.reuse, R24, R4 ;  /* 0x000000180c18723c */ /* 0x044fe60000001804 */
[----:B0-----:R-:W2:Y:S04]  /*1c480*/  LDL.LU R20, [R1+0x1a0] ;  /* 0x0001a00001147983 */ /* 0x001ea80000300800 */
[----:B------:R-:W2:Y:S04]  /*1c490*/  LDL.LU R21, [R1+0x1a4] ;  /* 0x0001a40001157983 */ /* 0x000ea80000300800 */
[----:B-1----:R-:W2:Y:S04]  /*1c4a0*/  LDL.LU R22, [R1+0x1a8] ;  /* 0x0001a80001167983 */ /* 0x002ea80000300800 */
[----:B------:R-:W2:Y:S04]  /*1c4b0*/  LDL.LU R23, [R1+0x1ac] ;  /* 0x0001ac0001177983 */ /* 0x000ea80000300800 */
[----:B---3--:R-:W-:Y:S04]  /*1c4c0*/  STL.64 [R1+0xa90], R18 ;  /* 0x000a901201007387 */ /* 0x008fe80000100a00 */
[----:B------:R0:W-:Y:S04]  /*1c4d0*/  STL.64 [R1+0xa88], R16 ;  /* 0x000a881001007387 */ /* 0x0001e80000100a00 */
[----:B0-----:R-:W3:Y:S04]  /*1c4e0*/  LDL.LU R16, [R1+0x180] ;  /* 0x0001800001107983 */ /* 0x001ee80000300800 */
[----:B------:R-:W3:Y:S04]  /*1c4f0*/  LDL.LU R17, [R1+0x184] ;  /* 0x0001840001117983 */ /* 0x000ee80000300800 */
[----:B------:R-:W3:Y:S04]  /*1c500*/  LDL.LU R18, [R1+0x188] ;  /* 0x0001880001127983 */ /* 0x000ee80000300800 */
[----:B------:R-:W3:Y:S04]  /*1c510*/  LDL.LU R19, [R1+0x18c] ;  /* 0x00018c0001137983 */ /* 0x000ee80000300800 */
        /* <DEDUP_REMOVED lines=10> */
[----:B0-----:R-:W2:Y:S01]  /*1c5c0*/  LDL.LU.64 R26, [R1+0xab0] ;  /* 0x000ab000011a7983 */ /* 0x001ea20000300a00 */
[----:B----4-:R-:W-:Y:S03]  /*1c5d0*/  HMMA.16816.F32 R8, R12, R28, R8 ;  /* 0x0000001c0c08723c */ /* 0x010fe60000001808 */
[----:B------:R-:W4:-:S15]  /*1c5e0*/  LDL.LU.64 R24, [R1+0xaa8] ;  /* 0x000aa80001187983 */ /* 0x000f1e0000300a00 */
[----:B------:R-:W-:Y:S01]  /*1c5f0*/  NOP ;  /* 0x0000000000007918 */ /* 0x000fe20000000000 */
[----:B------:R0:W-:Y:S04]  /*1c600*/  STL.64 [R1+0x1e0], R8 ;  /* 0x0001e00801007387 */ /* 0x0001e80000100a00 */
[----:B------:R1:W-:Y:S04]  /*1c610*/  STL.64 [R1+0x1e8], R10 ;  /* 0x0001e80a01007387 */ /* 0x0003e80000100a00 */
[----:B0-----:R-:W3:Y:S01]  /*1c620*/  LDL.LU R8, [R1+0xe0] ;  /* 0x0000e00001087983 */ /* 0x001ee20000300800 */
[----:B--2---:R-:W-:-:S15]  /*1c630*/  HMMA.16816.F32 R4, R12, R26, R4 ;  /* 0x0000001a0c04723c */ /* 0x004fde0000001804 */
[----:B------:R-:W-:-:S04]  /*1c640*/  NOP ;  /* 0x0000000000007918 */ /* 0x000fc80000000000 */
[----:B------:R0:W-:Y:S04]  /*1c650*/  STL.64 [R1+0x1c0], R4 ;  /* 0x0001c00401007387 */ /* 0x0001e80000100a00 */
[----:B------:R2:W-:Y:S04]  /*1c660*/  STL.64 [R1+0x1c8], R6 ;  /* 0x0001c80601007387 */ /* 0x0005e80000100a00 */
[----:B------:R-:W3:Y:S04]  /*1c670*/  LDL.LU R9, [R1+0xe4] ;  /* 0x0000e40001097983 */ /* 0x000ee80000300800 */
[----:B-1----:R-:W3:Y:S04]  /*1c680*/  LDL.LU R10, [R1+0xe8] ;  /* 0x0000e800010a7983 */ /* 0x002ee80000300800 */
[----:B------:R-:W3:Y:S04]  /*1c690*/  LDL.LU R11, [R1+0xec] ;  /* 0x0000ec00010b7983 */ /* 0x000ee80000300800 */
[----:B0-----:R-:W3:Y:S04]  /*1c6a0*/  LDL.LU R4, [R1+0x120] ;  /* 0x0001200001047983 */ /* 0x001ee80000300800 */
[----:B------:R-:W3:Y:S04]  /*1c6b0*/  LDL.LU R5, [R1+0x124] ;  /* 0x0001240001057983 */ /* 0x000ee80000300800 */
[----:B--2---:R-:W2:Y:S04]  /*1c6c0*/  LDL.LU R6, [R1+0x128] ;  /* 0x0001280001067983 */ /* 0x004ea80000300800 */
[----:B------:R-:W2:Y:S01]  /*1c6d0*/  LDL.LU R7, [R1+0x12c] ;  /* 0x00012c0001077983 */ /* 0x000ea20000300800 */
[C---:B----4-:R-:W-:Y:S03]  /*1c6e0*/  HMMA.16816.F32 R24, R12.reuse, R24, R20 ;  /* 0x000000180c18723c */ /* 0x050fe60000001814 */
[----:B--2---:R-:W-:Y:S04]  /*1c6f0*/  STL.64 [R1+0xa60], R6 ;  /* 0x000a600601007387 */ /* 0x004fe80000100a00 */
[----:B---3--:R0:W-:Y:S04]  /*1c700*/  STL.64 [R1+0xa58], R4 ;  /* 0x000a580401007387 */ /* 0x0081e80000100a00 */
[----:B0-----:R-:W2:Y:S04]  /*1c710*/  LDL.LU R4, [R1+0x140] ;  /* 0x0001400001047983 */ /* 0x001ea80000300800 */
[----:B------:R-:W2:Y:S04]  /*1c720*/  LDL.LU R5, [R1+0x144] ;  /* 0x0001440001057983 */ /* 0x000ea80000300800 */
[----:B------:R-:W2:Y:S04]  /*1c730*/  LDL.LU R6, [R1+0x148] ;  /* 0x0001480001067983 */ /* 0x000ea80000300800 */
[----:B------:R-:W2:Y:S04]  /*1c740*/  LDL.LU R7, [R1+0x14c] ;  /* 0x00014c0001077983 */ /* 0x000ea80000300800 */
[----:B------:R-:W-:Y:S04]  /*1c750*/  STL.64 [R1+0xa40], R10 ;  /* 0x000a400a01007387 */ /* 0x000fe80000100a00 */
[----:B------:R0:W-:Y:S04]  /*1c760*/  STL.64 [R1+0xa38], R8 ;  /* 0x000a380801007387 */ /* 0x0001e80000100a00 */
[----:B0-----:R-:W3:Y:S04]  /*1c770*/  LDL.LU R8, [R1+0x100] ;  /* 0x0001000001087983 */ /* 0x001ee80000300800 */
[----:B------:R-:W3:Y:S04]  /*1c780*/  LDL.LU R9, [R1+0x104] ;  /* 0x0001040001097983 */ /* 0x000ee80000300800 */
[----:B------:R-:W3:Y:S04]  /*1c790*/  LDL.LU R10, [R1+0x108] ;  /* 0x00010800010a7983 */ /* 0x000ee80000300800 */
[----:B------:R-:W3:Y:S04]  /*1c7a0*/  LDL.LU R11, [R1+0x10c] ;  /* 0x00010c00010b7983 */ /* 0x000ee80000300800 */
[----:B------:R-:W4:Y:S04]  /*1c7b0*/  LDL.LU.64 R22, [R1+0xaa0] ;  /* 0x000aa00001167983 */ /* 0x000f280000300a00 */
[----:B------:R-:W2:Y:S04]  /*1c7c0*/  LDL.LU.64 R20, [R1+0xa98] ;  /* 0x000a980001147983 */ /* 0x000ea80000300a00 */
[----:B------:R0:W-:Y:S04]  /*1c7d0*/  STL.64 [R1+0x1a0], R24 ;  /* 0x0001a01801007387 */ /* 0x0001e80000100a00 */
[----:B------:R-:W-:Y:S04]  /*1c7e0*/  STL.64 [R1+0x1a8], R26 ;  /* 0x0001a81a01007387 */ /* 0x000fe80000100a00 */
[----:B0-----:R-:W2:Y:S01]  /*1c7f0*/  LDL.LU R24, [R1+0x930] ;  /* 0x0009300001187983 */ /* 0x001ea20000300800 */
[----:B----4-:R-:W-:-:S15]  /*1c800*/  HMMA.16816.F32 R16, R12, R22, R16 ;  /* 0x000000160c10723c */ /* 0x010fde0000001810 */
[----:B------:R-:W-:-:S04]  /*1c810*/  NOP ;  /* 0x0000000000007918 */ /* 0x000fc80000000000 */
[----:B------:R-:W-:Y:S04]  /*1c820*/  STL.64 [R1+0x180], R16 ;  /* 0x0001801001007387 */ /* 0x000fe80000100a00 */
[----:B------:R0:W-:Y:S04]  /*1c830*/  STL.64 [R1+0x188], R18 ;  /* 0x0001881201007387 */ /* 0x0001e80000100a00 */
[----:B0-----:R-:W2:Y:S04]  /*1c840*/  LDL.LU.64 R18, [R1+0xa90] ;  /* 0x000a900001127983 */ /* 0x001ea80000300a00 */
[----:B------:R-:W2:Y:S04]  /*1c850*/  LDL.LU.64 R16, [R1+0xa88] ;  /* 0x000a880001107983 */ /* 0x000ea80000300a00 */
[----:B------:R-:W4:Y:S04]  /*1c860*/  LDL.LU R22, [R1+0x63c] ;  /* 0x00063c0001167983 */ /* 0x000f280000300800 */
[----:B------:R-:W4:Y:S04]  /*1c870*/  LDL.LU R23, [R1+0x654] ;  /* 0x0006540001177983 */ /* 0x000f280000300800 */
[----:B------:R-:W3:Y:S01]  /*1c880*/  LDL.LU R25, [R1+0x928] ;  /* 0x0009280001197983 */ /* 0x000ee20000300800 */
[----:B--2---:R-:W-:-:S15]  /*1c890*/  HMMA.16816.F32 R16, R12, R20, R16 ;  /* 0x000000140c10723c */ /* 0x004fde0000001810 */
[----:B------:R-:W-:-:S04]  /*1c8a0*/  NOP ;  /* 0x0000000000007918 */ /* 0x000fc80000000000 */
[----:B------:R-:W-:Y:S04]  /*1c8b0*/  STL.64 [R1+0x160], R16 ;  /* 0x0001601001007387 */ /* 0x000fe80000100a00 */
[----:B------:R0:W-:Y:S04]  /*1c8c0*/  STL.64 [R1+0x168], R18 ;  /* 0x0001681201007387 */ /* 0x0001e80000100a00 */
[----:B0-----:R-:W2:Y:S04]  /*1c8d0*/  LDL.LU.64 R18, [R1+0xa80] ;  /* 0x000a800001127983 */ /* 0x001ea80000300a00 */
[----:B------:R-:W2:Y:S04]  /*1c8e0*/  LDL.LU.64 R16, [R1+0xa78] ;  /* 0x000a780001107983 */ /* 0x000ea80000300a00 */
[----:B------:R-:W2:Y:S04]  /*1c8f0*/  LDL.LU R20, [R1+0x92c] ;  /* 0x00092c0001147983 */ /* 0x000ea80000300800 */
[----:B------:R-:W2:Y:S04]  /*1c900*/  LDL.LU R21, [R1+0x640] ;  /* 0x0006400001157983 */ /* 0x000ea80000300800 */
[----:B----4-:R-:W-:Y:S04]  /*1c910*/  STL.64 [R1+0xa10], R22 ;  /* 0x000a101601007387 */ /* 0x010fe80000100a00 */
[----:B--2---:R0:W-:Y:S04]  /*1c920*/  STL.64 [R1+0xa08], R20 ;  /* 0x000a081401007387 */ /* 0x0041e80000100a00 */
[----:B0-----:R-:W2:Y:S04]  /*1c930*/  LDL.LU R20, [R1+0x80] ;  /* 0x0000800001147983 */ /* 0x001ea80000300800 */
[----:B------:R-:W2:Y:S04]  /*1c940*/  LDL.LU R21, [R1+0x84] ;  /* 0x0000840001157983 */ /* 0x000ea80000300800 */
[----:B------:R-:W4:Y:S04]  /*1c950*/  LDL.LU R22, [R1+0x88] ;  /* 0x0000880001167983 */ /* 0x000f280000300800 */
[----:B------:R-:W4:Y:S01]  /*1c960*/  LDL.LU R23, [R1+0x8c] ;  /* 0x00008c0001177983 */ /* 0x000f220000300800 */
[----:B------:R-:W-:Y:S03]  /*1c970*/  HMMA.16816.F32 R4, R12, R18, R4 ;  /* 0x000000120c04723c */ /* 0x000fe60000001804 */
[----:B----4-:R0:W-:Y:S04]  /*1c980*/  STL.64 [R1+0xa20], R22 ;  /* 0x000a201601007387 */ /* 0x0101e80000100a00 */
[----:B--2---:R1:W-:Y:S01]  /*1c990*/  STL.64 [R1+0xa18], R20 ;  /* 0x000a181401007387 */ /* 0x0043e20000100a00 */
[----:B0-----:R-:W-:-:S02]  /*1c9a0*/  IMAD.MOV.U32 R22, RZ, RZ, R2 ;  /* 0x000000ffff167224 */ /* 0x001fc400078e0002 */
[----:B------:R-:W-:Y:S01]  /*1c9b0*/  IMAD.MOV.U32 R23, RZ, RZ, R0 ;  /* 0x000000ffff177224 */ /* 0x000fe200078e0000 */
[----:B-1----:R-:W2:Y:S01]  /*1c9c0*/  LDL.LU R20, [R1+0xd0] ;  /* 0x0000d00001147983 */ /* 0x002ea20000300800 */
[----:B------:R-:W-:-:S03]  /*1c9d0*/  IMAD.MOV.U32 R21, RZ, RZ, R3 ;  /* 0x000000ffff157224 */ /* 0x000fc600078e0003 */
[----:B------:R-:W4:Y:S04]  /*1c9e0*/  LDL.LU R3, [R1+0xa70] ;  /* 0x000a700001037983 */ /* 0x000f280000300800 */
[----:B------:R-:W2:Y:S04]  /*1c9f0*/  LDL.LU R2, [R1+0xa6c] ;  /* 0x000a6c0001027983 */ /* 0x000ea80000300800 */
[----:B------:R-:W2:Y:S04]  /*1ca00*/  LDL.LU R0, [R1+0xa68] ;  /* 0x000a680001007983 */ /* 0x000ea80000300800 */
        /* <DEDUP_REMOVED lines=10> */
[----:B0-----:R-:W2:Y:S04]  /*1cab0*/  LDL.LU.64 R6, [R1+0xa50] ;  /* 0x000a500001067983 */ /* 0x001ea80000300a00 */
[----:B------:R-:W3:Y:S04]  /*1cac0*/  LDL.LU.64 R4, [R1+0xa48] ;  /* 0x000a480001047983 */ /* 0x000ee80000300a00 */
        /* <DEDUP_REMOVED lines=15> */
[----:B------:R-:W2:Y:S04]  /*1cbc0*/  LDL.LU.64 R8, [R1+0xa28] ;  /* 0x000a280001087983 */ /* 0x000ea80000300a00 */
        /* <DEDUP_REMOVED lines=8> */
[----:B--2---:R-:W-:Y:S03]  /*1cc50*/  HMMA.16816.F32 R8, R12, R10, R20 ;  /* 0x0000000a0c08723c */ /* 0x004fe60000001814 */
[----:B------:R-:W2:Y:S04]  /*1cc60*/  LDL.LU.64 R22, [R1+0xa10] ;  /* 0x000a100001167983 */ /* 0x000ea80000300a00 */
[----:B------:R-:W4:Y:S01]  /*1cc70*/  LDL.LU.64 R20, [R1+0xa08] ;  /* 0x000a080001147983 */ /* 0x000f220000300a00 */
[----:B------:R-:W-:-:S03]  /*1cc80*/  IADD3 R17, P2, PT, R17, UR76, RZ ;  /* 0x0000004c11117c10 */ /* 0x000fc6000ff5e0ff */
[----:B------:R-:W4:Y:S01]  /*1cc90*/  LDL.LU R29, [R1+0x920] ;  /* 0x00092000011d7983 */ /* 0x000f220000300800 */
[----:B---3--:R-:W-:Y:S02]  /*1cca0*/  IADD3 R4, P3, PT, R4, UR76, RZ ;  /* 0x0000004c04047c10 */ /* 0x008fe4000ff7e0ff */
[----:B------:R-:W-:-:S05]  /*1ccb0*/  IADD3 R18, P5, PT, R18, UR76, RZ ;  /* 0x0000004c12127c10 */ /* 0x000fca000ffbe0ff */
[----:B------:R-:W-:Y:S04]  /*1ccc0*/  STL.64 [R1+0x80], R8 ;  /* 0x0000800801007387 */ /* 0x000fe80000100a00 */
[----:B------:R-:W-:Y:S04]  /*1ccd0*/  STL.64 [R1+0x88], R10 ;  /* 0x0000880a01007387 */ /* 0x000fe80000100a00 */
[----:B------:R-:W3:Y:S01]  /*1cce0*/  LDL.LU R16, [R1+0x67c] ;  /* 0x00067c0001107983 */ /* 0x000ee20000300800 */
[----:B------:R-:W-:Y:S02]  /*1ccf0*/  IADD3 R19, P1, PT, R19, UR76, RZ ;  /* 0x0000004c13137c10 */ /* 0x000fe4000ff3e0ff */
[----:B------:R-:W-:-:S02]  /*1cd00*/  IADD3 R24, P0, PT, R24, UR76, RZ ;  /* 0x0000004c18187c10 */ /* 0x000fc4000ff1e0ff */
[----:B------:R-:W-:Y:S02]  /*1cd10*/  IADD3.X R26, PT, PT, R26, UR15, RZ, P2, !PT ;  /* 0x0000000f1a1a7c10 */ /* 0x000fe400097fe4ff */
[----:B--2---:R-:W-:Y:S02]  /*1cd20*/  IADD3 R22, P4, PT, R22, UR76, RZ ;  /* 0x0000004c16167c10 */ /* 0x004fe4000ff9e0ff */
[----:B------:R-:W-:-:S03]  /*1cd30*/  IADD3 R23, P6, PT, R23, UR76, RZ ;  /* 0x0000004c17177c10 */ /* 0x000fc6000ffde0ff */
[----:B------:R0:W-:Y:S01]  /*1cd40*/  STL [R1+0x63c], R22 ;  /* 0x00063c1601007387 */ /* 0x0001e20000100800 */
[----:B------:R-:W-:-:S03]  /*1cd50*/  IADD3.X R5, PT, PT, R5, UR15, RZ, P4, !PT ;  /* 0x0000000f05057c10 */ /* 0x000fc6000a7fe4ff */
[----:B0-----:R-:W2:Y:S04]  /*1cd60*/  LDL.LU R22, [R1+0x660] ;  /* 0x0006600001167983 */ /* 0x001ea80000300800 */
[----:B------:R0:W-:Y:S04]  /*1cd70*/  STL [R1+0x64c], R17 ;  /* 0x00064c1101007387 */ /* 0x0001e80000100800 */
[----:B------:R-:W-:Y:S04]  /*1cd80*/  STL [R1+0x644], R4 ;  /* 0x0006440401007387 */ /* 0x000fe80000100800 */
[----:B0-----:R-:W2:Y:S04]  /*1cd90*/  LDL.LU R17, [R1+0x684] ;  /* 0x0006840001117983 */ /* 0x001ea80000300800 */
[----:B------:R0:W-:Y:S01]  /*1cda0*/  STL [R1+0x654], R23 ;  /* 0x0006541701007387 */ /* 0x0001e20000100800 */
[----:B----4-:R-:W-:-:S02]  /*1cdb0*/  IADD3 R20, P4, PT, R20, UR76, RZ ;  /* 0x0000004c14147c10 */ /* 0x010fc4000ff9e0ff */
[----:B------:R-:W-:Y:S01]  /*1cdc0*/  IADD3.X R21, PT, PT, R21, UR15, RZ, P3, !PT ;  /* 0x0000000f15157c10 */ /* 0x000fe20009ffe4ff */
[----:B0-----:R-:W4:Y:S04]  /*1cdd0*/  LDL.LU R23, [R1+0x664] ;  /* 0x0006640001177983 */ /* 0x001f280000300800 */
[----:B------:R0:W-:Y:S01]  /*1cde0*/  STL [R1+0x65c], R18 ;  /* 0x00065c1201007387 */ /* 0x0001e20000100800 */
[----:B------:R-:W-:-:S03]  /*1cdf0*/  IADD3 R25, P3, PT, R25, UR76, RZ ;  /* 0x0000004c19197c10 */ /* 0x000fc6000ff7e0ff */
[----:B0-----:R-:W4:Y:S04]  /*1ce00*/  LDL.LU R18, [R1+0x8fc] ;  /* 0x0008fc0001127983 */ /* 0x001f280000300800 */
[----:B------:R0:W-:Y:S04]  /*1ce10*/  STL [R1+0x934], R19 ;  /* 0x0009341301007387 */ /* 0x0001e80000100800 */
[----:B0-----:R-:W4:Y:S04]  /*1ce20*/  LDL.LU R19, [R1+0x668] ;  /* 0x0006680001137983 */ /* 0x001f280000300800 */
[----:B------:R0:W-:Y:S04]  /*1ce30*/  STL [R1+0x930], R24 ;  /* 0x0009301801007387 */ /* 0x0001e80000100800 */
[----:B0-----:R-:W4:Y:S04]  /*1ce40*/  LDL.LU R24, [R1+0x904] ;  /* 0x0009040001187983 */ /* 0x001f280000300800 */
[----:B------:R-:W-:Y:S04]  /*1ce50*/  STL [R1+0x638], R5 ;  /* 0x0006380501007387 */ /* 0x000fe80000100800 */
[----:B------:R-:W4:Y:S04]  /*1ce60*/  LDL.LU R6, [R1+0x90c] ;  /* 0x00090c0001067983 */ /* 0x000f280000300800 */
[----:B------:R-:W-:Y:S04]  /*1ce70*/  STL [R1+0x92c], R20 ;  /* 0x00092c1401007387 */ /* 0x000fe80000100800 */
[----:B------:R-:W4:Y:S04]  /*1ce80*/  LDL.LU R7, [R1+0x670] ;  /* 0x0006700001077983 */ /* 0x000f280000300800 */
[----:B------:R-:W-:Y:S04]  /*1ce90*/  STL [R1+0x640], R21 ;  /* 0x0006401501007387 */ /* 0x000fe80000100800 */
[----:B------:R0:W-:Y:S04]  /*1cea0*/  STL [R1+0x928], R25 ;  /* 0x0009281901007387 */ /* 0x0001e80000100800 */
[----:B0-----:R-:W4:Y:S04]  /*1ceb0*/  LDL.LU R25, [R1+0x910] ;  /* 0x0009100001197983 */ /* 0x001f280000300800 */
[----:B------:R-:W4:Y:S04]  /*1cec0*/  LDL.LU R21, [R1+0x674] ;  /* 0x0006740001157983 */ /* 0x000f280000300800 */
[----:B------:R0:W-:Y:S04]  /*1ced0*/  STL [R1+0x648], R26 ;  /* 0x0006481a01007387 */ /* 0x0001e80000100800 */
[----:B0-----:R-:W4:Y:S01]  /*1cee0*/  LDL.LU R26, [R1+0x914] ;  /* 0x00091400011a7983 */ /* 0x001f220000300800 */
[----:B------:R-:W-:-:S02]  /*1cef0*/  IADD3 R27, P2, PT, R27, UR76, RZ ;  /* 0x0000004c1b1b7c10 */ /* 0x000fc4000ff5e0ff */
[----:B------:R-:W-:Y:S02]  /*1cf00*/  IADD3.X R28, PT, PT, R28, UR15, RZ, P6, !PT ;  /* 0x0000000f1c1c7c10 */ /* 0x000fe4000b7fe4ff */
[----:B------:R-:W-:Y:S01]  /*1cf10*/  IADD3.X R3, PT, PT, R3, UR15, RZ, P5, !PT ;  /* 0x0000000f03037c10 */ /* 0x000fe2000affe4ff */
[----:B------:R0:W-:Y:S01]  /*1cf20*/  STL [R1+0x924], R27 ;  /* 0x0009241b01007387 */ /* 0x0001e20000100800 */
[----:B------:R-:W-:Y:S02]  /*1cf30*/  IADD3 R29, P6, PT, R29, UR76, RZ ;  /* 0x0000004c1d1d7c10 */ /* 0x000fe4000ffde0ff */
[----:B---3--:R-:W-:Y:S01]  /*1cf40*/  IADD3 R16, P5, PT, R16, UR76, RZ ;  /* 0x0000004c10107c10 */ /* 0x008fe2000ffbe0ff */
[----:B0-----:R-:W3:Y:S04]  /*1cf50*/  LDL.LU R27, [R1+0x678] ;  /* 0x00067800011b7983 */ /* 0x001ee80000300800 */
[----:B------:R0:W-:Y:S04]  /*1cf60*/  STL [R1+0x650], R28 ;  /* 0x0006501c01007387 */ /* 0x0001e80000100800 */
[----:B0-----:R-:W3:Y:S04]  /*1cf70*/  LDL.LU R28, [R1+0x918] ;  /* 0x00091800011c7983 */ /* 0x001ee80000300800 */
[----:B------:R0:W-:Y:S04]  /*1cf80*/  STL [R1+0x658], R3 ;  /* 0x0006580301007387 */ /* 0x0001e80000100800 */
[----:B0-----:R-:W3:Y:S04]  /*1cf90*/  LDL.LU R3, [R1+0xa00] ;  /* 0x000a000001037983 */ /* 0x001ee80000300800 */
[----:B------:R0:W-:Y:S04]  /*1cfa0*/  STL [R1+0x920], R29 ;  /* 0x0009201d01007387 */ /* 0x0001e80000100800 */
[----:B------:R-:W3:Y:S04]  /*1cfb0*/  LDL.LU R20, [R1+0x680] ;  /* 0x0006800001147983 */ /* 0x000ee80000300800 */
[----:B0-----:R-:W3:Y:S04]  /*1cfc0*/  LDL.LU R29, [R1+0x91c] ;  /* 0x00091c00011d7983 */ /* 0x001ee80000300800 */
[----:B------:R-:W3:Y:S04]  /*1cfd0*/  LDL.LU R5, [R1+0x688] ;  /* 0x0006880001057983 */ /* 0x000ee80000300800 */
[----:B------:R0:W-:Y:S01]  /*1cfe0*/  STL [R1+0x67c], R16 ;  /* 0x00067c1001007387 */ /* 0x0001e20000100800 */
[----:B------:R-:W-:-:S03]  /*1cff0*/  IADD3.X R2, PT, PT, R2, UR15, RZ, P3, !PT ;  /* 0x0000000f02027c10 */ /* 0x000fc60009ffe4ff */
[----:B0-----:R-:W3:Y:S01]  /*1d000*/  LDL.LU R16, [R1+0x6a0] ;  /* 0x0006a00001107983 */ /* 0x001ee20000300800 */
[----:B--2---:R-:W-:-:S05]  /*1d010*/  IADD3.X R22, PT, PT, R22, UR15, RZ, P1, !PT ;  /* 0x0000000f16167c10 */ /* 0x004fca0008ffe4ff */
[----:B------:R0:W-:Y:S01]  /*1d020*/  STL [R1+0x660], R22 ;  /* 0x0006601601007387 */ /* 0x0001e20000100800 */
[----:B------:R-:W-:-:S03]  /*1d030*/  IADD3 R17, P1, PT, R17, UR76, RZ ;  /* 0x0000004c11117c10 */ /* 0x000fc6000ff3e0ff */
[----:B0-----:R-:W2:Y:S04]  /*1d040*/  LDL.LU R22, [R1+0x900] ;  /* 0x0009000001167983 */ /* 0x001ea80000300800 */
[----:B------:R0:W-:Y:S01]  /*1d050*/  STL [R1+0x684], R17 ;  /* 0x0006841101007387 */ /* 0x0001e20000100800 */
[----:B----4-:R-:W-:-:S03]  /*1d060*/  IADD3.X R23, PT, PT, R23, UR15, RZ, P0, !PT ;  /* 0x0000000f17177c10 */ /* 0x010fc600087fe4ff */
[----:B0-----:R-:W4:Y:S04]  /*1d070*/  LDL.LU R17, [R1+0x6a8] ;  /* 0x0006a80001117983 */ /* 0x001f280000300800 */
[----:B------:R0:W-:Y:S01]  /*1d080*/  STL [R1+0x664], R23 ;  /* 0x0006641701007387 */ /* 0x0001e20000100800 */
[----:B------:R-:W-:-:S03]  /*1d090*/  IADD3 R18, P0, PT, R18, UR76, RZ ;  /* 0x0000004c12127c10 */ /* 0x000fc6000ff1e0ff */
[----:B0-----:R-:W4:Y:S04]  /*1d0a0*/  LDL.LU R23, [R1+0x908] ;  /* 0x0009080001177983 */ /* 0x001f280000300800 */
[----:B------:R0:W-:Y:S01]  /*1d0b0*/  STL [R1+0x8fc], R18 ;  /* 0x0008fc1201007387 */ /* 0x0001e20000100800 */
[----:B------:R-:W-:-:S03]  /*1d0c0*/  IADD3.X R19, PT, PT, R19, UR15, RZ, P4, !PT ;  /* 0x0000000f13137c10 */ /* 0x000fc6000a7fe4ff */
[----:B0-----:R-:W4:Y:S04]  /*1d0d0*/  LDL.LU R18, [R1+0x6b0] ;  /* 0x0006b00001127983 */ /* 0x001f280000300800 */
[----:B------:R-:W-:Y:S04]  /*1d0e0*/  STL [R1+0x668], R19 ;  /* 0x0006681301007387 */ /* 0x000fe80000100800 */
[----:B------:R0:W-:Y:S01]  /*1d0f0*/  STL [R1+0x66c], R2 ;  /* 0x00066c0201007387 */ /* 0x0001e20000100800 */
[----:B------:R-:W-:-:S03]  /*1d100*/  IADD3 R24, P4, PT, R24, UR76, RZ ;  /* 0x0000004c18187c10 */ /* 0x000fc6000ff9e0ff */
[----:B0-----:R-:W4:Y:S04]  /*1d110*/  LDL.LU R2, [R1+0x9fc] ;  /* 0x0009fc0001027983 */ /* 0x001f280000300800 */
[----:B------:R0:W-:Y:S01]  /*1d120*/  STL [R1+0x904], R24 ;  /* 0x0009041801007387 */ /* 0x0001e20000100800 */
[----:B------:R-:W-:-:S03]  /*1d130*/  IADD3 R6, P3, PT, R6, UR76, RZ ;  /* 0x0000004c06067c10 */ /* 0x000fc6000ff7e0ff */
[----:B------:R-:W4:Y:S01]  /*1d140*/  LDL.LU R4, [R1+0x68c] ;  /* 0x00068c0001047983 */ /* 0x000f220000300800 */
[----:B------:R-:W-:-:S03]  /*1d150*/  IADD3.X R7, PT, PT, R7, UR15, RZ, P2, !PT ;  /* 0x0000000f07077c10 */ /* 0x000fc600097fe4ff */
[----:B------:R-:W4:Y:S04]  /*1d160*/  LDL.LU R19, [R1+0x6b8] ;  /* 0x0006b80001137983 */ /* 0x000f280000300800 */
[----:B0-----:R-:W4:Y:S01]  /*1d170*/  LDL.LU R24, [R1+0x690] ;  /* 0x0006900001187983 */ /* 0x001f220000300800 */
[----:B------:R-:W-:Y:S02]  /*1d180*/  IADD3 R25, P2, PT, R25, UR76, RZ ;  /* 0x0000004c19197c10 */ /* 0x000fe4000ff5e0ff */
[----:B------:R-:W-:-:S03]  /*1d190*/  IADD3.X R21, PT, PT, R21, UR15, RZ, P6, !PT ;  /* 0x0000000f15157c10 */ /* 0x000fc6000b7fe4ff */
[----:B------:R0:W-:Y:S04]  /*1d1a0*/  STL [R1+0x910], R25 ;  /* 0x0009101901007387 */ /* 0x0001e80000100800 */
[----:B------:R-:W-:Y:S04]  /*1d1b0*/  STL [R1+0x90c], R6 ;  /* 0x00090c0601007387 */ /* 0x000fe80000100800 */
[----:B0-----:R-:W4:Y:S01]  /*1d1c0*/  LDL.LU R25, [R1+0x6c0] ;  /* 0x0006c00001197983 */ /* 0x001f220000300800 */
[----:B------:R-:W-:-:S03]  /*1d1d0*/  IADD3 R26, P6, PT, R26, UR76, RZ ;  /* 0x0000004c1a1a7c10 */ /* 0x000fc6000ffde0ff */
[----:B------:R-:W-:Y:S04]  /*1d1e0*/  STL [R1+0x670], R7 ;  /* 0x0006700701007387 */ /* 0x000fe80000100800 */
[----:B------:R0:W-:Y:S04]  /*1d1f0*/  STL [R1+0x914], R26 ;  /* 0x0009141a01007387 */ /* 0x0001e80000100800 */
[----:B0-----:R-:W4:Y:S01]  /*1d200*/  LDL.LU R26, [R1+0x694] ;  /* 0x00069400011a7983 */ /* 0x001f220000300800 */
[----:B---3--:R-:W-:-:S03]  /*1d210*/  IADD3.X R27, PT, PT, R27, UR15, RZ, P5, !PT ;  /* 0x0000000f1b1b7c10 */ /* 0x008fc6000affe4ff */
[----:B------:R0:W-:Y:S04]  /*1d220*/  STL [R1+0x674], R21 ;  /* 0x0006741501007387 */ /* 0x0001e80000100800 */
[----:B0-----:R-:W3:Y:S01]  /*1d230*/  LDL.LU R21, [R1+0x6c8] ;  /* 0x0006c80001157983 */ /* 0x001ee20000300800 */
[----:B------:R-:W-:-:S03]  /*1d240*/  IADD3 R28, P5, PT, R28, UR76, RZ ;  /* 0x0000004c1c1c7c10 */ /* 0x000fc6000ffbe0ff */
[----:B------:R0:W-:Y:S04]  /*1d250*/  STL [R1+0x678], R27 ;  /* 0x0006781b01007387 */ /* 0x0001e80000100800 */
[----:B0-----:R-:W3:Y:S04]  /*1d260*/  LDL.LU R27, [R1+0x698] ;  /* 0x00069800011b7983 */ /* 0x001ee80000300800 */
[----:B------:R0:W-:Y:S01]  /*1d270*/  STL [R1+0x918], R28 ;  /* 0x0009181c01007387 */ /* 0x0001e20000100800 */
[----:B------:R-:W-:-:S03]  /*1d280*/  IADD3.X R20, PT, PT, R20, UR15, RZ, P1, !PT ;  /* 0x0000000f14147c10 */ /* 0x000fc60008ffe4ff */
[----:B0-----:R-:W3:Y:S01]  /*1d290*/  LDL.LU R28, [R1+0x6d0] ;  /* 0x0006d000011c7983 */ /* 0x001ee20000300800 */
[----:B------:R-:W-:-:S03]  /*1d2a0*/  IADD3 R29, P1, PT, R29, UR76, RZ ;  /* 0x0000004c1d1d7c10 */ /* 0x000fc6000ff3e0ff */
[----:B------:R0:W-:Y:S01]  /*1d2b0*/  STL [R1+0x680], R20 ;  /* 0x0006801401007387 */ /* 0x0001e20000100800 */
[----:B------:R-:W-:-:S03]  /*1d2c0*/  IADD3.X R5, PT, PT, R5, UR15, RZ, P0, !PT ;  /* 0x0000000f05057c10 */ /* 0x000fc600087fe4ff */
[----:B0-----:R-:W3:Y:S04]  /*1d2d0*/  LDL.LU R20, [R1+0x69c] ;  /* 0x00069c0001147983 */ /* 0x001ee80000300800 */
[----:B------:R0:W-:Y:S01]  /*1d2e0*/  STL [R1+0x91c], R29 ;  /* 0x00091c1d01007387 */ /* 0x0001e20000100800 */
[----:B------:R-:W-:-:S03]  /*1d2f0*/  IADD3 R16, P0, PT, R16, UR76, RZ ;  /* 0x0000004c10107c10 */ /* 0x000fc6000ff1e0ff */
[----:B0-----:R-:W3:Y:S04]  /*1d300*/  LDL.LU R29, [R1+0x6d8] ;  /* 0x0006d800011d7983 */ /* 0x001ee80000300800 */
[----:B------:R0:W-:Y:S04]  /*1d310*/  STL [R1+0x688], R5 ;  /* 0x0006880501007387 */ /* 0x0001e80000100800 */
[----:B0-----:R-:W3:Y:S01]  /*1d320*/  LDL.LU R5, [R1+0x6a4] ;  /* 0x0006a40001057983 */ /* 0x001ee20000300800 */
[----:B--2---:R-:W-:-:S05]  /*1d330*/  IADD3.X R22, PT, PT, R22, UR15, RZ, P4, !PT ;  /* 0x0000000f16167c10 */ /* 0x004fca000a7fe4ff */
[----:B------:R0:W-:Y:S04]  /*1d340*/  STL [R1+0x900], R22 ;  /* 0x0009001601007387 */ /* 0x0001e80000100800 */
[----:B------:R1:W-:Y:S01]  /*1d350*/  STL [R1+0x6a0], R16 ;  /* 0x0006a01001007387 */ /* 0x0003e20000100800 */
[----:B----4-:R-:W-:-:S03]  /*1d360*/  IADD3 R17, P4, PT, R17, UR76, RZ ;  /* 0x0000004c11117c10 */ /* 0x010fc6000ff9e0ff */
[----:B0-----:R-:W2:Y:S04]  /*1d370*/  LDL.LU R22, [R1+0x6e0] ;  /* 0x0006e00001167983 */ /* 0x001ea80000300800 */
[----:B-1----:R-:W4:Y:S01]  /*1d380*/  LDL.LU R16, [R1+0x6ac] ;  /* 0x0006ac0001107983 */ /* 0x002f220000300800 */
[----:B------:R-:W-:-:S05]  /*1d390*/  IADD3.X R23, PT, PT, R23, UR15, RZ, P3, !PT ;  /* 0x0000000f17177c10 */ /* 0x000fca0009ffe4ff */
[----:B------:R0:W-:Y:S04]  /*1d3a0*/  STL [R1+0x908], R23 ;  /* 0x0009081701007387 */ /* 0x0001e80000100800 */
[----:B------:R1:W-:Y:S01]  /*1d3b0*/  STL [R1+0x6a8], R17 ;  /* 0x0006a81101007387 */ /* 0x0003e20000100800 */
[----:B------:R-:W-:-:S03]  /*1d3c0*/  IADD3 R18, P3, PT, R18, UR76, RZ ;  /* 0x0000004c12127c10 */ /* 0x000fc6000ff7e0ff */
[----:B0-----:R-:W4:Y:S04]  /*1d3d0*/  LDL.LU R23, [R1+0x6e8] ;  /* 0x0006e80001177983 */ /* 0x001f280000300800 */
[----:B-1----:R-:W4:Y:S04]  /*1d3e0*/  LDL.LU R17, [R1+0x6b4] ;  /* 0x0006b40001117983 */ /* 0x002f280000300800 */
[----:B------:R0:W-:Y:S04]  /*1d3f0*/  STL [R1+0x6b0], R18 ;  /* 0x0006b01201007387 */ /* 0x0001e80000100800 */
[----:B0-----:R-:W4:Y:S04]  /*1d400*/  LDL.LU R18, [R1+0x6f0] ;  /* 0x0006f00001127983 */ /* 0x001f280000300800 */
[----:B------:R-:W4:Y:S01]  /*1d410*/  LDL.LU R6, [R1+0x6bc] ;  /* 0x0006bc0001067983 */ /* 0x000f220000300800 */
[----:B------:R-:W-:-:S02]  /*1d420*/  IADD3.X R4, PT, PT, R4, UR15, RZ, P2, !PT ;  /* 0x0000000f04047c10 */ /* 0x000fc400097fe4ff */
[----:B------:R-:W-:-:S03]  /*1d430*/  IADD3 R19, P2, PT, R19, UR76, RZ ;  /* 0x0000004c13137c10 */ /* 0x000fc6000ff5e0ff */
[----:B------:R-:W-:Y:S01]  /*1d440*/  STL [R1+0x68c], R4 ;  /* 0x00068c0401007387 */ /* 0x000fe20000100800 */
[----:B------:R-:W-:-:S03]  /*1d450*/  IADD3.X R24, PT, PT, R24, UR15, RZ, P6, !PT ;  /* 0x0000000f18187c10 */ /* 0x000fc6000b7fe4ff */
[----:B------:R-:W4:Y:S04]  /*1d460*/  LDL.LU R7, [R1+0x6f8] ;  /* 0x0006f80001077983 */ /* 0x000f280000300800 */
[----:B------:R-:W-:Y:S04]  /*1d470*/  STL [R1+0x6b8], R19 ;  /* 0x0006b81301007387 */ /* 0x000fe80000100800 */
[----:B------:R0:W-:Y:S04]  /*1d480*/  STL [R1+0x690], R24 ;  /* 0x0006901801007387 */ /* 0x0001e80000100800 */
[----:B0-----:R-:W4:Y:S04]  /*1d490*/  LDL.LU R24, [R1+0x6c4] ;  /* 0x0006c40001187983 */ /* 0x001f280000300800 */
[----:B------:R-:W4:Y:S01]  /*1d4a0*/  LDL.LU R19, [R1+0x700] ;  /* 0x0007000001137983 */ /* 0x000f220000300800 */
[----:B------:R-:W-:-:S05]  /*1d4b0*/  IADD3 R25, P6, PT, R25, UR76, RZ ;  /* 0x0000004c19197c10 */ /* 0x000fca000ffde0ff */
[----:B------:R0:W-:Y:S04]  /*1d4c0*/  STL [R1+0x6c0], R25 ;  /* 0x0006c01901007387 */ /* 0x0001e80000100800 */
[----:B0-----:R-:W4:Y:S01]  /*1d4d0*/  LDL.LU R25, [R1+0x6cc] ;  /* 0x0006cc0001197983 */ /* 0x001f220000300800 */
[----:B------:R-:W-:-:S05]  /*1d4e0*/  IADD3.X R26, PT, PT, R26, UR15, RZ, P5, !PT ;  /* 0x0000000f1a1a7c10 */ /* 0x000fca000affe4ff */
[----:B------:R0:W-:Y:S04]  /*1d4f0*/  STL [R1+0x694], R26 ;  /* 0x0006941a01007387 */ /* 0x0001e80000100800 */
[----:B0-----:R-:W4:Y:S01]  /*1d500*/  LDL.LU R26, [R1+0x708] ;  /* 0x00070800011a7983 */ /* 0x001f220000300800 */
[----:B---3--:R-:W-:-:S05]  /*1d510*/  IADD3 R21, P5, PT, R21, UR76, RZ ;  /* 0x0000004c15157c10 */ /* 0x008fca000ffbe0ff */
[----:B------:R0:W-:Y:S01]  /*1d520*/  STL [R1+0x6c8], R21 ;  /* 0x0006c81501007387 */ /* 0x0001e20000100800 */
[----:B------:R-:W-:-:S03]  /*1d530*/  IADD3.X R27, PT, PT, R27, UR15, RZ, P1, !PT ;  /* 0x0000000f1b1b7c10 */ /* 0x000fc60008ffe4ff */
[----:B0-----:R-:W3:Y:S04]  /*1d540*/  LDL.LU R21, [R1+0x6d4] ;  /* 0x0006d40001157983 */ /* 0x001ee80000300800 */
[----:B------:R0:W-:Y:S01]  /*1d550*/  STL [R1+0x698], R27 ;  /* 0x0006981b01007387 */ /* 0x0001e20000100800 */
[----:B------:R-:W-:-:S03]  /*1d560*/  IADD3 R28, P1, PT, R28, UR76, RZ ;  /* 0x0000004c1c1c7c10 */ /* 0x000fc6000ff3e0ff */
[----:B0-----:R-:W3:Y:S04]  /*1d570*/  LDL.LU R27, [R1+0x710] ;  /* 0x00071000011b7983 */ /* 0x001ee80000300800 */
[----:B------:R0:W-:Y:S01]  /*1d580*/  STL [R1+0x6d0], R28 ;  /* 0x0006d01c01007387 */ /* 0x0001e20000100800 */
[----:B------:R-:W-:-:S03]  /*1d590*/  IADD3.X R20, PT, PT, R20, UR15, RZ, P0, !PT ;  /* 0x0000000f14147c10 */ /* 0x000fc600087fe4ff */
[----:B0-----:R-:W3:Y:S04]  /*1d5a0*/  LDL.LU R28, [R1+0x6dc] ;  /* 0x0006dc00011c7983 */ /* 0x001ee80000300800 */
[----:B------:R-:W3:Y:S04]  /*1d5b0*/  LDL.LU R4, [R1+0x718] ;  /* 0x0007180001047983 */ /* 0x000ee80000300800 */
[----:B------:R0:W-:Y:S01]  /*1d5c0*/  STL [R1+0x69c], R20 ;  /* 0x00069c1401007387 */ /* 0x0001e20000100800 */
[----:B------:R-:W-:-:S03]  /*1d5d0*/  IADD3 R29, P0, PT, R29, UR76, RZ ;  /* 0x0000004c1d1d7c10 */ /* 0x000fc6000ff1e0ff */
[----:B0-----:R-:W3:Y:S04]  /*1d5e0*/  LDL.LU R20, [R1+0x6e4] ;  /* 0x0006e40001147983 */ /* 0x001ee80000300800 */
[----:B------:R0:W-:Y:S01]  /*1d5f0*/  STL [R1+0x6d8], R29 ;  /* 0x0006d81d01007387 */ /* 0x0001e20000100800 */
[----:B------:R-:W-:-:S03]  /*1d600*/  IADD3.X R5, PT, PT, R5, UR15, RZ, P4, !PT ;  /* 0x0000000f05057c10 */ /* 0x000fc6000a7fe4ff */
[----:B0-----:R-:W3:Y:S04]  /*1d610*/  LDL.LU R29, [R1+0x720] ;  /* 0x00072000011d7983 */ /* 0x001ee80000300800 */
[----:B------:R0:W-:Y:S04]  /*1d620*/  STL [R1+0x6a4], R5 ;  /* 0x0006a40501007387 */ /* 0x0001e80000100800 */
[----:B0-----:R-:W3:Y:S01]  /*1d630*/  LDL.LU R5, [R1+0x6ec] ;  /* 0x0006ec0001057983 */ /* 0x001ee20000300800 */
[----:B--2---:R-:W-:Y:S02]  /*1d640*/  IADD3 R22, P4, PT, R22, UR76, RZ ;  /* 0x0000004c16167c10 */ /* 0x004fe4000ff9e0ff */
[----:B----4-:R-:W-:-:S03]  /*1d650*/  IADD3.X R16, PT, PT, R16, UR15, RZ, P3, !PT ;  /* 0x0000000f10107c10 */ /* 0x010fc60009ffe4ff */
[----:B------:R0:W-:Y:S04]  /*1d660*/  STL [R1+0x6e0], R22 ;  /* 0x0006e01601007387 */ /* 0x0001e80000100800 */
[----:B0-----:R-:W2:Y:S01]  /*1d670*/  LDL.LU R22, [R1+0x728] ;  /* 0x0007280001167983 */ /* 0x001ea20000300800 */
[----:B------:R-:W-:Y:S02]  /*1d680*/  IADD3 R23, P3, PT, R23, UR76, RZ ;  /* 0x0000004c17177c10 */ /* 0x000fe4000ff7e0ff */
[----:B------:R-:W-:-:S03]  /*1d690*/  IADD3.X R17, PT, PT, R17, UR15, RZ, P2, !PT ;  /* 0x0000000f11117c10 */ /* 0x000fc600097fe4ff */
[----:B------:R0:W-:Y:S04]  /*1d6a0*/  STL [R1+0x6e8], R23 ;  /* 0x0006e81701007387 */ /* 0x0001e80000100800 */
[----:B0-----:R-:W4:Y:S01]  /*1d6b0*/  LDL.LU R23, [R1+0x6f4] ;  /* 0x0006f40001177983 */ /* 0x001f220000300800 */
[----:B------:R-:W-:-:S03]  /*1d6c0*/  IADD3 R18, P2, PT, R18, UR76, RZ ;  /* 0x0000004c12127c10 */ /* 0x000fc6000ff5e0ff */
[----:B------:R0:W-:Y:S01]  /*1d6d0*/  STL [R1+0x6ac], R16 ;  /* 0x0006ac1001007387 */ /* 0x0001e20000100800 */
[----:B------:R-:W-:-:S03]  /*1d6e0*/  IADD3.X R6, PT, PT, R6, UR15, RZ, P6, !PT ;  /* 0x0000000f06067c10 */ /* 0x000fc6000b7fe4ff */
[----:B0-----:R-:W4:Y:S04]  /*1d6f0*/  LDL.LU R16, [R1+0x730] ;  /* 0x0007300001107983 */ /* 0x001f280000300800 */
[----:B------:R0:W-:Y:S01]  /*1d700*/  STL [R1+0x6b4], R17 ;  /* 0x0006b41101007387 */ /* 0x0001e20000100800 */
[----:B------:R-:W-:-:S03]  /*1d710*/  IADD3 R7, P6, PT, R7, UR76, RZ ;  /* 0x0000004c07077c10 */ /* 0x000fc6000ffde0ff */
[----:B0-----:R-:W4:Y:S04]  /*1d720*/  LDL.LU R17, [R1+0x6fc] ;  /* 0x0006fc0001117983 */ /* 0x001f280000300800 */
[----:B------:R0:W-:Y:S01]  /*1d730*/  STL [R1+0x6f0], R18 ;  /* 0x0006f01201007387 */ /* 0x0001e20000100800 */
[----:B------:R-:W-:-:S03]  /*1d740*/  IADD3.X R24, PT, PT, R24, UR15, RZ, P5, !PT ;  /* 0x0000000f18187c10 */ /* 0x000fc6000affe4ff */
[----:B0-----:R-:W4:Y:S01]  /*1d750*/  LDL.LU R18, [R1+0x738] ;  /* 0x0007380001127983 */ /* 0x001f220000300800 */
[----:B------:R-:W-:-:S03]  /*1d760*/  IADD3 R19, P5, PT, R19, UR76, RZ ;  /* 0x0000004c13137c10 */ /* 0x000fc6000ffbe0ff */
[----:B------:R0:W-:Y:S04]  /*1d770*/  STL [R1+0x6c4], R24 ;  /* 0x0006c41801007387 */ /* 0x0001e80000100800 */
[----:B------:R-:W-:Y:S04]  /*1d780*/  STL [R1+0x6bc], R6 ;  /* 0x0006bc0601007387 */ /* 0x000fe80000100800 */
[----:B0-----:R-:W4:Y:S01]  /*1d790*/  LDL.LU R24, [R1+0x740] ;  /* 0x0007400001187983 */ /* 0x001f220000300800 */
[----:B------:R-:W-:-:S03]  /*1d7a0*/  IADD3.X R25, PT, PT, R25, UR15, RZ, P1, !PT ;  /* 0x0000000f19197c10 */ /* 0x000fc60008ffe4ff */
[----:B------:R-:W-:Y:S04]  /*1d7b0*/  STL [R1+0x6f8], R7 ;  /* 0x0006f80701007387 */ /* 0x000fe80000100800 */
[----:B------:R0:W-:Y:S04]  /*1d7c0*/  STL [R1+0x6cc], R25 ;  /* 0x0006cc1901007387 */ /* 0x0001e80000100800 */
[----:B0-----:R-:W4:Y:S01]  /*1d7d0*/  LDL.LU R25, [R1+0x70c] ;  /* 0x00070c0001197983 */ /* 0x001f220000300800 */
[----:B------:R-:W-:-:S03]  /*1d7e0*/  IADD3 R26, P1, PT, R26, UR76, RZ ;  /* 0x0000004c1a1a7c10 */ /* 0x000fc6000ff3e0ff */
[----:B------:R-:W-:Y:S04]  /*1d7f0*/  STL [R1+0x700], R19 ;  /* 0x0007001301007387 */ /* 0x000fe80000100800 */
[----:B------:R0:W-:Y:S04]  /*1d800*/  STL [R1+0x708], R26 ;  /* 0x0007081a01007387 */ /* 0x0001e80000100800 */
[----:B0-----:R-:W4:Y:S01]  /*1d810*/  LDL.LU R26, [R1+0x748] ;  /* 0x00074800011a7983 */ /* 0x001f220000300800 */
[----:B---3--:R-:W-:-:S03]  /*1d820*/  IADD3.X R21, PT, PT, R21, UR15, RZ, P0, !PT ;  /* 0x0000000f15157c10 */ /* 0x008fc600087fe4ff */
[----:B------:R-:W3:Y:S04]  /*1d830*/  LDL.LU R19, [R1+0x714] ;  /* 0x0007140001137983 */ /* 0x000ee80000300800 */
[----:B------:R0:W-:Y:S01]  /*1d840*/  STL [R1+0x6d4], R21 ;  /* 0x0006d41501007387 */ /* 0x0001e20000100800 */
[----:B------:R-:W-:-:S03]  /*1d850*/  IADD3 R27, P0, PT, R27, UR76, RZ ;  /* 0x0000004c1b1b7c10 */ /* 0x000fc6000ff1e0ff */
[----:B0-----:R-:W3:Y:S04]  /*1d860*/  LDL.LU R21, [R1+0x750] ;  /* 0x0007500001157983 */ /* 0x001ee80000300800 */
[----:B------:R0:W-:Y:S01]  /*1d870*/  STL [R1+0x710], R27 ;  /* 0x0007101b01007387 */ /* 0x0001e20000100800 */
[----:B------:R-:W-:-:S03]  /*1d880*/  IADD3.X R28, PT, PT, R28, UR15, RZ, P4, !PT ;  /* 0x0000000f1c1c7c10 */ /* 0x000fc6000a7fe4ff */
[----:B0-----:R-:W3:Y:S01]  /*1d890*/  LDL.LU R27, [R1+0x71c] ;  /* 0x00071c00011b7983 */ /* 0x001ee20000300800 */
[----:B------:R-:W-:-:S03]  /*1d8a0*/  IADD3 R4, P4, PT, R4, UR76, RZ ;  /* 0x0000004c04047c10 */ /* 0x000fc6000ff9e0ff */
[----:B------:R0:W-:Y:S04]  /*1d8b0*/  STL [R1+0x6dc], R28 ;  /* 0x0006dc1c01007387 */ /* 0x0001e80000100800 */
[----:B0-----:R-:W3:Y:S01]  /*1d8c0*/  LDL.LU R28, [R1+0x758] ;  /* 0x00075800011c7983 */ /* 0x001ee20000300800 */
[----:B------:R-:W-:-:S05]  /*1d8d0*/  IADD3.X R20, PT, PT, R20, UR15, RZ, P3, !PT ;  /* 0x0000000f14147c10 */ /* 0x000fca0009ffe4ff */
[----:B------:R0:W-:Y:S04]  /*1d8e0*/  STL [R1+0x6e4], R20 ;  /* 0x0006e41401007387 */ /* 0x0001e80000100800 */
[----:B------:R-:W-:Y:S01]  /*1d8f0*/  STL [R1+0x718], R4 ;  /* 0x0007180401007387 */ /* 0x000fe20000100800 */
[----:B------:R-:W-:-:S03]  /*1d900*/  IADD3 R29, P3, PT, R29, UR76, RZ ;  /* 0x0000004c1d1d7c10 */ /* 0x000fc6000ff7e0ff */
[----:B0-----:R-:W3:Y:S04]  /*1d910*/  LDL.LU R20, [R1+0x760] ;  /* 0x0007600001147983 */ /* 0x001ee80000300800 */
[----:B------:R0:W-:Y:S01]  /*1d920*/  STL [R1+0x720], R29 ;  /* 0x0007201d01007387 */ /* 0x0001e20000100800 */
[----:B------:R-:W-:-:S03]  /*1d930*/  IADD3.X R5, PT, PT, R5, UR15, RZ, P2, !PT ;  /* 0x0000000f05057c10 */ /* 0x000fc600097fe4ff */
[----:B0-----:R-:W3:Y:S04]  /*1d940*/  LDL.LU R29, [R1+0x72c] ;  /* 0x00072c00011d7983 */ /* 0x001ee80000300800 */
[----:B------:R-:W3:Y:S01]  /*1d950*/  LDL.LU R4, [R1+0x768] ;  /* 0x0007680001047983 */ /* 0x000ee20000300800 */
[----:B------:R-:W-:Y:S02]  /*1d960*/  IADD3.X R3, PT, PT, R3, UR15, RZ, P1, !PT ;  /* 0x0000000f03037c10 */ /* 0x000fe40008ffe4ff */
[----:B--2---:R-:W-:-:S05]  /*1d970*/  IADD3 R22, P2, PT, R22, UR76, RZ ;  /* 0x0000004c16167c10 */ /* 0x004fca000ff5e0ff */
[----:B------:R0:W-:Y:S04]  /*1d980*/  STL [R1+0x728], R22 ;  /* 0x0007281601007387 */ /* 0x0001e80000100800 */
[----:B------:R1:W-:Y:S04]  /*1d990*/  STL [R1+0x6ec], R5 ;  /* 0x0006ec0501007387 */ /* 0x0003e80000100800 */
[----:B0-----:R-:W2:Y:S04]  /*1d9a0*/  LDL.LU R22, [R1+0x734] ;  /* 0x0007340001167983 */ /* 0x001ea80000300800 */
[----:B-1----:R-:W2:Y:S01]  /*1d9b0*/  LDL.LU R5, [R1+0x770] ;  /* 0x0007700001057983 */ /* 0x002ea20000300800 */
[----:B----4-:R-:W-:-:S05]  /*1d9c0*/  IADD3.X R23, PT, PT, R23, UR15, RZ, P6, !PT ;  /* 0x0000000f17177c10 */ /* 0x010fca000b7fe4ff */
[----:B------:R0:W-:Y:S01]  /*1d9d0*/  STL [R1+0x6f4], R23 ;  /* 0x0006f41701007387 */ /* 0x0001e20000100800 */
[----:B------:R-:W-:-:S03]  /*1d9e0*/  IADD3 R16, P6, PT, R16, UR76, RZ ;  /* 0x0000004c10107c10 */ /* 0x000fc6000ffde0ff */
[----:B0-----:R-:W4:Y:S04]  /*1d9f0*/  LDL.LU R23, [R1+0x73c] ;  /* 0x00073c0001177983 */ /* 0x001f280000300800 */
[----:B------:R0:W-:Y:S01]  /*1da00*/  STL [R1+0x730], R16 ;  /* 0x0007301001007387 */ /* 0x0001e20000100800 */
[----:B------:R-:W-:-:S03]  /*1da10*/  IADD3.X R17, PT, PT, R17, UR15, RZ, P5, !PT ;  /* 0x0000000f11117c10 */ /* 0x000fc6000affe4ff */
[----:B0-----:R-:W4:Y:S04]  /*1da20*/  LDL.LU R16, [R1+0x778] ;  /* 0x0007780001107983 */ /* 0x001f280000300800 */
[----:B------:R0:W-:Y:S01]  /*1da30*/  STL [R1+0x6fc], R17 ;  /* 0x0006fc1101007387 */ /* 0x0001e20000100800 */
[----:B------:R-:W-:-:S03]  /*1da40*/  IADD3 R18, P5, PT, R18, UR76, RZ ;  /* 0x0000004c12127c10 */ /* 0x000fc6000ffbe0ff */
[----:B0-----:R-:W4:Y:S04]  /*1da50*/  LDL.LU R17, [R1+0x744] ;  /* 0x0007440001117983 */ /* 0x001f280000300800 */
[----:B------:R-:W-:Y:S04]  /*1da60*/  STL [R1+0x738], R18 ;  /* 0x0007381201007387 */ /* 0x000fe80000100800 */
[----:B------:R0:W-:Y:S01]  /*1da70*/  STL [R1+0x704], R3 ;  /* 0x0007040301007387 */ /* 0x0001e20000100800 */
[----:B------:R-:W-:-:S03]  /*1da80*/  IADD3 R24, P1, PT, R24, UR76, RZ ;  /* 0x0000004c18187c10 */ /* 0x000fc6000ff3e0ff */
[----:B0-----:R-:W4:Y:S04]  /*1da90*/  LDL.LU R3, [R1+0x9f8] ;  /* 0x0009f80001037983 */ /* 0x001f280000300800 */
[----:B------:R-:W4:Y:S04]  /*1daa0*/  LDL.LU R18, [R1+0x780] ;  /* 0x0007800001127983 */ /* 0x000f280000300800 */
[----:B------:R0:W-:Y:S01]  /*1dab0*/  STL [R1+0x740], R24 ;  /* 0x0007401801007387 */ /* 0x0001e20000100800 */
[----:B------:R-:W-:-:S03]  /*1dac0*/  IADD3.X R25, PT, PT, R25, UR15, RZ, P0, !PT ;  /* 0x0000000f19197c10 */ /* 0x000fc600087fe4ff */
[----:B0-----:R-:W4:Y:S04]  /*1dad0*/  LDL.LU R24, [R1+0x74c] ;  /* 0x00074c0001187983 */ /* 0x001f280000300800 */
[----:B------:R0:W-:Y:S04]  /*1dae0*/  STL [R1+0x70c], R25 ;  /* 0x00070c1901007387 */ /* 0x0001e80000100800 */
[----:B0-----:R-:W4:Y:S01]  /*1daf0*/  LDL.LU R25, [R1+0x788] ;  /* 0x0007880001197983 */ /* 0x001f220000300800 */
[----:B------:R-:W-:-:S05]  /*1db00*/  IADD3 R26, P0, PT, R26, UR76, RZ ;  /* 0x0000004c1a1a7c10 */ /* 0x000fca000ff1e0ff */
[----:B------:R0:W-:Y:S04]  /*1db10*/  STL [R1+0x748], R26 ;  /* 0x0007481a01007387 */ /* 0x0001e80000100800 */
[----:B0-----:R-:W4:Y:S01]  /*1db20*/  LDL.LU R26, [R1+0x754] ;  /* 0x00075400011a7983 */ /* 0x001f220000300800 */
[----:B---3--:R-:W-:Y:S02]  /*1db30*/  IADD3.X R19, PT, PT, R19, UR15, RZ, P4, !PT ;  /* 0x0000000f13137c10 */ /* 0x008fe4000a7fe4ff */
[----:B------:R-:W-:-:S03]  /*1db40*/  IADD3 R21, P4, PT, R21, UR76, RZ ;  /* 0x0000004c15157c10 */ /* 0x000fc6000ff9e0ff */
[----:B------:R0:W-:Y:S01]  /*1db50*/  STL [R1+0x714], R19 ;  /* 0x0007141301007387 */ /* 0x0001e20000100800 */
[----:B------:R-:W-:-:S03]  /*1db60*/  IADD3.X R2, PT, PT, R2, UR15, RZ, P2, !PT ;  /* 0x0000000f02027c10 */ /* 0x000fc600097fe4ff */
[----:B0-----:R-:W3:Y:S01]  /*1db70*/  LDL.LU R19, [R1+0x790] ;  /* 0x0007900001137983 */ /* 0x001ee20000300800 */
[----:B------:R-:W-:-:S03]  /*1db80*/  IADD3.X R27, PT, PT, R27, UR15, RZ, P3, !PT ;  /* 0x0000000f1b1b7c10 */ /* 0x000fc60009ffe4ff */
[----:B------:R0:W-:Y:S04]  /*1db90*/  STL [R1+0x750], R21 ;  /* 0x0007501501007387 */ /* 0x0001e80000100800 */
[----:B0-----:R-:W3:Y:S01]  /*1dba0*/  LDL.LU R21, [R1+0x75c] ;  /* 0x00075c0001157983 */ /* 0x001ee20000300800 */
[----:B------:R-:W-:-:S03]  /*1dbb0*/  IADD3 R28, P3, PT, R28, UR76, RZ ;  /* 0x0000004c1c1c7c10 */ /* 0x000fc6000ff7e0ff */
[----:B------:R0:W-:Y:S04]  /*1dbc0*/  STL [R1+0x71c], R27 ;  /* 0x00071c1b01007387 */ /* 0x0001e80000100800 */
[----:B0-----:R-:W3:Y:S01]  /*1dbd0*/  LDL.LU R27, [R1+0x798] ;  /* 0x00079800011b7983 */ /* 0x001ee20000300800 */
[----:B------:R-:W-:-:S03]  /*1dbe0*/  IADD3 R20, P2, PT, R20, UR76, RZ ;  /* 0x0000004c14147c10 */ /* 0x000fc6000ff5e0ff */
[----:B------:R0:W-:Y:S04]  /*1dbf0*/  STL [R1+0x724], R2 ;  /* 0x0007240201007387 */ /* 0x0001e80000100800 */
[----:B------:R1:W-:Y:S04]  /*1dc00*/  STL [R1+0x758], R28 ;  /* 0x0007581c01007387 */ /* 0x0003e80000100800 */
[----:B0-----:R-:W3:Y:S01]  /*1dc10*/  LDL.LU R2, [R1+0x9f4] ;  /* 0x0009f40001027983 */ /* 0x001ee20000300800 */
[----:B------:R-:W-:-:S03]  /*1dc20*/  IADD3.X R29, PT, PT, R29, UR15, RZ, P6, !PT ;  /* 0x0000000f1d1d7c10 */ /* 0x000fc6000b7fe4ff */
[----:B-1----:R-:W3:Y:S04]  /*1dc30*/  LDL.LU R28, [R1+0x764] ;  /* 0x00076400011c7983 */ /* 0x002ee80000300800 */
[----:B------:R0:W-:Y:S01]  /*1dc40*/  STL [R1+0x760], R20 ;  /* 0x0007601401007387 */ /* 0x0001e20000100800 */
[----:B------:R-:W-:-:S03]  /*1dc50*/  IADD3 R4, P6, PT, R4, UR76, RZ ;  /* 0x0000004c04047c10 */ /* 0x000fc6000ffde0ff */
[----:B0-----:R-:W3:Y:S04]  /*1dc60*/  LDL.LU R20, [R1+0x7a0] ;  /* 0x0007a00001147983 */ /* 0x001ee80000300800 */
[----:B------:R0:W-:Y:S04]  /*1dc70*/  STL [R1+0x72c], R29 ;  /* 0x00072c1d01007387 */ /* 0x0001e80000100800 */
[----:B0-----:R-:W3:Y:S01]  /*1dc80*/  LDL.LU R29, [R1+0x76c] ;  /* 0x00076c00011d7983 */ /* 0x001ee20000300800 */
[----:B--2---:R-:W-:Y:S02]  /*1dc90*/  IADD3.X R22, PT, PT, R22, UR15, RZ, P5, !PT ;  /* 0x0000000f16167c10 */ /* 0x004fe4000affe4ff */
[----:B------:R-:W-:-:S03]  /*1dca0*/  IADD3 R5, P5, PT, R5, UR76, RZ ;  /* 0x0000004c05057c10 */ /* 0x000fc6000ffbe0ff */
[----:B------:R0:W-:Y:S04]  /*1dcb0*/  STL [R1+0x734], R22 ;  /* 0x0007341601007387 */ /* 0x0001e80000100800 */
[----:B0-----:R-:W2:Y:S04]  /*1dcc0*/  LDL.LU R22, [R1+0x7a8] ;  /* 0x0007a80001167983 */ /* 0x001ea80000300800 */
[----:B------:R-:W-:Y:S04]  /*1dcd0*/  STL [R1+0x768], R4 ;  /* 0x0007680401007387 */ /* 0x000fe80000100800 */
[----:B------:R-:W2:Y:S01]  /*1dce0*/  LDL.LU R6, [R1+0x774] ;  /* 0x0007740001067983 */ /* 0x000ea20000300800 */
[----:B----4-:R-:W-:-:S03]  /*1dcf0*/  IADD3.X R23, PT, PT, R23, UR15, RZ, P1, !PT ;  /* 0x0000000f17177c10 */ /* 0x010fc60008ffe4ff */
[----:B------:R0:W-:Y:S04]  /*1dd00*/  STL [R1+0x770], R5 ;  /* 0x0007700501007387 */ /* 0x0001e80000100800 */
[----:B0-----:R-:W4:Y:S01]  /*1dd10*/  LDL.LU R5, [R1+0x7b0] ;  /* 0x0007b00001057983 */ /* 0x001f220000300800 */
[----:B------:R-:W-:-:S03]  /*1dd20*/  IADD3 R16, P1, PT, R16, UR76, RZ ;  /* 0x0000004c10107c10 */ /* 0x000fc6000ff3e0ff */
[----:B------:R0:W-:Y:S04]  /*1dd30*/  STL [R1+0x73c], R23 ;  /* 0x00073c1701007387 */ /* 0x0001e80000100800 */
[----:B0-----:R-:W4:Y:S01]  /*1dd40*/  LDL.LU R23, [R1+0x77c] ;  /* 0x00077c0001177983 */ /* 0x001f220000300800 */
[----:B------:R-:W-:-:S03]  /*1dd50*/  IADD3.X R17, PT, PT, R17, UR15, RZ, P0, !PT ;  /* 0x0000000f11117c10 */ /* 0x000fc600087fe4ff */
[----:B------:R0:W-:Y:S04]  /*1dd60*/  STL [R1+0x778], R16 ;  /* 0x0007781001007387 */ /* 0x0001e80000100800 */
[----:B0-----:R-:W4:Y:S04]  /*1dd70*/  LDL.LU R16, [R1+0x7b8] ;  /* 0x0007b80001107983 */ /* 0x001f280000300800 */
[----:B------:R0:W-:Y:S01]  /*1dd80*/  STL [R1+0x744], R17 ;  /* 0x0007441101007387 */ /* 0x0001e20000100800 */
[----:B------:R-:W-:-:S03]  /*1dd90*/  IADD3 R18, P0, PT, R18, UR76, RZ ;  /* 0x0000004c12127c10 */ /* 0x000fc6000ff1e0ff */
[----:B0-----:R-:W4:Y:S01]  /*1dda0*/  LDL.LU R17, [R1+0x784] ;  /* 0x0007840001117983 */ /* 0x001f220000300800 */
[----:B------:R-:W-:-:S05]  /*1ddb0*/  IADD3.X R24, PT, PT, R24, UR15, RZ, P4, !PT ;  /* 0x0000000f18187c10 */ /* 0x000fca000a7fe4ff */
[----:B------:R0:W-:Y:S01]  /*1ddc0*/  STL [R1+0x74c], R24 ;  /* 0x00074c1801007387 */ /* 0x0001e20000100800 */
[----:B------:R-:W-:-:S03]  /*1ddd0*/  IADD3 R25, P4, PT, R25, UR76, RZ ;  /* 0x0000004c19197c10 */ /* 0x000fc6000ff9e0ff */
[----:B0-----:R-:W4:Y:S04]  /*1dde0*/  LDL.LU R24, [R1+0x7c0] ;  /* 0x0007c00001187983 */ /* 0x001f280000300800 */
[----:B------:R-:W-:Y:S04]  /*1ddf0*/  STL [R1+0x780], R18 ;  /* 0x0007801201007387 */ /* 0x000fe80000100800 */
[----:B------:R0:W-:Y:S01]  /*1de00*/  STL [R1+0x788], R25 ;  /* 0x0007881901007387 */ /* 0x0001e20000100800 */
[----:B------:R-:W-:-:S03]  /*1de10*/  IADD3.X R26, PT, PT, R26, UR15, RZ, P3, !PT ;  /* 0x0000000f1a1a7c10 */ /* 0x000fc60009ffe4ff */
[----:B0-----:R-:W4:Y:S04]  /*1de20*/  LDL.LU R25, [R1+0x78c] ;  /* 0x00078c0001197983 */ /* 0x001f280000300800 */
[----:B------:R-:W4:Y:S04]  /*1de30*/  LDL.LU R18, [R1+0x7c8] ;  /* 0x0007c80001127983 */ /* 0x000f280000300800 */
[----:B------:R0:W-:Y:S04]  /*1de40*/  STL [R1+0x754], R26 ;  /* 0x0007541a01007387 */ /* 0x0001e80000100800 */
[----:B0-----:R-:W4:Y:S01]  /*1de50*/  LDL.LU R26, [R1+0x794] ;  /* 0x00079400011a7983 */ /* 0x001f220000300800 */
[----:B---3--:R-:W-:-:S03]  /*1de60*/  IADD3 R19, P3, PT, R19, UR76, RZ ;  /* 0x0000004c13137c10 */ /* 0x008fc6000ff7e0ff */
[----:B------:R-:W3:Y:S01]  /*1de70*/  LDL.LU R7, [R1+0x7d0] ;  /* 0x0007d00001077983 */ /* 0x000ee20000300800 */
[----:B------:R-:W-:-:S05]  /*1de80*/  IADD3.X R21, PT, PT, R21, UR15, RZ, P2, !PT ;  /* 0x0000000f15157c10 */ /* 0x000fca00097fe4ff */
[----:B------:R0:W-:Y:S04]  /*1de90*/  STL [R1+0x75c], R21 ;  /* 0x00075c1501007387 */ /* 0x0001e80000100800 */
[----:B------:R-:W-:Y:S01]  /*1dea0*/  STL [R1+0x790], R19 ;  /* 0x0007901301007387 */ /* 0x000fe20000100800 */
[----:B------:R-:W-:-:S03]  /*1deb0*/  IADD3 R27, P2, PT, R27, UR76, RZ ;  /* 0x0000004c1b1b7c10 */ /* 0x000fc6000ff5e0ff */
[----:B0-----:R-:W3:Y:S04]  /*1dec0*/  LDL.LU R21, [R1+0x79c] ;  /* 0x00079c0001157983 */ /* 0x001ee80000300800 */
[----:B------:R0:W-:Y:S04]  /*1ded0*/  STL [R1+0x798], R27 ;  /* 0x0007981b01007387 */ /* 0x0001e80000100800 */
[----:B0-----:R-:W3:Y:S01]  /*1dee0*/  LDL.LU R27, [R1+0x7d8] ;  /* 0x0007d800011b7983 */ /* 0x001ee20000300800 */
[----:B------:R-:W-:-:S03]  /*1def0*/  IADD3.X R28, PT, PT, R28, UR15, RZ, P6, !PT ;  /* 0x0000000f1c1c7c10 */ /* 0x000fc6000b7fe4ff */
[----:B------:R-:W3:Y:S04]  /*1df00*/  LDL.LU R19, [R1+0x7a4] ;  /* 0x0007a40001137983 */ /* 0x000ee80000300800 */
[----:B------:R0:W-:Y:S01]  /*1df10*/  STL [R1+0x764], R28 ;  /* 0x0007641c01007387 */ /* 0x0001e20000100800 */
[----:B------:R-:W-:-:S03]  /*1df20*/  IADD3 R20, P6, PT, R20, UR76, RZ ;  /* 0x0000004c14147c10 */ /* 0x000fc6000ffde0ff */
[----:B0-----:R-:W3:Y:S04]  /*1df30*/  LDL.LU R28, [R1+0x7e0] ;  /* 0x0007e000011c7983 */ /* 0x001ee80000300800 */
[----:B------:R-:W3:Y:S01]  /*1df40*/  LDL.LU R4, [R1+0x7ac] ;  /* 0x0007ac0001047983 */ /* 0x000ee20000300800 */
[----:B------:R-:W-:-:S05]  /*1df50*/  IADD3.X R29, PT, PT, R29, UR15, RZ, P5, !PT ;  /* 0x0000000f1d1d7c10 */ /* 0x000fca000affe4ff */
[----:B------:R0:W-:Y:S04]  /*1df60*/  STL [R1+0x76c], R29 ;  /* 0x00076c1d01007387 */ /* 0x0001e80000100800 */
[----:B------:R1:W-:Y:S04]  /*1df70*/  STL [R1+0x7a0], R20 ;  /* 0x0007a01401007387 */ /* 0x0003e80000100800 */
[----:B0-----:R-:W3:Y:S04]  /*1df80*/  LDL.LU R29, [R1+0x7e8] ;  /* 0x0007e800011d7983 */ /* 0x001ee80000300800 */
[----:B-1----:R-:W3:Y:S01]  /*1df90*/  LDL.LU R20, [R1+0x7b4] ;  /* 0x0007b40001147983 */ /* 0x002ee20000300800 */
[----:B--2---:R-:W-:-:S02]  /*1dfa0*/  IADD3 R22, P5, PT, R22, UR76, RZ ;  /* 0x0000004c16167c10 */ /* 0x004fc4000ffbe0ff */
[----:B------:R-:W-:-:S03]  /*1dfb0*/  IADD3.X R6, PT, PT, R6, UR15, RZ, P1, !PT ;  /* 0x0000000f06067c10 */ /* 0x000fc60008ffe4ff */
[----:B------:R0:W-:Y:S04]  /*1dfc0*/  STL [R1+0x7a8], R22 ;  /* 0x0007a81601007387 */ /* 0x0001e80000100800 */
[----:B0-----:R-:W2:Y:S01]  /*1dfd0*/  LDL.LU R22, [R1+0x7f0] ;  /* 0x0007f00001167983 */ /* 0x001ea20000300800 */
[----:B----4-:R-:W-:-:S05]  /*1dfe0*/  IADD3 R5, P1, PT, R5, UR76, RZ ;  /* 0x0000004c05057c10 */ /* 0x010fca000ff3e0ff */
[----:B------:R0:W-:Y:S04]  /*1dff0*/  STL [R1+0x7b0], R5 ;  /* 0x0007b00501007387 */ /* 0x0001e80000100800 */
[----:B------:R-:W-:Y:S01]  /*1e000*/  STL [R1+0x774], R6 ;  /* 0x0007740601007387 */ /* 0x000fe20000100800 */
[----:B------:R-:W-:-:S03]  /*1e010*/  IADD3.X R23, PT, PT, R23, UR15, RZ, P0, !PT ;  /* 0x0000000f17177c10 */ /* 0x000fc600087fe4ff */
[----:B0-----:R-:W4:Y:S04]  /*1e020*/  LDL.LU R5, [R1+0x7bc] ;  /* 0x0007bc0001057983 */ /* 0x001f280000300800 */
[----:B------:R0:W-:Y:S01]  /*1e030*/  STL [R1+0x77c], R23 ;  /* 0x00077c1701007387 */ /* 0x0001e20000100800 */
[----:B------:R-:W-:-:S03]  /*1e040*/  IADD3 R16, P0, PT, R16, UR76, RZ ;  /* 0x0000004c10107c10 */ /* 0x000fc6000ff1e0ff */
[----:B0-----:R-:W4:Y:S04]  /*1e050*/  LDL.LU R23, [R1+0x7f8] ;  /* 0x0007f80001177983 */ /* 0x001f280000300800 */
        /* <DEDUP_REMOVED lines=8> */
[----:B------:R-:W-:Y:S02]  /*1e0e0*/  IADD3.X R25, PT, PT, R25, UR15, RZ, P3, !PT ;  /* 0x0000000f19197c10 */ /* 0x000fe40009ffe4ff */
[----:B------:R-:W-:-:S03]  /*1e0f0*/  IADD3 R18, P3, PT, R18, UR76, RZ ;  /* 0x0000004c12127c10 */ /* 0x000fc6000ff7e0ff */
[----:B------:R0:W-:Y:S04]  /*1e100*/  STL [R1+0x78c], R25 ;  /* 0x00078c1901007387 */ /* 0x0001e80000100800 */
[----:B0-----:R-:W4:Y:S01]  /*1e110*/  LDL.LU R25, [R1+0x808] ;  /* 0x0008080001197983 */ /* 0x001f220000300800 */
[----:B------:R-:W-:-:S03]  /*1e120*/  IADD3.X R26, PT, PT, R26, UR15, RZ, P2, !PT ;  /* 0x0000000f1a1a7c10 */ /* 0x000fc600097fe4ff */
[----:B------:R0:W-:Y:S04]  /*1e130*/  STL [R1+0x7c8], R18 ;  /* 0x0007c81201007387 */ /* 0x0001e80000100800 */
[----:B0-----:R-:W4:Y:S04]  /*1e140*/  LDL.LU R18, [R1+0x7d4] ;  /* 0x0007d40001127983 */ /* 0x001f280000300800 */
[----:B------:R0:W-:Y:S04]  /*1e150*/  STL [R1+0x794], R26 ;  /* 0x0007941a01007387 */ /* 0x0001e80000100800 */
[----:B0-----:R-:W4:Y:S01]  /*1e160*/  LDL.LU R26, [R1+0x810] ;  /* 0x00081000011a7983 */ /* 0x001f220000300800 */
[----:B---3--:R-:W-:-:S02]  /*1e170*/  IADD3.X R21, PT, PT, R21, UR15, RZ, P6, !PT ;  /* 0x0000000f15157c10 */ /* 0x008fc4000b7fe4ff */
[----:B------:R-:W-:-:S03]  /*1e180*/  IADD3 R7, P2, PT, R7, UR76, RZ ;  /* 0x0000004c07077c10 */ /* 0x000fc6000ff5e0ff */
[----:B------:R0:W-:Y:S01]  /*1e190*/  STL [R1+0x79c], R21 ;  /* 0x00079c1501007387 */ /* 0x0001e20000100800 */
[----:B------:R-:W-:-:S03]  /*1e1a0*/  IADD3 R27, P6, PT, R27, UR76, RZ ;  /* 0x0000004c1b1b7c10 */ /* 0x000fc6000ffde0ff */
[----:B0-----:R-:W3:Y:S01]  /*1e1b0*/  LDL.LU R21, [R1+0x7dc] ;  /* 0x0007dc0001157983 */ /* 0x001ee20000300800 */
[----:B------:R-:W-:-:S03]  /*1e1c0*/  IADD3.X R19, PT, PT, R19, UR15, RZ, P5, !PT ;  /* 0x0000000f13137c10 */ /* 0x000fc6000affe4ff */
[----:B------:R-:W-:Y:S04]  /*1e1d0*/  STL [R1+0x7d0], R7 ;  /* 0x0007d00701007387 */ /* 0x000fe80000100800 */
[----:B------:R0:W-:Y:S01]  /*1e1e0*/  STL [R1+0x7d8], R27 ;  /* 0x0007d81b01007387 */ /* 0x0001e20000100800 */
[----:B------:R-:W-:-:S03]  /*1e1f0*/  IADD3 R28, P5, PT, R28, UR76, RZ ;  /* 0x0000004c1c1c7c10 */ /* 0x000fc6000ffbe0ff */
[----:B0-----:R-:W3:Y:S01]  /*1e200*/  LDL.LU R27, [R1+0x818] ;  /* 0x00081800011b7983 */ /* 0x001ee20000300800 */
[----:B------:R-:W-:-:S03]  /*1e210*/  IADD3.X R4, PT, PT, R4, UR15, RZ, P1, !PT ;  /* 0x0000000f04047c10 */ /* 0x000fc60008ffe4ff */
[----:B------:R0:W-:Y:S04]  /*1e220*/  STL [R1+0x7a4], R19 ;  /* 0x0007a41301007387 */ /* 0x0001e80000100800 */
[----:B0-----:R-:W3:Y:S04]  /*1e230*/  LDL.LU R19, [R1+0x7e4] ;  /* 0x0007e40001137983 */ /* 0x001ee80000300800 */
[----:B------:R0:W-:Y:S01]  /*1e240*/  STL [R1+0x7e0], R28 ;  /* 0x0007e01c01007387 */ /* 0x0001e20000100800 */
[----:B------:R-:W-:-:S03]  /*1e250*/  IADD3 R29, P1, PT, R29, UR76, RZ ;  /* 0x0000004c1d1d7c10 */ /* 0x000fc6000ff3e0ff */
[----:B0-----:R-:W3:Y:S01]  /*1e260*/  LDL.LU R28, [R1+0x820] ;  /* 0x00082000011c7983 */ /* 0x001ee20000300800 */
[----:B------:R-:W-:-:S03]  /*1e270*/  IADD3.X R20, PT, PT, R20, UR15, RZ, P0, !PT ;  /* 0x0000000f14147c10 */ /* 0x000fc600087fe4ff */
[----:B------:R0:W-:Y:S04]  /*1e280*/  STL [R1+0x7e8], R29 ;  /* 0x0007e81d01007387 */ /* 0x0001e80000100800 */
[----:B0-----:R-:W3:Y:S04]  /*1e290*/  LDL.LU R29, [R1+0x7ec] ;  /* 0x0007ec00011d7983 */ /* 0x001ee80000300800 */
[----:B------:R-:W-:Y:S04]  /*1e2a0*/  STL [R1+0x7ac], R4 ;  /* 0x0007ac0401007387 */ /* 0x000fe80000100800 */
[----:B------:R0:W-:Y:S04]  /*1e2b0*/  STL [R1+0x7b4], R20 ;  /* 0x0007b41401007387 */ /* 0x0001e80000100800 */
[----:B0-----:R-:W3:Y:S01]  /*1e2c0*/  LDL.LU R20, [R1+0x828] ;  /* 0x0008280001147983 */ /* 0x001ee20000300800 */
[----:B--2---:R-:W-:-:S05]  /*1e2d0*/  IADD3 R22, P0, PT, R22, UR76, RZ ;  /* 0x0000004c16167c10 */ /* 0x004fca000ff1e0ff */
[----:B------:R0:W-:Y:S04]  /*1e2e0*/  STL [R1+0x7f0], R22 ;  /* 0x0007f01601007387 */ /* 0x0001e80000100800 */
[----:B0-----:R-:W2:Y:S01]  /*1e2f0*/  LDL.LU R22, [R1+0x7f4] ;  /* 0x0007f40001167983 */ /* 0x001ea20000300800 */
[----:B----4-:R-:W-:Y:S02]  /*1e300*/  IADD3.X R5, PT, PT, R5, UR15, RZ, P4, !PT ;  /* 0x0000000f05057c10 */ /* 0x010fe4000a7fe4ff */
[----:B------:R-:W-:-:S05]  /*1e310*/  IADD3 R23, P4, PT, R23, UR76, RZ ;  /* 0x0000004c17177c10 */ /* 0x000fca000ff9e0ff */
[----:B------:R0:W-:Y:S01]  /*1e320*/  STL [R1+0x7f8], R23 ;  /* 0x0007f81701007387 */ /* 0x0001e20000100800 */
[----:B------:R-:W-:-:S03]  /*1e330*/  IADD3.X R16, PT, PT, R16, UR15, RZ, P3, !PT ;  /* 0x0000000f10107c10 */ /* 0x000fc60009ffe4ff */
[----:B0-----:R-:W4:Y:S04]  /*1e340*/  LDL.LU R23, [R1+0x830] ;  /* 0x0008300001177983 */ /* 0x001f280000300800 */
[----:B------:R-:W-:Y:S04]  /*1e350*/  STL [R1+0x7bc], R5 ;  /* 0x0007bc0501007387 */ /* 0x000fe80000100800 */
[----:B------:R-:W-:Y:S01]  /*1e360*/  STL [R1+0x7c4], R16 ;  /* 0x0007c41001007387 */ /* 0x000fe20000100800 */
[----:B------:R-:W-:Y:S02]  /*1e370*/  IADD3 R17, P3, PT, R17, UR76, RZ ;  /* 0x0000004c11117c10 */ /* 0x000fe4000ff7e0ff */
[----:B------:R-:W-:-:S05]  /*1e380*/  IADD3.X R24, PT, PT, R24, UR15, RZ, P2, !PT ;  /* 0x0000000f18187c10 */ /* 0x000fca00097fe4ff */
[----:B------:R0:W-:Y:S04]  /*1e390*/  STL [R1+0x7cc], R24 ;  /* 0x0007cc1801007387 */ /* 0x0001e80000100800 */
[----:B------:R-:W-:Y:S04]  /*1e3a0*/  STL [R1+0x800], R17 ;  /* 0x0008001101007387 */ /* 0x000fe80000100800 */
[----:B0-----:R-:W4:Y:S01]  /*1e3b0*/  LDL.LU R24, [R1+0x838] ;  /* 0x0008380001187983 */ /* 0x001f220000300800 */
[----:B------:R-:W-:-:S05]  /*1e3c0*/  IADD3 R25, P2, PT, R25, UR76, RZ ;  /* 0x0000004c19197c10 */ /* 0x000fca000ff5e0ff */
[----:B------:R0:W-:Y:S01]  /*1e3d0*/  STL [R1+0x808], R25 ;  /* 0x0008081901007387 */ /* 0x0001e20000100800 */
[----:B------:R-:W-:-:S03]  /*1e3e0*/  IADD3.X R18, PT, PT, R18, UR15, RZ, P6, !PT ;  /* 0x0000000f12127c10 */ /* 0x000fc6000b7fe4ff */
[----:B0-----:R-:W4:Y:S01]  /*1e3f0*/  LDL.LU R25, [R1+0x804] ;  /* 0x0008040001197983 */ /* 0x001f220000300800 */
[----:B------:R-:W-:-:S05]  /*1e400*/  IADD3 R26, P6, PT, R26, UR76, RZ ;  /* 0x0000004c1a1a7c10 */ /* 0x000fca000ffde0ff */
[----:B------:R0:W-:Y:S04]  /*1e410*/  STL [R1+0x810], R26 ;  /* 0x0008101a01007387 */ /* 0x0001e80000100800 */
[----:B0-----:R-:W4:Y:S01]  /*1e420*/  LDL.LU R26, [R1+0x840] ;  /* 0x00084000011a7983 */ /* 0x001f220000300800 */
[----:B---3--:R-:W-:-:S03]  /*1e430*/  IADD3.X R21, PT, PT, R21, UR15, RZ, P5, !PT ;  /* 0x0000000f15157c10 */ /* 0x008fc6000affe4ff */
[----:B------:R-:W-:Y:S04]  /*1e440*/  STL [R1+0x7d4], R18 ;  /* 0x0007d41201007387 */ /* 0x000fe80000100800 */
[----:B------:R0:W-:Y:S04]  /*1e450*/  STL [R1+0x7dc], R21 ;  /* 0x0007dc1501007387 */ /* 0x0001e80000100800 */
[----:B0-----:R-:W3:Y:S01]  /*1e460*/  LDL.LU R21, [R1+0x80c] ;  /* 0x00080c0001157983 */ /* 0x001ee20000300800 */
[----:B------:R-:W-:-:S05]  /*1e470*/  IADD3 R27, P5, PT, R27, UR76, RZ ;  /* 0x0000004c1b1b7c10 */ /* 0x000fca000ffbe0ff */
[----:B------:R0:W-:Y:S01]  /*1e480*/  STL [R1+0x818], R27 ;  /* 0x0008181b01007387 */ /* 0x0001e20000100800 */
[----:B------:R-:W-:-:S03]  /*1e490*/  IADD3.X R19, PT, PT, R19, UR15, RZ, P1, !PT ;  /* 0x0000000f13137c10 */ /* 0x000fc60008ffe4ff */
[----:B0-----:R-:W3:Y:S01]  /*1e4a0*/  LDL.LU R27, [R1+0x848] ;  /* 0x00084800011b7983 */ /* 0x001ee20000300800 */
[----:B------:R-:W-:-:S05]  /*1e4b0*/  IADD3 R28, P1, PT, R28, UR76, RZ ;  /* 0x0000004c1c1c7c10 */ /* 0x000fca000ff3e0ff */
[----:B------:R0:W-:Y:S01]  /*1e4c0*/  STL [R1+0x820], R28 ;  /* 0x0008201c01007387 */ /* 0x0001e20000100800 */
[----:B------:R-:W-:-:S03]  /*1e4d0*/  IADD3.X R29, PT, PT, R29, UR15, RZ, P0, !PT ;  /* 0x0000000f1d1d7c10 */ /* 0x000fc600087fe4ff */
[----:B0-----:R-:W3:Y:S04]  /*1e4e0*/  LDL.LU R28, [R1+0x814] ;  /* 0x00081400011c7983 */ /* 0x001ee80000300800 */
[----:B------:R-:W-:Y:S04]  /*1e4f0*/  STL [R1+0x7e4], R19 ;  /* 0x0007e41301007387 */ /* 0x000fe80000100800 */
[----:B------:R0:W-:Y:S01]  /*1e500*/  STL [R1+0x7ec], R29 ;  /* 0x0007ec1d01007387 */ /* 0x0001e20000100800 */
[----:B------:R-:W-:-:S03]  /*1e510*/  IADD3.X R3, PT, PT, R3, UR15, RZ, P3, !PT ;  /* 0x0000000f03037c10 */ /* 0x000fc60009ffe4ff */
[----:B0-----:R-:W3:Y:S01]  /*1e520*/  LDL.LU R29, [R1+0x850] ;  /* 0x00085000011d7983 */ /* 0x001ee20000300800 */
[----:B------:R-:W-:-:S03]  /*1e530*/  IADD3 R20, P0, PT, R20, UR76, RZ ;  /* 0x0000004c14147c10 */ /* 0x000fc6000ff1e0ff */
[----:B------:R-:W3:Y:S04]  /*1e540*/  LDL.LU R19, [R1+0x858] ;  /* 0x0008580001137983 */ /* 0x000ee80000300800 */
[----:B------:R-:W-:Y:S01]  /*1e550*/  STL [R1+0x828], R20 ;  /* 0x0008281401007387 */ /* 0x000fe20000100800 */
[----:B--2---:R-:W-:-:S05]  /*1e560*/  IADD3.X R22, PT, PT, R22, UR15, RZ, P4, !PT ;  /* 0x0000000f16167c10 */ /* 0x004fca000a7fe4ff */
[----:B------:R0:W-:Y:S04]  /*1e570*/  STL [R1+0x7f4], R22 ;  /* 0x0007f41601007387 */ /* 0x0001e80000100800 */
[----:B0-----:R-:W2:Y:S01]  /*1e580*/  LDL.LU R22, [R1+0x824] ;  /* 0x0008240001167983 */ /* 0x001ea20000300800 */
[----:B----4-:R-:W-:-:S05]  /*1e590*/  IADD3 R23, P4, PT, R23, UR76, RZ ;  /* 0x0000004c17177c10 */ /* 0x010fca000ff9e0ff */
        /* <DEDUP_REMOVED lines=10> */
[----:B------:R-:W-:-:S05]  /*1e640*/  IADD3 R26, P2, PT, R26, UR76, RZ ;  /* 0x0000004c1a1a7c10 */ /* 0x000fca000ff5e0ff */
[----:B------:R0:W-:Y:S04]  /*1e650*/  STL [R1+0x840], R26 ;  /* 0x0008401a01007387 */ /* 0x0001e80000100800 */
[----:B0-----:R-:W4:Y:S01]  /*1e660*/  LDL.LU R26, [R1+0x834] ;  /* 0x00083400011a7983 */ /* 0x001f220000300800 */
[----:B---3--:R-:W-:-:S03]  /*1e670*/  IADD3.X R21, PT, PT, R21, UR15, RZ, P6, !PT ;  /* 0x0000000f15157c10 */ /* 0x008fc6000b7fe4ff */
[----:B------:R-:W3:Y:S04]  /*1e680*/  LDL.LU R20, [R1+0x870] ;  /* 0x0008700001147983 */ /* 0x000ee80000300800 */
[----:B------:R-:W-:Y:S01]  /*1e690*/  STL [R1+0x80c], R21 ;  /* 0x00080c1501007387 */ /* 0x000fe20000100800 */
[----:B------:R-:W-:-:S05]  /*1e6a0*/  IADD3 R27, P6, PT, R27, UR76, RZ ;  /* 0x0000004c1b1b7c10 */ /* 0x000fca000ffde0ff */
[----:B------:R0:W-:Y:S01]  /*1e6b0*/  STL [R1+0x848], R27 ;  /* 0x0008481b01007387 */ /* 0x0001e20000100800 */
[----:B------:R-:W-:-:S03]  /*1e6c0*/  IADD3.X R2, PT, PT, R2, UR15, RZ, P1, !PT ;  /* 0x0000000f02027c10 */ /* 0x000fc60008ffe4ff */
[----:B0-----:R-:W3:Y:S01]  /*1e6d0*/  LDL.LU R27, [R1+0x83c] ;  /* 0x00083c00011b7983 */ /* 0x001ee20000300800 */
[----:B------:R-:W-:-:S05]  /*1e6e0*/  IADD3.X R28, PT, PT, R28, UR15, RZ, P5, !PT ;  /* 0x0000000f1c1c7c10 */ /* 0x000fca000affe4ff */
[----:B------:R0:W-:Y:S04]  /*1e6f0*/  STL [R1+0x814], R28 ;  /* 0x0008141c01007387 */ /* 0x0001e80000100800 */
[----:B0-----:R-:W3:Y:S01]  /*1e700*/  LDL.LU R28, [R1+0x878] ;  /* 0x00087800011c7983 */ /* 0x001ee20000300800 */
[----:B------:R-:W-:-:S05]  /*1e710*/  IADD3 R29, P5, PT, R29, UR76, RZ ;  /* 0x0000004c1d1d7c10 */ /* 0x000fca000ffbe0ff */
[----:B------:R0:W-:Y:S01]  /*1e720*/  STL [R1+0x850], R29 ;  /* 0x0008501d01007387 */ /* 0x0001e20000100800 */
[----:B------:R-:W-:-:S03]  /*1e730*/  IADD3 R19, P1, PT, R19, UR76, RZ ;  /* 0x0000004c13137c10 */ /* 0x000fc6000ff3e0ff */
[----:B0-----:R-:W3:Y:S04]  /*1e740*/  LDL.LU R29, [R1+0x844] ;  /* 0x00084400011d7983 */ /* 0x001ee80000300800 */
[----:B------:R0:W-:Y:S04]  /*1e750*/  STL [R1+0x81c], R2 ;  /* 0x00081c0201007387 */ /* 0x0001e80000100800 */
[----:B0-----:R-:W3:Y:S04]  /*1e760*/  LDL.LU R2, [R1+0x9ec] ;  /* 0x0009ec0001027983 */ /* 0x001ee80000300800 */
[----:B------:R-:W3:Y:S01]  /*1e770*/  LDL.LU R21, [R1+0x880] ;  /* 0x0008800001157983 */ /* 0x000ee20000300800 */
[----:B--2---:R-:W-:-:S05]  /*1e780*/  IADD3.X R22, PT, PT, R22, UR15, RZ, P0, !PT ;  /* 0x0000000f16167c10 */ /* 0x004fca00087fe4ff */
[----:B------:R0:W-:Y:S04]  /*1e790*/  STL [R1+0x824], R22 ;  /* 0x0008241601007387 */ /* 0x0001e80000100800 */
[----:B------:R-:W-:Y:S04]  /*1e7a0*/  STL [R1+0x858], R19 ;  /* 0x0008581301007387 */ /* 0x000fe80000100800 */
[----:B0-----:R-:W2:Y:S01]  /*1e7b0*/  LDL.LU R22, [R1+0x84c] ;  /* 0x00084c0001167983 */ /* 0x001ea20000300800 */
[----:B----4-:R-:W-:-:S05]  /*1e7c0*/  IADD3 R23, P0, PT, R23, UR76, RZ ;  /* 0x0000004c17177c10 */ /* 0x010fca000ff1e0ff */
[----:B------:R0:W-:Y:S04]  /*1e7d0*/  STL [R1+0x860], R23 ;  /* 0x0008601701007387 */ /* 0x0001e80000100800 */
[----:B0-----:R-:W4:Y:S04]  /*1e7e0*/  LDL.LU R23, [R1+0x888] ;  /* 0x0008880001177983 */ /* 0x001f280000300800 */
[----:B------:R-:W4:Y:S01]  /*1e7f0*/  LDL.LU R18, [R1+0x854] ;  /* 0x0008540001127983 */ /* 0x000f220000300800 */
[----:B------:R-:W-:-:S05]  /*1e800*/  IADD3.X R24, PT, PT, R24, UR15, RZ, P4, !PT ;  /* 0x0000000f18187c10 */ /* 0x000fca000a7fe4ff */
[----:B------:R0:W-:Y:S04]  /*1e810*/  STL [R1+0x82c], R24 ;  /* 0x00082c1801007387 */ /* 0x0001e80000100800 */
[----:B0-----:R-:W4:Y:S01]  /*1e820*/  LDL.LU R24, [R1+0x890] ;  /* 0x0008900001187983 */ /* 0x001f220000300800 */
[----:B------:R-:W-:-:S05]  /*1e830*/  IADD3 R25, P4, PT, R25, UR76, RZ ;  /* 0x0000004c19197c10 */ /* 0x000fca000ff9e0ff */
[----:B------:R0:W-:Y:S04]  /*1e840*/  STL [R1+0x868], R25 ;  /* 0x0008681901007387 */ /* 0x0001e80000100800 */
[----:B0-----:R-:W4:Y:S01]  /*1e850*/  LDL.LU R25, [R1+0x85c] ;  /* 0x00085c0001197983 */ /* 0x001f220000300800 */
[----:B------:R-:W-:-:S05]  /*1e860*/  IADD3.X R26, PT, PT, R26, UR15, RZ, P3, !PT ;  /* 0x0000000f1a1a7c10 */ /* 0x000fca0009ffe4ff */
[----:B------:R0:W-:Y:S04]  /*1e870*/  STL [R1+0x834], R26 ;  /* 0x0008341a01007387 */ /* 0x0001e80000100800 */
[----:B0-----:R-:W4:Y:S01]  /*1e880*/  LDL.LU R26, [R1+0x898] ;  /* 0x00089800011a7983 */ /* 0x001f220000300800 */
[----:B---3--:R-:W-:-:S03]  /*1e890*/  IADD3 R20, P3, PT, R20, UR76, RZ ;  /* 0x0000004c14147c10 */ /* 0x008fc6000ff7e0ff */
[----:B------:R-:W3:Y:S04]  /*1e8a0*/  LDL.LU R19, [R1+0x864] ;  /* 0x0008640001137983 */ /* 0x000ee80000300800 */
[----:B------:R-:W-:Y:S01]  /*1e8b0*/  STL [R1+0x870], R20 ;  /* 0x0008701401007387 */ /* 0x000fe20000100800 */
[----:B------:R-:W-:-:S05]  /*1e8c0*/  IADD3.X R27, PT, PT, R27, UR15, RZ, P2, !PT ;  /* 0x0000000f1b1b7c10 */ /* 0x000fca00097fe4ff */
[----:B------:R0:W-:Y:S04]  /*1e8d0*/  STL [R1+0x83c], R27 ;  /* 0x00083c1b01007387 */ /* 0x0001e80000100800 */
[----:B0-----:R-:W3:Y:S01]  /*1e8e0*/  LDL.LU R27, [R1+0x8a0] ;  /* 0x0008a000011b7983 */ /* 0x001ee20000300800 */
[----:B------:R-:W-:-:S05]  /*1e8f0*/  IADD3 R28, P2, PT, R28, UR76, RZ ;  /* 0x0000004c1c1c7c10 */ /* 0x000fca000ff5e0ff */
[----:B------:R0:W-:Y:S04]  /*1e900*/  STL [R1+0x878], R28 ;  /* 0x0008781c01007387 */ /* 0x0001e80000100800 */
[----:B0-----:R-:W3:Y:S01]  /*1e910*/  LDL.LU R28, [R1+0x86c] ;  /* 0x00086c00011c7983 */ /* 0x001ee20000300800 */
[----:B------:R-:W-:-:S05]  /*1e920*/  IADD3.X R29, PT, PT, R29, UR15, RZ, P6, !PT ;  /* 0x0000000f1d1d7c10 */ /* 0x000fca000b7fe4ff */
[----:B------:R0:W-:Y:S04]  /*1e930*/  STL [R1+0x844], R29 ;  /* 0x0008441d01007387 */ /* 0x0001e80000100800 */
[----:B0-----:R-:W3:Y:S01]  /*1e940*/  LDL.LU R29, [R1+0x8a8] ;  /* 0x0008a800011d7983 */ /* 0x001ee20000300800 */
[----:B------:R-:W-:-:S03]  /*1e950*/  IADD3 R21, P6, PT, R21, UR76, RZ ;  /* 0x0000004c15157c10 */ /* 0x000fc6000ffde0ff */
[----:B------:R-:W3:Y:S04]  /*1e960*/  LDL.LU R20, [R1+0x874] ;  /* 0x0008740001147983 */ /* 0x000ee80000300800 */
[----:B------:R0:W-:Y:S04]  /*1e970*/  STL [R1+0x880], R21 ;  /* 0x0008801501007387 */ /* 0x0001e80000100800 */
[----:B0-----:R-:W3:Y:S01]  /*1e980*/  LDL.LU R21, [R1+0x8b0] ;  /* 0x0008b00001157983 */ /* 0x001ee20000300800 */
[----:B--2---:R-:W-:-:S05]  /*1e990*/  IADD3.X R22, PT, PT, R22, UR15, RZ, P5, !PT ;  /* 0x0000000f16167c10 */ /* 0x004fca000affe4ff */
[----:B------:R0:W-:Y:S04]  /*1e9a0*/  STL [R1+0x84c], R22 ;  /* 0x00084c1601007387 */ /* 0x0001e80000100800 */
[----:B0-----:R-:W2:Y:S01]  /*1e9b0*/  LDL.LU R22, [R1+0x87c] ;  /* 0x00087c0001167983 */ /* 0x001ea20000300800 */
[----:B----4-:R-:W-:Y:S02]  /*1e9c0*/  IADD3 R23, P5, PT, R23, UR76, RZ ;  /* 0x0000004c17177c10 */ /* 0x010fe4000ffbe0ff */
[----:B------:R-:W-:-:S03]  /*1e9d0*/  IADD3.X R18, PT, PT, R18, UR15, RZ, P1, !PT ;  /* 0x0000000f12127c10 */ /* 0x000fc60008ffe4ff */
[----:B------:R0:W-:Y:S04]  /*1e9e0*/  STL [R1+0x888], R23 ;  /* 0x0008881701007387 */ /* 0x0001e80000100800 */
[----:B0-----:R-:W4:Y:S01]  /*1e9f0*/  LDL.LU R23, [R1+0x8b8] ;  /* 0x0008b80001177983 */ /* 0x001f220000300800 */
[----:B------:R-:W-:-:S05]  /*1ea00*/  IADD3 R24, P1, PT, R24, UR76, RZ ;  /* 0x0000004c18187c10 */ /* 0x000fca000ff3e0ff */
[----:B------:R0:W-:Y:S04]  /*1ea10*/  STL [R1+0x890], R24 ;  /* 0x0008901801007387 */ /* 0x0001e80000100800 */
[----:B------:R-:W-:Y:S04]  /*1ea20*/  STL [R1+0x854], R18 ;  /* 0x0008541201007387 */ /* 0x000fe80000100800 */
[----:B0-----:R-:W4:Y:S01]  /*1ea30*/  LDL.LU R24, [R1+0x884] ;  /* 0x0008840001187983 */ /* 0x001f220000300800 */
[----:B------:R-:W-:-:S05]  /*1ea40*/  IADD3.X R25, PT, PT, R25, UR15, RZ, P0, !PT ;  /* 0x0000000f19197c10 */ /* 0x000fca00087fe4ff */
[----:B------:R0:W-:Y:S04]  /*1ea50*/  STL [R1+0x85c], R25 ;  /* 0x00085c1901007387 */ /* 0x0001e80000100800 */
[----:B0-----:R-:W4:Y:S01]  /*1ea60*/  LDL.LU R25, [R1+0x8c0] ;  /* 0x0008c00001197983 */ /* 0x001f220000300800 */
[----:B------:R-:W-:-:S05]  /*1ea70*/  IADD3 R26, P0, PT, R26, UR76, RZ ;  /* 0x0000004c1a1a7c10 */ /* 0x000fca000ff1e0ff */
[----:B------:R0:W-:Y:S04]  /*1ea80*/  STL [R1+0x898], R26 ;  /* 0x0008981a01007387 */ /* 0x0001e80000100800 */
[----:B0-----:R-:W4:Y:S01]  /*1ea90*/  LDL.LU R26, [R1+0x88c] ;  /* 0x00088c00011a7983 */ /* 0x001f220000300800 */
[----:B---3--:R-:W-:Y:S02]  /*1eaa0*/  IADD3.X R19, PT, PT, R19, UR15, RZ, P4, !PT ;  /* 0x0000000f13137c10 */ /* 0x008fe4000a7fe4ff */
[----:B------:R-:W-:-:S05]  /*1eab0*/  IADD3 R27, P4, PT, R27, UR76, RZ ;  /* 0x0000004c1b1b7c10 */ /* 0x000fca000ff9e0ff */
[----:B------:R0:W-:Y:S04]  /*1eac0*/  STL [R1+0x8a0], R27 ;  /* 0x0008a01b01007387 */ /* 0x0001e80000100800 */
[----:B------:R-:W-:Y:S04]  /*1ead0*/  STL [R1+0x864], R19 ;  /* 0x0008641301007387 */ /* 0x000fe80000100800 */
[----:B0-----:R-:W3:Y:S01]  /*1eae0*/  LDL.LU R27, [R1+0x894] ;  /* 0x00089400011b7983 */ /* 0x001ee20000300800 */
[----:B------:R-:W-:-:S05]  /*1eaf0*/  IADD3.X R28, PT, PT, R28, UR15, RZ, P3, !PT ;  /* 0x0000000f1c1c7c10 */ /* 0x000fca0009ffe4ff */
[----:B------:R0:W-:Y:S04]  /*1eb00*/  STL [R1+0x86c], R28 ;  /* 0x00086c1c01007387 */ /* 0x0001e80000100800 */
[----:B0-----:R-:W3:Y:S01]  /*1eb10*/  LDL.LU R28, [R1+0x8d0] ;  /* 0x0008d000011c7983 */ /* 0x001ee20000300800 */
[----:B------:R-:W-:-:S05]  /*1eb20*/  IADD3 R29, P3, PT, R29, UR76, RZ ;  /* 0x0000004c1d1d7c10 */ /* 0x000fca000ff7e0ff */
[----:B------:R0:W-:Y:S01]  /*1eb30*/  STL [R1+0x8a8], R29 ;  /* 0x0008a81d01007387 */ /* 0x0001e20000100800 */
[----:B------:R-:W-:-:S03]  /*1eb40*/  IADD3.X R20, PT, PT, R20, UR15, RZ, P2, !PT ;  /* 0x0000000f14147c10 */ /* 0x000fc600097fe4ff */
[----:B0-----:R-:W3:Y:S01]  /*1eb50*/  LDL.LU R29, [R1+0x89c] ;  /* 0x00089c00011d7983 */ /* 0x001ee20000300800 */
[----:B------:R-:W-:-:S03]  /*1eb60*/  IADD3 R21, P2, PT, R21, UR76, RZ ;  /* 0x0000004c15157c10 */ /* 0x000fc6000ff5e0ff */
[----:B------:R0:W-:Y:S04]  /*1eb70*/  STL [R1+0x874], R20 ;  /* 0x0008741401007387 */ /* 0x0001e80000100800 */
[----:B------:R-:W3:Y:S04]  /*1eb80*/  LDL.LU R16, [R1+0x8d8] ;  /* 0x0008d80001107983 */ /* 0x000ee80000300800 */
[----:B------:R-:W-:Y:S04]  /*1eb90*/  STL [R1+0x8b0], R21 ;  /* 0x0008b01501007387 */ /* 0x000fe80000100800 */
[----:B------:R-:W3:Y:S01]  /*1eba0*/  LDL.LU R17, [R1+0x8a4] ;  /* 0x0008a40001117983 */ /* 0x000ee20000300800 */
[----:B--2---:R-:W-:-:S05]  /*1ebb0*/  IADD3.X R22, PT, PT, R22, UR15, RZ, P6, !PT ;  /* 0x0000000f16167c10 */ /* 0x004fca000b7fe4ff */
[----:B------:R-:W-:Y:S04]  /*1ebc0*/  STL [R1+0x87c], R22 ;  /* 0x00087c1601007387 */ /* 0x000fe80000100800 */
[----:B------:R-:W2:Y:S04]  /*1ebd0*/  LDL.LU R18, [R1+0x8e0] ;  /* 0x0008e00001127983 */ /* 0x000ea80000300800 */
[----:B------:R-:W2:Y:S01]  /*1ebe0*/  LDL.LU R19, [R1+0x8ac] ;  /* 0x0008ac0001137983 */ /* 0x000ea20000300800 */
[----:B----4-:R-:W-:-:S05]  /*1ebf0*/  IADD3 R23, P6, PT, R23, UR76, RZ ;  /* 0x0000004c17177c10 */ /* 0x010fca000ffde0ff */
[----:B------:R1:W-:Y:S04]  /*1ec00*/  STL [R1+0x8b8], R23 ;  /* 0x0008b81701007387 */ /* 0x0003e80000100800 */
[----:B0-----:R-:W4:Y:S04]  /*1ec10*/  LDL.LU R20, [R1+0x8e8] ;  /* 0x0008e80001147983 */ /* 0x001f280000300800 */
[----:B-1----:R-:W4:Y:S01]  /*1ec20*/  LDL.LU R23, [R1+0x8b4] ;  /* 0x0008b40001177983 */ /* 0x002f220000300800 */
[----:B------:R-:W-:-:S05]  /*1ec30*/  IADD3.X R24, PT, PT, R24, UR15, RZ, P5, !PT ;  /* 0x0000000f18187c10 */ /* 0x000fca000affe4ff */
[----:B------:R-:W-:Y:S04]  /*1ec40*/  STL [R1+0x884], R24 ;  /* 0x0008841801007387 */ /* 0x000fe80000100800 */
[----:B------:R-:W4:Y:S01]  /*1ec50*/  LDL.LU R21, [R1+0x8bc] ;  /* 0x0008bc0001157983 */ /* 0x000f220000300800 */
[----:B------:R-:W-:-:S05]  /*1ec60*/  IADD3 R25, P5, PT, R25, UR76, RZ ;  /* 0x0000004c19197c10 */ /* 0x000fca000ffbe0ff */
[----:B------:R-:W-:Y:S01]  /*1ec70*/  STL [R1+0x8c0], R25 ;  /* 0x0008c01901007387 */ /* 0x000fe20000100800 */
[----:B------:R-:W-:Y:S02]  /*1ec80*/  IADD3.X R26, PT, PT, R26, UR15, RZ, P1, !PT ;  /* 0x0000000f1a1a7c10 */ /* 0x000fe40008ffe4ff */
[----:B------:R-:W-:-:S03]  /*1ec90*/  IADD3 R2, P1, PT, R2, UR76, RZ ;  /* 0x0000004c02027c10 */ /* 0x000fc6000ff3e0ff */
[----:B------:R-:W-:Y:S04]  /*1eca0*/  STL [R1+0x88c], R26 ;  /* 0x00088c1a01007387 */ /* 0x000fe80000100800 */
[----:B------:R0:W-:Y:S04]  /*1ecb0*/  STL [R1+0x8c8], R2 ;  /* 0x0008c80201007387 */ /* 0x0001e80000100800 */
[----:B0-----:R-:W4:Y:S04]  /*1ecc0*/  LDL.LU R2, [R1+0x9e8] ;  /* 0x0009e80001027983 */ /* 0x001f280000300800 */
[----:B------:R-:W4:Y:S04]  /*1ecd0*/  LDL.LU R22, [R1+0x8f8] ;  /* 0x0008f80001167983 */ /* 0x000f280000300800 */
[----:B------:R-:W4:Y:S01]  /*1ece0*/  LDL.LU R24, [R1+0x8cc] ;  /* 0x0008cc0001187983 */ /* 0x000f220000300800 */
[----:B---3--:R-:W-:-:S05]  /*1ecf0*/  IADD3.X R27, PT, PT, R27, UR15, RZ, P0, !PT ;  /* 0x0000000f1b1b7c10 */ /* 0x008fca00087fe4ff */
[----:B------:R0:W-:Y:S01]  /*1ed00*/  STL [R1+0x894], R27 ;  /* 0x0008941b01007387 */ /* 0x0001e20000100800 */
[----:B------:R-:W-:-:S05]  /*1ed10*/  IADD3 R28, P0, PT, R28, UR76, RZ ;  /* 0x0000004c1c1c7c10 */ /* 0x000fca000ff1e0ff */
[----:B------:R1:W-:Y:S04]  /*1ed20*/  STL [R1+0x8d0], R28 ;  /* 0x0008d01c01007387 */ /* 0x0003e80000100800 */
[----:B------:R-:W3:Y:S04]  /*1ed30*/  LDL.LU R25, [R1+0x8d4] ;  /* 0x0008d40001197983 */ /* 0x000ee80000300800 */
[----:B------:R-:W3:Y:S04]  /*1ed40*/  LDL.LU R26, [R1+0x8dc] ;  /* 0x0008dc00011a7983 */ /* 0x000ee80000300800 */
[----:B0-----:R-:W3:Y:S01]  /*1ed50*/  LDL.LU R27, [R1+0x8e4] ;  /* 0x0008e400011b7983 */ /* 0x001ee20000300800 */
[----:B------:R-:W-:-:S05]  /*1ed60*/  IADD3.X R29, PT, PT, R29, UR15, RZ, P4, !PT ;  /* 0x0000000f1d1d7c10 */ /* 0x000fca000a7fe4ff */
[----:B------:R0:W-:Y:S04]  /*1ed70*/  STL [R1+0x89c], R29 ;  /* 0x00089c1d01007387 */ /* 0x0001e80000100800 */
[----:B-1----:R-:W3:Y:S04]  /*1ed80*/  LDL.LU R28, [R1+0x8ec] ;  /* 0x0008ec00011c7983 */ /* 0x002ee80000300800 */
[----:B0-----:R-:W3:Y:S01]  /*1ed90*/  LDL.LU R29, [R1+0x8f4] ;  /* 0x0008f400011d7983 */ /* 0x001ee20000300800 */
[----:B------:R-:W-:Y:S02]  /*1eda0*/  IADD3 R16, P4, PT, R16, UR76, RZ ;  /* 0x0000004c10107c10 */ /* 0x000fe4000ff9e0ff */
[----:B------:R-:W-:-:S03]  /*1edb0*/  IADD3.X R17, PT, PT, R17, UR15, RZ, P3, !PT ;  /* 0x0000000f11117c10 */ /* 0x000fc60009ffe4ff */
[----:B------:R-:W-:Y:S04]  /*1edc0*/  STL [R1+0x8d8], R16 ;  /* 0x0008d81001007387 */ /* 0x000fe80000100800 */
[----:B------:R-:W-:Y:S01]  /*1edd0*/  STL [R1+0x8a4], R17 ;  /* 0x0008a41101007387 */ /* 0x000fe20000100800 */
[----:B------:R-:W-:Y:S02]  /*1ede0*/  IADD3.X R3, PT, PT, R3, UR15, RZ, P1, !PT ;  /* 0x0000000f03037c10 */ /* 0x000fe40008ffe4ff */
[----:B--2---:R-:W-:Y:S02]  /*1edf0*/  IADD3 R18, P3, PT, R18, UR76, RZ ;  /* 0x0000004c12127c10 */ /* 0x004fe4000ff7e0ff */
[----:B------:R-:W-:-:S03]  /*1ee00*/  IADD3.X R19, PT, PT, R19, UR15, RZ, P2, !PT ;  /* 0x0000000f13137c10 */ /* 0x000fc600097fe4ff */
[----:B------:R-:W-:Y:S04]  /*1ee10*/  STL [R1+0x8e0], R18 ;  /* 0x0008e01201007387 */ /* 0x000fe80000100800 */
[----:B------:R-:W-:Y:S01]  /*1ee20*/  STL [R1+0x8ac], R19 ;  /* 0x0008ac1301007387 */ /* 0x000fe20000100800 */
[----:B----4-:R-:W-:Y:S02]  /*1ee30*/  IADD3 R20, P2, PT, R20, UR76, RZ ;  /* 0x0000004c14147c10 */ /* 0x010fe4000ff5e0ff */
[----:B------:R-:W-:-:S03]  /*1ee40*/  IADD3.X R23, PT, PT, R23, UR15, RZ, P6, !PT ;  /* 0x0000000f17177c10 */ /* 0x000fc6000b7fe4ff */
[----:B------:R-:W-:Y:S01]  /*1ee50*/  STL [R1+0x8e8], R20 ;  /* 0x0008e81401007387 */ /* 0x000fe20000100800 */
[----:B------:R-:W-:Y:S02]  /*1ee60*/  IADD3.X R21, PT, PT, R21, UR15, RZ, P5, !PT ;  /* 0x0000000f15157c10 */ /* 0x000fe4000affe4ff */
[----:B------:R-:W-:Y:S02]  /*1ee70*/  IADD3 R2, P6, PT, R2, UR76, RZ ;  /* 0x0000004c02027c10 */ /* 0x000fe4000ffde0ff */
[----:B------:R-:W-:-:S03]  /*1ee80*/  IADD3 R22, P5, PT, R22, UR76, RZ ;  /* 0x0000004c16167c10 */ /* 0x000fc6000ffbe0ff */
[----:B------:R0:W-:Y:S04]  /*1ee90*/  STL [R1+0x8f0], R2 ;  /* 0x0008f00201007387 */ /* 0x0001e80000100800 */
[----:B------:R1:W-:Y:S04]  /*1eea0*/  STL [R1+0x8b4], R23 ;  /* 0x0008b41701007387 */ /* 0x0003e80000100800 */
[----:B0-----:R-:W2:Y:S04]  /*1eeb0*/  LDL.LU R2, [R1+0x9e4] ;  /* 0x0009e40001027983 */ /* 0x001ea80000300800 */
[----:B------:R-:W-:Y:S01]  /*1eec0*/  STL [R1+0x8bc], R21 ;  /* 0x0008bc1501007387 */ /* 0x000fe20000100800 */
[----:B-1----:R-:W0:Y:S03]  /*1eed0*/  LDC R23, c[0x0][0x3a8] ;  /* 0x0000ea00ff177b82 */ /* 0x002e260000000800 */
[----:B------:R-:W-:Y:S04]  /*1eee0*/  STL [R1+0x8f8], R22 ;  /* 0x0008f81601007387 */ /* 0x000fe80000100800 */
[----:B------:R1:W-:Y:S04]  /*1eef0*/  STL [R1+0x8c4], R3 ;  /* 0x0008c40301007387 */ /* 0x0003e80000100800 */
[----:B-1----:R-:W4:Y:S01]  /*1ef00*/  LDL.LU R3, [R1+0x9e0] ;  /* 0x0009e00001037983 */ /* 0x002f220000300800 */
[----:B------:R-:W-:Y:S01]  /*1ef10*/  UIADD3 UR24, UP1, UPT, UR76, UR24, URZ ;  /* 0x000000184c187290 */ /* 0x000fe2000ff3e0ff */
[----:B------:R-:W-:-:S03]  /*1ef20*/  IADD3.X R24, PT, PT, R24, UR15, RZ, P0, !PT ;  /* 0x0000000f18187c10 */ /* 0x000fc600087fe4ff */
[----:B------:R-:W-:Y:S02]  /*1ef30*/  UIADD3.X UR29, UPT, UPT, UR15, UR29, URZ, UP1, !UPT ;  /* 0x0000001d0f1d7290 */ /* 0x000fe40008ffe4ff */
[----:B------:R-:W-:Y:S01]  /*1ef40*/  UIADD3 UR49, UP1, UPT, UR76, UR49, URZ ;  /* 0x000000314c317290 */ /* 0x000fe2000ff3e0ff */
[----:B------:R1:W-:Y:S01]  /*1ef50*/  STL [R1+0x8cc], R24 ;  /* 0x0008cc1801007387 */ /* 0x0003e20000100800 */
[----:B---3--:R-:W-:Y:S02]  /*1ef60*/  IADD3.X R25, PT, PT, R25, UR15, RZ, P4, !PT ;  /* 0x0000000f19197c10 */ /* 0x008fe4000a7fe4ff */
[----:B------:R-:W-:-:S03]  /*1ef70*/  IADD3.X R26, PT, PT, R26, UR15, RZ, P3, !PT ;  /* 0x0000000f1a1a7c10 */ /* 0x000fc60009ffe4ff */
[----:B------:R1:W-:Y:S01]  /*1ef80*/  STL [R1+0x8d4], R25 ;  /* 0x0008d41901007387 */ /* 0x0003e20000100800 */
[----:B------:R-:W-:-:S03]  /*1ef90*/  IADD3.X R27, PT, PT, R27, UR15, RZ, P2, !PT ;  /* 0x0000000f1b1b7c10 */ /* 0x000fc600097fe4ff */
[----:B------:R1:W-:Y:S01]  /*1efa0*/  STL [R1+0x8dc], R26 ;  /* 0x0008dc1a01007387 */ /* 0x0003e20000100800 */
[----:B------:R-:W-:Y:S02]  /*1efb0*/  UIADD3.X UR53, UPT, UPT, UR15, UR53, URZ, UP1, !UPT ;  /* 0x000000350f357290 */ /* 0x000fe40008ffe4ff */
[----:B------:R-:W-:Y:S01]  /*1efc0*/  UIADD3 UR28, UP5, UPT, UR76, UR28, URZ ;  /* 0x0000001c4c1c7290 */ /* 0x000fe2000ffbe0ff */
[----:B------:R1:W-:Y:S01]  /*1efd0*/  STL [R1+0x8e4], R27 ;  /* 0x0008e41b01007387 */ /* 0x0003e20000100800 */
[----:B------:R-:W-:Y:S01]  /*1efe0*/  UIADD3 UR10, UP4, UPT, UR76, UR10, URZ ;  /* 0x0000000a4c0a7290 */ /* 0x000fe2000ff9e0ff */
[----:B------:R-:W-:Y:S01]  /*1eff0*/  IADD3.X R28, PT, PT, R28, UR15, RZ, P6, !PT ;  /* 0x0000000f1c1c7c10 */ /* 0x000fe2000b7fe4ff */
[----:B------:R-:W-:Y:S01]  /*1f000*/  UIADD3 UR52, UP3, UPT, UR76, UR52, URZ ;  /* 0x000000344c347290 */ /* 0x000fe2000ff7e0ff */
[----:B------:R-:W-:Y:S01]  /*1f010*/  IADD3.X R29, PT, PT, R29, UR15, RZ, P5, !PT ;  /* 0x0000000f1d1d7c10 */ /* 0x000fe2000affe4ff */
[----:B------:R-:W-:Y:S02]  /*1f020*/  UIADD3 UR23, UP2, UPT, UR76, UR23, URZ ;  /* 0x000000174c177290 */ /* 0x000fe4000ff5e0ff */
[----:B------:R-:W-:-:S02]  /*1f030*/  UIADD3 UR32, UP1, UPT, UR76, UR32, URZ ;  /* 0x000000204c207290 */ /* 0x000fc4000ff3e0ff */
[----:B------:R1:W-:Y:S01]  /*1f040*/  STL [R1+0x8f4], R29 ;  /* 0x0008f41d01007387 */ /* 0x0003e20000100800 */
[----:B------:R-:W-:-:S03]  /*1f050*/  UIADD3.X UR8, UPT, UPT, UR15, UR8, URZ, UP5, !UPT ;  /* 0x000000080f087290 */ /* 0x000fc6000affe4ff */
[----:B------:R1:W-:Y:S01]  /*1f060*/  STL [R1+0x8ec], R28 ;  /* 0x0008ec1c01007387 */ /* 0x0003e20000100800 */
[----:B------:R-:W-:Y:S02]  /*1f070*/  UIADD3.X UR77, UPT, UPT, UR15, UR77, URZ, UP4, !UPT ;  /* 0x0000004d0f4d7290 */ /* 0x000fe4000a7fe4ff */
[----:B------:R-:W-:Y:S02]  /*1f080*/  UIADD3.X UR46, UPT, UPT, UR15, UR46, URZ, UP3, !UPT ;  /* 0x0000002e0f2e7290 */ /* 0x000fe40009ffe4ff */
[----:B------:R-:W-:Y:S02]  /*1f090*/  UIADD3.X UR75, UPT, UPT, UR15, UR75, URZ, UP2, !UPT ;  /* 0x0000004b0f4b7290 */ /* 0x000fe400097fe4ff */
[----:B------:R-:W-:Y:S02]  /*1f0a0*/  UIADD3.X UR60, UPT, UPT, UR15, UR60, URZ, UP1, !UPT ;  /* 0x0000003c0f3c7290 */ /* 0x000fe40008ffe4ff */
[----:B------:R-:W-:Y:S02]  /*1f0b0*/  UIADD3 UR27, UP0, UPT, UR76, UR27, URZ ;  /* 0x0000001b4c1b7290 */ /* 0x000fe4000ff1e0ff */
[----:B------:R-:W-:-:S02]  /*1f0c0*/  UIADD3 UR14, UP6, UPT, UR76, UR14, URZ ;  /* 0x0000000e4c0e7290 */ /* 0x000fc4000ffde0ff */
[----:B------:R-:W-:Y:S02]  /*1f0d0*/  UIADD3 UR18, UP5, UPT, UR76, UR18, URZ ;  /* 0x000000124c127290 */ /* 0x000fe4000ffbe0ff */
[----:B------:R-:W-:Y:S02]  /*1f0e0*/  UIADD3 UR20, UP4, UPT, UR76, UR20, URZ ;  /* 0x000000144c147290 */ /* 0x000fe4000ff9e0ff */
[----:B------:R-:W-:Y:S02]  /*1f0f0*/  UIADD3 UR16, UP3, UPT, UR76, UR16, URZ ;  /* 0x000000104c107290 */ /* 0x000fe4000ff7e0ff */
[----:B------:R-:W-:Y:S02]  /*1f100*/  UIADD3 UR26, UP2, UPT, UR76, UR26, URZ ;  /* 0x0000001a4c1a7290 */ /* 0x000fe4000ff5e0ff */
[----:B------:R-:W-:Y:S02]  /*1f110*/  UIADD3 UR39, UP1, UPT, UR76, UR39, URZ ;  /* 0x000000274c277290 */ /* 0x000fe4000ff3e0ff */
[----:B------:R-:W-:-:S02]  /*1f120*/  UIADD3 UR7, UPT, UPT, UR7, -0x1, URZ ;  /* 0xffffffff07077890 */ /* 0x000fc4000fffe0ff */
[----:B------:R-:W-:Y:S02]  /*1f130*/  UIADD3.X UR25, UPT, UPT, UR15, UR25, URZ, UP0, !UPT ;  /* 0x000000190f197290 */ /* 0x000fe400087fe4ff */
[----:B------:R-:W-:Y:S02]  /*1f140*/  UIADD3.X UR19, UPT, UPT, UR15, UR19, URZ, UP6, !UPT ;  /* 0x000000130f137290 */ /* 0x000fe4000b7fe4ff */
[----:B------:R-:W-:Y:S02]  /*1f150*/  UIADD3.X UR21, UPT, UPT, UR15, UR21, URZ, UP5, !UPT ;  /* 0x000000150f157290 */ /* 0x000fe4000affe4ff */
[----:B------:R-:W-:Y:S02]  /*1f160*/  UIADD3.X UR74, UPT, UPT, UR15, UR74, URZ, UP4, !UPT ;  /* 0x0000004a0f4a7290 */ /* 0x000fe4000a7fe4ff */
[----:B------:R-:W-:Y:S02]  /*1f170*/  UIADD3.X UR17, UPT, UPT, UR15, UR17, URZ, UP3, !UPT ;  /* 0x000000110f117290 */ /* 0x000fe40009ffe4ff */
[----:B------:R-:W-:-:S02]  /*1f180*/  UIADD3.X UR11, UPT, UPT, UR15, UR11, URZ, UP2, !UPT ;  /* 0x0000000b0f0b7290 */ /* 0x000fc400097fe4ff */
[----:B------:R-:W-:Y:S02]  /*1f190*/  UIADD3.X UR67, UPT, UPT, UR15, UR67, URZ, UP1, !UPT ;  /* 0x000000430f437290 */ /* 0x000fe40008ffe4ff */
[----:B------:R-:W-:Y:S02]  /*1f1a0*/  UIADD3 UR50, UP0, UPT, UR76, UR50, URZ ;  /* 0x000000324c327290 */ /* 0x000fe4000ff1e0ff */
[----:B------:R-:W-:Y:S02]  /*1f1b0*/  UIADD3 UR51, UP6, UPT, UR76, UR51, URZ ;  /* 0x000000334c337290 */ /* 0x000fe4000ffde0ff */
[----:B------:R-:W-:Y:S02]  /*1f1c0*/  UIADD3 UR47, UP5, UPT, UR76, UR47, URZ ;  /* 0x0000002f4c2f7290 */ /* 0x000fe4000ffbe0ff */
[----:B------:R-:W-:Y:S02]  /*1f1d0*/  UIADD3 UR48, UP4, UPT, UR76, UR48, URZ ;  /* 0x000000304c307290 */ /* 0x000fe4000ff9e0ff */
[----:B------:R-:W-:-:S02]  /*1f1e0*/  UIADD3 UR30, UP3, UPT, UR76, UR30, URZ ;  /* 0x0000001e4c1e7290 */ /* 0x000fc4000ff7e0ff */
[----:B------:R-:W-:Y:S02]  /*1f1f0*/  UIADD3 UR31, UP2, UPT, UR76, UR31, URZ ;  /* 0x0000001f4c1f7290 */ /* 0x000fe4000ff5e0ff */
[----:B------:R-:W-:Y:S01]  /*1f200*/  UISETP.NE.U32.AND UP1, UPT, UR7, URZ, UPT ;  /* 0x000000ff0700728c */ /* 0x000fe2000bf25070 */
[----:B0-----:R-:W-:Y:S01]  /*1f210*/  IMAD.SHL.U32 R4, R23, 0x20, RZ ;  /* 0x0000002017047824 */ /* 0x001fe200078e00ff */
[----:B------:R-:W-:Y:S02]  /*1f220*/  UIADD3.X UR54, UPT, UPT, UR15, UR54, URZ, UP0, !UPT ;  /* 0x000000360f367290 */ /* 0x000fe400087fe4ff */
[----:B------:R-:W-:Y:S02]  /*1f230*/  UIADD3.X UR55, UPT, UPT, UR15, UR55, URZ, UP6, !UPT ;  /* 0x000000370f377290 */ /* 0x000fe4000b7fe4ff */
[----:B------:R-:W-:Y:S02]  /*1f240*/  UIADD3.X UR56, UPT, UPT, UR15, UR56, URZ, UP5, !UPT ;  /* 0x000000380f387290 */ /* 0x000fe4000affe4ff */
[----:B------:R-:W-:-:S02]  /*1f250*/  UIADD3.X UR57, UPT, UPT, UR15, UR57, URZ, UP4, !UPT ;  /* 0x000000390f397290 */ /* 0x000fc4000a7fe4ff */
[----:B------:R-:W-:Y:S02]  /*1f260*/  UIADD3.X UR58, UPT, UPT, UR15, UR58, URZ, UP3, !UPT ;  /* 0x0000003a0f3a7290 */ /* 0x000fe40009ffe4ff */
[----:B------:R-:W-:Y:S02]  /*1f270*/  UIADD3.X UR59, UPT, UPT, UR15, UR59, URZ, UP2, !UPT ;  /* 0x0000003b0f3b7290 */ /* 0x000fe400097fe4ff */
[----:B------:R-:W-:Y:S02]  /*1f280*/  UIADD3 UR33, UP0, UPT, UR76, UR33, URZ ;  /* 0x000000214c217290 */ /* 0x000fe4000ff1e0ff */
[----:B------:R-:W-:Y:S02]  /*1f290*/  UIADD3 UR34, UP6, UPT, UR76, UR34, URZ ;  /* 0x000000224c227290 */ /* 0x000fe4000ffde0ff */
[----:B------:R-:W-:Y:S02]  /*1f2a0*/  UIADD3 UR35, UP5, UPT, UR76, UR35, URZ ;  /* 0x000000234c237290 */ /* 0x000fe4000ffbe0ff */
[----:B------:R-:W-:-:S02]  /*1f2b0*/  UIADD3 UR36, UP4, UPT, UR76, UR36, URZ ;  /* 0x000000244c247290 */ /* 0x000fc4000ff9e0ff */
[----:B------:R-:W-:Y:S02]  /*1f2c0*/  UIADD3 UR37, UP3, UPT, UR76, UR37, URZ ;  /* 0x000000254c257290 */ /* 0x000fe4000ff7e0ff */
[----:B------:R-:W-:Y:S02]  /*1f2d0*/  UIADD3 UR38, UP2, UPT, UR76, UR38, URZ ;  /* 0x000000264c267290 */ /* 0x000fe4000ff5e0ff */
[----:B------:R-:W-:Y:S02]  /*1f2e0*/  UIADD3.X UR61, UPT, UPT, UR15, UR61, URZ, UP0, !UPT ;  /* 0x0000003d0f3d7290 */ /* 0x000fe400087fe4ff */
[----:B------:R-:W-:Y:S02]  /*1f2f0*/  UIADD3.X UR62, UPT, UPT, UR15, UR62, URZ, UP6, !UPT ;  /* 0x0000003e0f3e7290 */ /* 0x000fe4000b7fe4ff */
[----:B------:R-:W-:Y:S02]  /*1f300*/  UIADD3.X UR63, UPT, UPT, UR15, UR63, URZ, UP5, !UPT ;  /* 0x0000003f0f3f7290 */ /* 0x000fe4000affe4ff */
[----:B------:R-:W-:-:S02]  /*1f310*/  UIADD3.X UR64, UPT, UPT, UR15, UR64, URZ, UP4, !UPT ;  /* 0x000000400f407290 */ /* 0x000fc4000a7fe4ff */
[----:B------:R-:W-:Y:S02]  /*1f320*/  UIADD3.X UR65, UPT, UPT, UR15, UR65, URZ, UP3, !UPT ;  /* 0x000000410f417290 */ /* 0x000fe40009ffe4ff */
[----:B------:R-:W-:Y:S01]  /*1f330*/  UIADD3.X UR66, UPT, UPT, UR15, UR66, URZ, UP2, !UPT ;  /* 0x000000420f427290 */ /* 0x000fe200097fe4ff */
[----:B------:R-:W-:Y:S01]  /*1f340*/  VIADD R0, R0, 0xffffffe0 ;  /* 0xffffffe000007836 */ /* 0x000fe20000000000 */
        /* <DEDUP_REMOVED lines=12> */
[----:B--2---:R-:W-:-:S04]  /*1f410*/  IADD3 R2, P1, PT, R4, R2, RZ ;  /* 0x0000000204027210 */ /* 0x004fc80007f3e0ff */
[----:B----4-:R-:W-:Y:S01]  /*1f420*/  LEA.HI.X.SX32 R3, R4, R3, 0x1, P1 ;  /* 0x0000000304037211 */ /* 0x010fe200008f0eff */
[----:B-1----:R-:W-:Y:S08]  /*1f430*/  BRA.U UP1, `(.L_x_1) ;  /* 0xfffffefd01007547 */ /* 0x002ff0000b83ffff */
.L_x_0:
[----:B------:R-:W2:Y:S01]  /*1f440*/  LDL.LU R7, [R1+0xf0] ;  /* 0x0000f00001077983 */ /* 0x000ea20000300800 */
[----:B------:R-:W0:Y:S03]  /*1f450*/  LDCU.64 UR10, c[0x0][0x398] ;  /* 0x00007300ff0a77ac */ /* 0x000e260008000a00 */
[----:B------:R-:W2:Y:S01]  /*1f460*/  LDL.LU R6, [R1+0xf4] ;  /* 0x0000f40001067983 */ /* 0x000ea20000300800 */
[----:B------:R-:W1:Y:S03]  /*1f470*/  LDCU UR6, c[0x0][0x39c] ;  /* 0x00007380ff0677ac */ /* 0x000e660008000800 */
[----:B------:R-:W4:Y:S01]  /*1f480*/  LDL.LU R5, [R1+0xf8] ;  /* 0x0000f80001057983 */ /* 0x000f220000300800 */
[----:B------:R-:W-:Y:S01]  /*1f490*/  ULEA UR4, UR4, UR5, 0x5 ;  /* 0x0000000504047291 */ /* 0x000fe2000f8e28ff */
[----:B------:R-:W5:Y:S02]  /*1f4a0*/  LDCU UR7, c[0x0][0x39c] ;  /* 0x00007380ff0777ac */ /* 0x000f640008000800 */
[----:B------:R-:W4:Y:S01]  /*1f4b0*/  LDL.LU R4, [R1+0xfc] ;  /* 0x0000fc0001047983 */ /* 0x000f220000300800 */
[----:B------:R-:W3:Y:S01]  /*1f4c0*/  LDCU UR8, c[0x0][0x39c] ;  /* 0x00007380ff0877ac */ /* 0x000ee20008000800 */
[----:B------:R-:W0:Y:S01]  /*1f4d0*/  LDCU UR14, c[0x0][0x39c] ;  /* 0x00007380ff0e77ac */ /* 0x000e220008000800 */
[----:B------:R-:W-:Y:S01]  /*1f4e0*/  BAR.SYNC.DEFER_BLOCKING 0x0 ;  /* 0x0000000000007b1d */ /* 0x000fe20000010000 */
[----:B--2---:R-:W-:-:S05]  /*1f4f0*/  F2FP.SATFINITE.E5M2.F32.PACK_AB_MERGE_C R0, R6, R7, RZ ;  /* 0x000000070600723e */ /* 0x004fca00048060ff */
[----:B------:R4:W-:Y:S02]  /*1f500*/  STL [R1+0xa68], R0 ;  /* 0x000a680001007387 */ /* 0x0009e40000100800 */
[----:B----4-:R-:W-:Y:S02]  /*1f510*/  F2FP.SATFINITE.E5M2.F32.PACK_AB_MERGE_C R0, R4, R5, RZ ;  /* 0x000000050400723e */ /* 0x010fe400048060ff */
[----:B------:R-:W2:Y:S04]  /*1f520*/  LDL.LU R4, [R1+0x114] ;  /* 0x0001140001047983 */ /* 0x000ea80000300800 */
[----:B------:R-:W4:Y:S04]  /*1f530*/  LDL.LU R5, [R1+0x11c] ;  /* 0x00011c0001057983 */ /* 0x000f280000300800 */
[----:B------:R-:W-:Y:S04]  /*1f540*/  STL [R1+0x4c4], R0 ;  /* 0x0004c40001007387 */ /* 0x000fe80000100800 */
[----:B----4-:R4:W-:Y:S04]  /*1f550*/  STL [R1+0xc14], R5 ;  /* 0x000c140501007387 */ /* 0x0109e80000100800 */
[----:B----4-:R-:W2:Y:S04]  /*1f560*/  LDL.LU R5, [R1+0x110] ;  /* 0x0001100001057983 */ /* 0x010ea80000300800 */
[----:B------:R-:W4:Y:S04]  /*1f570*/  LDL.LU R0, [R1+0x1fc] ;  /* 0x0001fc0001007983 */ /* 0x000f280000300800 */
[----:B----4-:R4:W-:Y:S04]  /*1f580*/  STL [R1+0xbac], R0 ;  /* 0x000bac0001007387 */ /* 0x0109e80000100800 */
[----:B----4-:R-:W4:Y:S04]  /*1f590*/  LDL.LU R0, [R1+0x1f0] ;  /* 0x0001f00001007983 */ /* 0x010f280000300800 */
        /* <DEDUP_REMOVED lines=26> */
[----:B------:R-:W2:Y:S04]  /*1f740*/  LDL.LU R2, [R1+0x210] ;  /* 0x0002100001027983 */ /* 0x000ea80000300800 */
[----:B--2---:R2:W-:Y:S04]  /*1f750*/  STL [R1+0xbb4], R2 ;  /* 0x000bb40201007387 */ /* 0x0045e80000100800 */
[----:B--2---:R-:W2:Y:S04]  /*1f760*/  LDL.LU R2, [R1+0x1d8] ;  /* 0x0001d80001027983 */ /* 0x004ea80000300800 */
        /* <DEDUP_REMOVED lines=19> */
[----:B--2---:R-:W2:Y:S01]  /*1f8a0*/  LDL.LU R2, [R1+0x138] ;  /* 0x0001380001027983 */ /* 0x004ea20000300800 */
[----:B------:R-:W-:-:S03]  /*1f8b0*/  F2FP.SATFINITE.E5M2.F32.PACK_AB_MERGE_C R4, R4, R5, RZ ;  /* 0x000000050404723e */ /* 0x000fc600048060ff */
[----:B--2---:R2:W-:Y:S04]  /*1f8c0*/  STL [R1+0xc0c], R2 ;  /* 0x000c0c0201007387 */ /* 0x0045e80000100800 */
[----:B--2---:R-:W2:Y:S04]  /*1f8d0*/  LDL.LU R2, [R1+0x130] ;  /* 0x0001300001027983 */ /* 0x004ea80000300800 */
        /* <DEDUP_REMOVED lines=16> */
[----:B---3--:R-:W3:Y:S04]  /*1f9e0*/  LDL.LU R14, [R1+0x2c4] ;  /* 0x0002c400010e7983 */ /* 0x008ee80000300800 */
        /* <DEDUP_REMOVED lines=8> */
[----:B------:R-:W4:Y:S04]  /*1fa70*/  LDL.LU R5, [R1+0xc14] ;  /* 0x000c140001057983 */ /* 0x000f280000300800 */
[----:B------:R0:W-:Y:S04]  /*1fa80*/  STL [R1+0xa6c], R4 ;  /* 0x000a6c0401007387 */ /* 0x0001e80000100800 */
[----:B0-----:R-:W2:Y:S01]  /*1fa90*/  LDL.LU R4, [R1+0x1f8] ;  /* 0x0001f80001047983 */ /* 0x001ea20000300800 */
[----:B----4-:R-:W-:-:S03]  /*1faa0*/  F2FP.SATFINITE.E5M2.F32.PACK_AB_MERGE_C R5, R5, R0, RZ ;  /* 0x000000000505723e */ /* 0x010fc600048060ff */
[----:B------:R-:W2:Y:S04]  /*1fab0*/  LDL.LU R0, [R1+0xc10] ;  /* 0x000c100001007983 */ /* 0x000ea80000300800 */
[----:B------:R0:W-:Y:S04]  /*1fac0*/  STL [R1+0xa70], R5 ;  /* 0x000a700501007387 */ /* 0x0001e80000100800 */
[----:B0-----:R-:W4:Y:S01]  /*1fad0*/  LDL.LU R5, [R1+0x1f4] ;  /* 0x0001f40001057983 */ /* 0x001f220000300800 */
[----:B--2---:R-:W-:-:S03]  /*1fae0*/  F2FP.SATFINITE.E5M2.F32.PACK_AB_MERGE_C R0, R0, R2, RZ ;  /* 0x000000020000723e */ /* 0x004fc600048060ff */
[----:B------:R-:W2:Y:S04]  /*1faf0*/  LDL.LU R2, [R1+0xc0c] ;  /* 0x000c0c0001027983 */ /* 0x000ea80000300800 */
[----:B------:R0:W-:Y:S04]  /*1fb00*/  STL [R1+0x4d0], R0 ;  /* 0x0004d00001007387 */ /* 0x0001e80000100800 */
[----:B0-----:R-:W2:Y:S02]  /*1fb10*/  LDL.LU R0, [R1+0xc08] ;  /* 0x000c080001007983 */ /* 0x001ea40000300800 */
[----:B--2---:R-:W-:-:S02]  /*1fb20*/  F2FP.SATFINITE.E5M2.F32.PACK_AB_MERGE_C R0, R0, R2, RZ ;  /* 0x000000020000723e */ /* 0x004fc400048060ff */
        /* <DEDUP_REMOVED lines=42> */
[----:B0-----:R-:W4:Y:S02]  /*1fdd0*/  LDL.LU R0, [R1+0xbb0] ;  /* 0x000bb00001007983 */ /* 0x001f240000300800 */
[----:B----4-:R-:W-:-:S02]  /*1fde0*/  F2FP.SATFINITE.E5M2.F32.PACK_AB_MERGE_C R5, R5, R0, RZ ;  /* 0x000000000505723e */ /* 0x010fc400048060ff */
[----:B------:R-:W4:Y:S04]  /*1fdf0*/  LDL.LU R0, [R1+0xbac] ;  /* 0x000bac0001007983 */ /* 0x000f280000300800 */
[----:B------:R-:W-:Y:S01]  /*1fe00*/  STL [R1+0x1d8], R5 ;  /* 0x0001d80501007387 */ /* 0x000fe20000100800 */
[----:B----4-:R-:W-:Y:S02]  /*1fe10*/  F2FP.SATFINITE.E5M2.F32.PACK_AB_MERGE_C R4, R0, R4, RZ ;  /* 0x000000040004723e */ /* 0x010fe400048060ff */
[----:B--2---:R-:W-:Y:S02]  /*1fe20*/  F2FP.SATFINITE.E5M2.F32.PACK_AB_MERGE_C R0, R3, R2, RZ ;  /* 0x000000020300723e */ /* 0x004fe400048060ff */
[----:B------:R-:W-:Y:S01]  /*1fe30*/  F2FP.SATFINITE.E5M2.F32.PACK_AB_MERGE_C R3, R28, R29, RZ ;  /* 0x0000001d1c03723e */ /* 0x000fe200048060ff */
[----:B------:R-:W-:Y:S01]  /*1fe40*/  STL [R1+0x1d4], R4 ;  /* 0x0001d40401007387 */ /* 0x000fe20000100800 */
[----:B------:R-:W-:-:S03]  /*1fe50*/  F2FP.SATFINITE.E5M2.F32.PACK_AB_MERGE_C R2, R26, R27, RZ ;  /* 0x0000001b1a02723e */ /* 0x000fc600048060ff */
[----:B------:R0:W-:Y:S04]  /*1fe60*/  STL [R1+0x1d0], R0 ;  /* 0x0001d00001007387 */ /* 0x0001e80000100800 */
[----:B------:R2:W-:Y:S04]  /*1fe70*/  STL [R1+0x1bc], R3 ;  /* 0x0001bc0301007387 */ /* 0x0005e80000100800 */
[----:B------:R4:W-:Y:S01]  /*1fe80*/  STL [R1+0x1f8], R2 ;  /* 0x0001f80201007387 */ /* 0x0009e20000100800 */
[----:B0-----:R-:W-:Y:S02]  /*1fe90*/  F2FP.SATFINITE.E5M2.F32.PACK_AB_MERGE_C R0, R24, R25, RZ ;  /* 0x000000191800723e */ /* 0x001fe400048060ff */
[----:B--2---:R-:W-:-:S03]  /*1fea0*/  F2FP.SATFINITE.E5M2.F32.PACK_AB_MERGE_C R3, R22, R23, RZ ;  /* 0x000000171603723e */ /* 0x004fc600048060ff */
[----:B------:R0:W-:Y:S01]  /*1feb0*/  STL [R1+0x1f4], R0 ;  /* 0x0001f40001007387 */ /* 0x0001e20000100800 */
[----:B----4-:R-:W-:-:S03]  /*1fec0*/  F2FP.SATFINITE.E5M2.F32.PACK_AB_MERGE_C R2, R20, R21, RZ ;  /* 0x000000151402723e */ /* 0x010fc600048060ff */
[----:B------:R2:W-:Y:S04]  /*1fed0*/  STL [R1+0x1f0], R3 ;  /* 0x0001f00301007387 */ /* 0x0005e80000100800 */
[----:B------:R3:W-:Y:S01]  /*1fee0*/  STL [R1+0x1dc], R2 ;  /* 0x0001dc0201007387 */ /* 0x0007e20000100800 */
[----:B0-----:R-:W-:Y:S02]  /*1fef0*/  F2FP.SATFINITE.E5M2.F32.PACK_AB_MERGE_C R0, R18, R19, RZ ;  /* 0x000000131200723e */ /* 0x001fe400048060ff */
[----:B--2---:R-:W-:-:S03]  /*1ff00*/  F2FP.SATFINITE.E5M2.F32.PACK_AB_MERGE_C R3, R16, R17, RZ ;  /* 0x000000111003723e */ /* 0x004fc600048060ff */
[----:B------:R0:W-:Y:S01]  /*1ff10*/  STL [R1+0x218], R0 ;  /* 0x0002180001007387 */ /* 0x0001e20000100800 */
[----:B---3--:R-:W-:-:S03]  /*1ff20*/  F2FP.SATFINITE.E5M2.F32.PACK_AB_MERGE_C R2, R14, R15, RZ ;  /* 0x0000000f0e02723e */ /* 0x008fc600048060ff */
[----:B------:R2:W-:Y:S04]  /*1ff30*/  STL [R1+0x214], R3 ;  /* 0x0002140301007387 */ /* 0x0005e80000100800 */
[----:B------:R3:W-:Y:S01]  /*1ff40*/  STL [R1+0x210], R2 ;  /* 0x0002100201007387 */ /* 0x0007e20000100800 */
[----:B0-----:R-:W-:Y:S02]  /*1ff50*/  F2FP.SATFINITE.E5M2.F32.PACK_AB_MERGE_C R0, R12, R13, RZ ;  /* 0x0000000d0c00723e */ /* 0x001fe400048060ff */
[----:B--2---:R-:W-:-:S03]  /*1ff60*/  F2FP.SATFINITE.E5M2.F32.PACK_AB_MERGE_C R3, R10, R11, RZ ;  /* 0x0000000b0a03723e */ /* 0x004fc600048060ff */
[----:B------:R0:W-:Y:S01]  /*1ff70*/  STL [R1+0x1fc], R0 ;  /* 0x0001fc0001007387 */ /* 0x0001e20000100800 */
[----:B---3--:R-:W-:-:S03]  /*1ff80*/  F2FP.SATFINITE.E5M2.F32.PACK_AB_MERGE_C R2, R8, R9, RZ ;  /* 0x000000090802723e */ /* 0x008fc600048060ff */
[----:B------:R-:W-:Y:S04]  /*1ff90*/  STL [R1+0x238], R3 ;  /* 0x0002380301007387 */ /* 0x000fe80000100800 */
[----:B------:R-:W2:Y:S01]  /*1ffa0*/  LDL.LU R14, [R1+0x4ac] ;  /* 0x0004ac00010e7983 */ /* 0x000ea20000300800 */
[----:B0-----:R-:W-:-:S03]  /*1ffb0*/  F2FP.SATFINITE.E5M2.F32.PACK_AB_MERGE_C R0, R6, R7, RZ ;  /* 0x000000070600723e */ /* 0x001fc600048060ff */
[----:B------:R-:W-:Y:S04]  /*1ffc0*/  STL [R1+0x234], R2 ;  /* 0x0002340201007387 */ /* 0x000fe80000100800 */
[----:B--2---:R0:W-:Y:S04]  /*1ffd0*/  STL [R1+0xb9c], R14 ;  /* 0x000b9c0e01007387 */ /* 0x0041e80000100800 */
[----:B------:R-:W-:Y:S04]  /*1ffe0*/  STL [R1+0x230], R0 ;  /* 0x0002300001007387 */ /* 0x000fe80000100800 */
[----:B0-----:R-:W2:Y:S04]  /*1fff0*/  LDL.LU R14, [R1+0x4a4] ;  /* 0x0004a400010e7983 */ /* 0x001ea80000300800 */
[----:B--2---:R0:W-:Y:S04]  /*20000*/  STL [R1+0xba4], R14 ;  /* 0x000ba40e01007387 */ /* 0x0041e80000100800 */
[----:B0-----:R-:W2:Y:S04]  /*20010*/  LDL.LU R14, [R1+0x2bc] ;  /* 0x0002bc00010e7983 */ /* 0x001ea80000300800 */
[----:B------:R-:W3:Y:S04]  /*20020*/  LDL.LU R6, [R1+0x494] ;  /* 0x0004940001067983 */ /* 0x000ee80000300800 */
[----:B---3--:R0:W-:Y:S04]  /*20030*/  STL [R1+0xb98], R6 ;  /* 0x000b980601007387 */ /* 0x0081e80000100800 */
[----:B0-----:R-:W3:Y:S04]  /*20040*/  LDL.LU R6, [R1+0x4a8] ;  /* 0x0004a80001067983 */ /* 0x001ee80000300800 */
[----:B---3--:R0:W-:Y:S04]  /*20050*/  STL [R1+0xba0], R6 ;  /* 0x000ba00601007387 */ /* 0x0081e80000100800 */
[----:B0-----:R-:W3:Y:S04]  /*20060*/  LDL.LU R6, [R1+0x4a0] ;  /* 0x0004a00001067983 */ /* 0x001ee80000300800 */
[----:B---3--:R0:W-:Y:S04]  /*20070*/  STL [R1+0xba8], R6 ;  /* 0x000ba80601007387 */ /* 0x0081e80000100800 */
[----:B0-----:R-:W2:Y:S04]  /*20080*/  LDL.LU R6, [R1+0x2b8] ;  /* 0x0002b80001067983 */ /* 0x001ea80000300800 */
[----:B------:R-:W3:Y:S04]  /*20090*/  LDL.LU R7, [R1+0x49c] ;  /* 0x00049c0001077983 */ /* 0x000ee80000300800 */
[----:B---3--:R0:W-:Y:S04]  /*200a0*/  STL [R1+0xb94], R7 ;  /* 0x000b940701007387 */ /* 0x0081e80000100800 */
[----:B0-----:R-:W3:Y:S04]  /*200b0*/  LDL.LU R7, [R1+0x490] ;  /* 0x0004900001077983 */ /* 0x001ee80000300800 */
[----:B------:R-:W4:Y:S04]  /*200c0*/  LDL.LU R15, [R1+0x47c] ;  /* 0x00047c00010f7983 */ /* 0x000f280000300800 */
[----:B----4-:R0:W-:Y:S04]  /*200d0*/  STL [R1+0xb78], R15 ;  /* 0x000b780f01007387 */ /* 0x0101e80000100800 */
[----:B0-----:R-:W4:Y:S04]  /*200e0*/  LDL.LU R15, [R1+0x474] ;  /* 0x00047400010f7983 */ /* 0x001f280000300800 */
[----:B----4-:R0:W-:Y:S04]  /*200f0*/  STL [R1+0xb80], R15 ;  /* 0x000b800f01007387 */ /* 0x0101e80000100800 */
[----:B0-----:R-:W4:Y:S04]  /*20100*/  LDL.LU R15, [R1+0x48c] ;  /* 0x00048c00010f7983 */ /* 0x001f280000300800 */
[----:B----4-:R0:W-:Y:S04]  /*20110*/  STL [R1+0xb88], R15 ;  /* 0x000b880f01007387 */ /* 0x0101e80000100800 */
[----:B0-----:R-:W4:Y:S04]  /*20120*/  LDL.LU R15, [R1+0x484] ;  /* 0x00048400010f7983 */ /* 0x001f280000300800 */
[----:B----4-:R0:W-:Y:S04]  /*20130*/  STL [R1+0xb90], R15 ;  /* 0x000b900f01007387 */ /* 0x0101e80000100800 */
[----:B0-----:R-:W4:Y:S04]  /*20140*/  LDL.LU R15, [R1+0x498] ;  /* 0x00049800010f7983 */ /* 0x001f280000300800 */
[----:B------:R-:W2:Y:S04]  /*20150*/  LDL.LU R5, [R1+0x44c] ;  /* 0x00044c0001057983 */ /* 0x000ea80000300800 */
[----:B--2---:R0:W-:Y:S04]  /*20160*/  STL [R1+0xb58], R5 ;  /* 0x000b580501007387 */ /* 0x0041e80000100800 */
[----:B0-----:R-:W2:Y:S04]  /*20170*/  LDL.LU R5, [R1+0x458] ;  /* 0x0004580001057983 */ /* 0x001ea80000300800 */
        /* <DEDUP_REMOVED lines=14> */
[----:B------:R-:W2:Y:S04]  /*20260*/  LDL.LU R4, [R1+0x430] ;  /* 0x0004300001047983 */ /* 0x000ea80000300800 */
[----:B--2---:R0:W-:Y:S04]  /*20270*/  STL [R1+0xb60], R4 ;  /* 0x000b600401007387 */ /* 0x0041e80000100800 */
[----:B0-----:R-:W2:Y:S04]  /*20280*/  LDL.LU R4, [R1+0x450] ;  /* 0x0004500001047983 */ /* 0x001ea80000300800 */
[----:B--2---:R0:W-:Y:S04]  /*20290*/  STL [R1+0xb68], R4 ;  /* 0x000b680401007387 */ /* 0x0041e80000100800 */
[----:B0-----:R-:W2:Y:S01]  /*202a0*/  LDL.LU R4, [R1+0x468] ;  /* 0x0004680001047983 */ /* 0x001ea20000300800 */
[----:B------:R-:W-:-:S03]  /*202b0*/  F2FP.SATFINITE.E5M2.F32.PACK_AB_MERGE_C R14, R14, R6, RZ ;  /* 0x000000060e0e723e */ /* 0x000fc600048060ff */
[----:B--2---:R0:W-:Y:S04]  /*202c0*/  STL [R1+0xb70], R4 ;  /* 0x000b700401007387 */ /* 0x0041e80000100800 */
        /* <DEDUP_REMOVED lines=32> */
[----:B------:R-:W3:Y:S04]  /*204d0*/  LDL.LU R6, [R1+0xb98] ;  /* 0x000b980001067983 */ /* 0x000ee80000300800 */
[----:B------:R0:W-:Y:S04]  /*204e0*/  STL [R1+0xa60], R14 ;  /* 0x000a600e01007387 */ /* 0x0001e80000100800 */
[----:B0-----:R-:W2:Y:S01]  /*204f0*/  LDL.LU R14, [R1+0x448] ;  /* 0x00044800010e7983 */ /* 0x001ea20000300800 */
[----:B---3--:R-:W-:-:S03]  /*20500*/  F2FP.SATFINITE.E5M2.F32.PACK_AB_MERGE_C R6, R6, R7, RZ ;  /* 0x000000070606723e */ /* 0x008fc600048060ff */
[----:B------:R-:W4:Y:S04]  /*20510*/  LDL.LU R7, [R1+0xb94] ;  /* 0x000b940001077983 */ /* 0x000f280000300800 */
[----:B------:R0:W-:Y:S04]  /*20520*/  STL [R1+0xa64], R6 ;  /* 0x000a640601007387 */ /* 0x0001e80000100800 */
[----:B0-----:R-:W3:Y:S01]  /*20530*/  LDL.LU R6, [R1+0x444] ;  /* 0x0004440001067983 */ /* 0x001ee20000300800 */
[----:B----4-:R-:W-:-:S03]  /*20540*/  F2FP.SATFINITE.E5M2.F32.PACK_AB_MERGE_C R7, R7, R15, RZ ;  /* 0x0000000f0707723e */ /* 0x010fc600048060ff */
[----:B------:R-:W4:Y:S04]  /*20550*/  LDL.LU R15, [R1+0xb90] ;  /* 0x000b9000010f7983 */ /* 0x000f280000300800 */
[----:B------:R0:W-:Y:S04]  /*20560*/  STL [R1+0xa74], R7 ;  /* 0x000a740701007387 */ /* 0x0001e80000100800 */
[----:B0-----:R-:W3:Y:S01]  /*20570*/  LDL.LU R7, [R1+0x440] ;  /* 0x0004400001077983 */ /* 0x001ee20000300800 */
[----:B----4-:R-:W-:-:S03]  /*20580*/  F2FP.SATFINITE.E5M2.F32.PACK_AB_MERGE_C R15, R15, R5, RZ ;  /* 0x000000050f0f723e */ /* 0x010fc600048060ff */
[----:B------:R-:W4:Y:S04]  /*20590*/  LDL.LU R5, [R1+0xb8c] ;  /* 0x000b8c0001057983 */ /* 0x000f280000300800 */
[----:B------:R0:W-:Y:S04]  /*205a0*/  STL [R1+0x3c], R15 ;  /* 0x00003c0f01007387 */ /* 0x0001e80000100800 */
[----:B0-----:R-:W4:Y:S02]  /*205b0*/  LDL.LU R15, [R1+0xb88] ;  /* 0x000b8800010f7983 */ /* 0x001f240000300800 */
[----:B----4-:R-:W-:-:S02]  /*205c0*/  F2FP.SATFINITE.E5M2.F32.PACK_AB_MERGE_C R15, R15, R5, RZ ;  /* 0x000000050f0f723e */ /* 0x010fc400048060ff */
        /* <DEDUP_REMOVED lines=10> */
[----:B0-----:R-:W2:Y:S01]  /*20670*/  LDL.LU R15, [R1+0x45c] ;  /* 0x00045c00010f7983 */ /* 0x001ea20000300800 */
        /* <DEDUP_REMOVED lines=11> */
[----:B0-----:R-:W2:Y:S02]  /*20730*/  LDL.LU R5, [R1+0xb5c] ;  /* 0x000b5c0001057983 */ /* 0x001ea40000300800 */
[----:B--2---:R-:W-:-:S02]  /*20740*/  F2FP.SATFINITE.E5M2.F32.PACK_AB_MERGE_C R15, R15, R5, RZ ;  /* 0x000000050f0f723e */ /* 0x004fc400048060ff */
[----:B------:R-:W2:Y:S01]  /*20750*/  LDL.LU R5, [R1+0xb58] ;  /* 0x000b580001057983 */ /* 0x000ea20000300800 */
[----:B---3--:R-:W-:Y:S02]  /*20760*/  F2FP.SATFINITE.E5M2.F32.PACK_AB_MERGE_C R6, R6, R7, RZ ;  /* 0x000000070606723e */ /* 0x008fe400048060ff */
[----:B----4-:R-:W-:Y:S01]  /*20770*/  F2FP.SATFINITE.E5M2.F32.PACK_AB_MERGE_C R4, R0, R4, RZ ;  /* 0x000000040004723e */ /* 0x010fe200048060ff */
[----:B------:R-:W-:Y:S01]  /*20780*/  STL [R1+0x50], R15 ;  /* 0x0000500f01007387 */ /* 0x000fe20000100800 */
[----:B------:R-:W-:Y:S02]  /*20790*/  F2FP.SATFINITE.E5M2.F32.PACK_AB_MERGE_C R2, R3, R2, RZ ;  /* 0x000000020302723e */ /* 0x000fe400048060ff */
[----:B------:R-:W-:Y:S01]  /*207a0*/  F2FP.SATFINITE.E5M2.F32.PACK_AB_MERGE_C R0, R28, R29, RZ ;  /* 0x0000001d1c00723e */ /* 0x000fe200048060ff */
[----:B------:R-:W-:Y:S01]  /*207b0*/  STL [R1+0x7c], R6 ;  /* 0x00007c0601007387 */ /* 0x000fe20000100800 */
[----:B------:R-:W-:Y:S02]  /*207c0*/  F2FP.SATFINITE.E5M2.F32.PACK_AB_MERGE_C R3, R26, R27, RZ ;  /* 0x0000001b1a03723e */ /* 0x000fe400048060ff */
[----:B--2---:R-:W-:-:S05]  /*207d0*/  F2FP.SATFINITE.E5M2.F32.PACK_AB_MERGE_C R5, R5, R14, RZ ;  /* 0x0000000e0505723e */ /* 0x004fca00048060ff */
[----:B------:R-:W-:Y:S04]  /*207e0*/  STL [R1+0x78], R5 ;  /* 0x0000780501007387 */ /* 0x000fe80000100800 */
[----:B------:R-:W-:Y:S04]  /*207f0*/  STL [R1+0x74], R4 ;  /* 0x0000740401007387 */ /* 0x000fe80000100800 */
[----:B------:R0:W-:Y:S04]  /*20800*/  STL [R1+0x70], R2 ;  /* 0x0000700201007387 */ /* 0x0001e80000100800 */
[----:B------:R2:W-:Y:S04]  /*20810*/  STL [R1+0x13c], R0 ;  /* 0x00013c0001007387 */ /* 0x0005e80000100800 */
[----:B------:R3:W-:Y:S01]  /*20820*/  STL [R1+0x138], R3 ;  /* 0x0001380301007387 */ /* 0x0007e20000100800 */
[----:B0-----:R-:W-:-:S02]  /*20830*/  F2FP.SATFINITE.E5M2.F32.PACK_AB_MERGE_C R2, R24, R25, RZ ;  /* 0x000000191802723e */ /* 0x001fc400048060ff */
        /* <DEDUP_REMOVED lines=9> */
[----:B------:R2:W-:Y:S04]  /*208d0*/  STL [R1+0x154], R0 ;  /* 0x0001540001007387 */ /* 0x0005e80000100800 */
[----:B------:R-:W-:Y:S04]  /*208e0*/  STL [R1+0x150], R3 ;  /* 0x0001500301007387 */ /* 0x000fe80000100800 */
[----:B------:R-:W3:Y:S01]  /*208f0*/  LDL.LU R13, [R1+0x3b4] ;  /* 0x0003b400010d7983 */ /* 0x000ee20000300800 */
[----:B0-----:R-:W-:Y:S02]  /*20900*/  F2FP.SATFINITE.E5M2.F32.PACK_AB_MERGE_C R2, R10, R11, RZ ;  /* 0x0000000b0a02723e */ /* 0x001fe400048060ff */
[----:B--2---:R-:W-:-:S03]  /*20910*/  F2FP.SATFINITE.E5M2.F32.PACK_AB_MERGE_C R0, R8, R9, RZ ;  /* 0x000000090800723e */ /* 0x004fc600048060ff */
[----:B------:R-:W-:Y:S04]  /*20920*/  STL [R1+0x17c], R2 ;  /* 0x00017c0201007387 */ /* 0x000fe80000100800 */
[----:B---3--:R0:W-:Y:S04]  /*20930*/  STL [R1+0xb28], R13 ;  /* 0x000b280d01007387 */ /* 0x0081e80000100800 */
[----:B------:R-:W-:Y:S04]  /*20940*/  STL [R1+0x178], R0 ;  /* 0x0001780001007387 */ /* 0x000fe80000100800 */
        /* <DEDUP_REMOVED lines=119> */
[----:B---3--:R-:W-:-:S03]  /*210c0*/  F2FP.SATFINITE.E5M2.F32.PACK_AB_MERGE_C R11, R12, R11, RZ ;  /* 0x0000000b0c0b723e */ /* 0x008fc600048060ff */
[----:B------:R2:W-:Y:S01]  /*210d0*/  STL [R1+0x24], R10 ;  /* 0x0000240a01007387 */ /* 0x0005e20000100800 */
[----:B----4-:R-:W-:Y:S02]  /*210e0*/  F2FP.SATFINITE.E5M2.F32.PACK_AB_MERGE_C R6, R6, R7, RZ ;  /* 0x000000070606723e */ /* 0x010fe400048060ff */
[----:B------:R-:W-:Y:S01]  /*210f0*/  F2FP.SATFINITE.E5M2.F32.PACK_AB_MERGE_C R5, R5, R14, RZ ;  /* 0x0000000e0505723e */ /* 0x000fe200048060ff */
[----:B------:R-:W-:Y:S01]  /*21100*/  STL [R1+0x20], R11 ;  /* 0x0000200b01007387 */ /* 0x000fe20000100800 */
[----:B------:R-:W-:Y:S02]  /*21110*/  F2FP.SATFINITE.E5M2.F32.PACK_AB_MERGE_C R0, R0, R4, RZ ;  /* 0x000000040000723e */ /* 0x000fe400048060ff */
[----:B------:R-:W-:Y:S02]  /*21120*/  F2FP.SATFINITE.E5M2.F32.PACK_AB_MERGE_C R3, R3, R2, RZ ;  /* 0x000000020303723e */ /* 0x000fe400048060ff */
[----:B------:R-:W-:Y:S02]  /*21130*/  F2FP.SATFINITE.E5M2.F32.PACK_AB_MERGE_C R2, R28, R29, RZ ;  /* 0x0000001d1c02723e */ /* 0x000fe400048060ff */
[----:B--2---:R-:W-:-:S05]  /*21140*/  F2FP.SATFINITE.E5M2.F32.PACK_AB_MERGE_C R10, R15, R13, RZ ;  /* 0x0000000d0f0a723e */ /* 0x004fca00048060ff */
[----:B------:R-:W-:Y:S04]  /*21150*/  STL [R1+0x4c], R10 ;  /* 0x00004c0a01007387 */ /* 0x000fe80000100800 */
[----:B------:R-:W-:Y:S04]  /*21160*/  STL [R1+0x48], R6 ;  /* 0x0000480601007387 */ /* 0x000fe80000100800 */
[----:B------:R-:W-:Y:S04]  /*21170*/  STL [R1+0x44], R5 ;  /* 0x0000440501007387 */ /* 0x000fe80000100800 */
[----:B------:R0:W-:Y:S04]  /*21180*/  STL [R1+0x40], R0 ;  /* 0x0000400001007387 */ /* 0x0001e80000100800 */
[----:B------:R2:W-:Y:S01]  /*21190*/  STL [R1+0x6c], R3 ;  /* 0x00006c0301007387 */ /* 0x0005e20000100800 */
[----:B0-----:R-:W-:-:S03]  /*211a0*/  F2FP.SATFINITE.E5M2.F32.PACK_AB_MERGE_C R0, R26, R27, RZ ;  /* 0x0000001b1a00723e */ /* 0x001fc600048060ff */
[----:B------:R0:W-:Y:S01]  /*211b0*/  STL [R1+0x68], R2 ;  /* 0x0000680201007387 */ /* 0x0001e20000100800 */
[----:B--2---:R-:W-:-:S03]  /*211c0*/  F2FP.SATFINITE.E5M2.F32.PACK_AB_MERGE_C R3, R24, R25, RZ ;  /* 0x000000191803723e */ /* 0x004fc600048060ff */
        /* <DEDUP_REMOVED lines=108> */
[----:B------:R-:W2:Y:S01]  /*21890*/  LDL.LU R11, [R1+0xac0] ;  /* 0x000ac000010b7983 */ /* 0x000ea20000300800 */
[----:B---3--:R-:W-:-:S03]  /*218a0*/  F2FP.SATFINITE.E5M2.F32.PACK_AB_MERGE_C R9, R9, R7, RZ ;  /* 0x000000070909723e */ /* 0x008fc600048060ff */
[----:B------:R4:W-:Y:S01]  /*218b0*/  STL [R1+0x118], R10 ;  /* 0x0001180a01007387 */ /* 0x0009e20000100800 */
[----:B------:R-:W-:Y:S02]  /*218c0*/  F2FP.SATFINITE.E5M2.F32.PACK_AB_MERGE_C R8, R8, R6, RZ ;  /* 0x000000060808723e */ /* 0x000fe400048060ff */
[----:B------:R-:W-:Y:S02]  /*218d0*/  F2FP.SATFINITE.E5M2.F32.PACK_AB_MERGE_C R3, R3, R14, RZ ;  /* 0x0000000e0303723e */ /* 0x000fe400048060ff */
[----:B------:R-:W-:Y:S02]  /*218e0*/  F2FP.SATFINITE.E5M2.F32.PACK_AB_MERGE_C R2, R2, R5, RZ ;  /* 0x000000050202723e */ /* 0x000fe400048060ff */
[----:B----4-:R-:W-:Y:S02]  /*218f0*/  F2FP.SATFINITE.E5M2.F32.PACK_AB_MERGE_C R10, R15, R13, RZ ;  /* 0x0000000d0f0a723e */ /* 0x010fe400048060ff */
[----:B------:R-:W-:Y:S02]  /*21900*/  F2FP.SATFINITE.E5M2.F32.PACK_AB_MERGE_C R19, R19, R4, RZ ;  /* 0x000000041313723e */ /* 0x000fe400048060ff */
[----:B------:R-:W-:-:S02]  /*21910*/  F2FP.SATFINITE.E5M2.F32.PACK_AB_MERGE_C R18, R18, R0, RZ ;  /* 0x000000001212723e */ /* 0x000fc400048060ff */
[----:B------:R-:W-:Y:S02]  /*21920*/  F2FP.SATFINITE.E5M2.F32.PACK_AB_MERGE_C R17, R17, R29, RZ ;  /* 0x0000001d1111723e */ /* 0x000fe400048060ff */
[----:B------:R-:W-:Y:S02]  /*21930*/  F2FP.SATFINITE.E5M2.F32.PACK_AB_MERGE_C R16, R16, R28, RZ ;  /* 0x0000001c1010723e */ /* 0x000fe400048060ff */
[----:B------:R-:W-:Y:S02]  /*21940*/  F2FP.SATFINITE.E5M2.F32.PACK_AB_MERGE_C R23, R23, R27, RZ ;  /* 0x0000001b1717723e */ /* 0x000fe400048060ff */
[----:B------:R-:W-:Y:S02]  /*21950*/  F2FP.SATFINITE.E5M2.F32.PACK_AB_MERGE_C R22, R22, R26, RZ ;  /* 0x0000001a1616723e */ /* 0x000fe400048060ff */
[----:B------:R-:W-:Y:S02]  /*21960*/  F2FP.SATFINITE.E5M2.F32.PACK_AB_MERGE_C R21, R21, R25, RZ ;  /* 0x000000191515723e */ /* 0x000fe400048060ff */
[----:B------:R-:W-:-:S02]  /*21970*/  F2FP.SATFINITE.E5M2.F32.PACK_AB_MERGE_C R20, R20, R24, RZ ;  /* 0x000000181414723e */ /* 0x000fc400048060ff */
[----:B--2---:R-:W-:-:S05]  /*21980*/  F2FP.SATFINITE.E5M2.F32.PACK_AB_MERGE_C R11, R12, R11, RZ ;  /* 0x0000000b0c0b723e */ /* 0x004fca00048060ff */
        /* <DEDUP_REMOVED lines=10> */
[----:B------:R-:W2:Y:S04]  /*21a30*/  LDL.LU R7, [R1+0x1c0] ;  /* 0x0001c00001077983 */ /* 0x000ea80000300800 */
[----:B------:R-:W2:Y:S04]  /*21a40*/  LDL.LU R27, [R1+0x1c4] ;  /* 0x0001c400011b7983 */ /* 0x000ea80000300800 */
[----:B------:R-:W3:Y:S04]  /*21a50*/  LDL.LU R5, [R1+0x1c8] ;  /* 0x0001c80001057983 */ /* 0x000ee80000300800 */
[----:B------:R-:W3:Y:S04]  /*21a60*/  LDL.LU R26, [R1+0x1cc] ;  /* 0x0001cc00011a7983 */ /* 0x000ee80000300800 */
[----:B------:R-:W4:Y:S04]  /*21a70*/  LDL.LU R4, [R1+0x1a0] ;  /* 0x0001a00001047983 */ /* 0x000f280000300800 */
[----:B------:R-:W4:Y:S04]  /*21a80*/  LDL.LU R25, [R1+0x1a4] ;  /* 0x0001a40001197983 */ /* 0x000f280000300800 */
[----:B------:R-:W2:Y:S04]  /*21a90*/  LDL.LU R0, [R1+0x1a8] ;  /* 0x0001a80001007983 */ /* 0x000ea80000300800 */
[----:B------:R-:W2:Y:S04]  /*21aa0*/  LDL.LU R24, [R1+0x1ac] ;  /* 0x0001ac0001187983 */ /* 0x000ea80000300800 */
[----:B------:R-:W2:Y:S04]  /*21ab0*/  LDL.LU R6, [R1+0x188] ;  /* 0x0001880001067983 */ /* 0x000ea80000300800 */
[----:B--2---:R0:W-:Y:S04]  /*21ac0*/  STL [R1+0xab8], R6 ;  /* 0x000ab80601007387 */ /* 0x0041e80000100800 */
[----:B0-----:R-:W2:Y:S04]  /*21ad0*/  LDL.LU R6, [R1+0x184] ;  /* 0x0001840001067983 */ /* 0x001ea80000300800 */
[----:B------:R-:W2:Y:S04]  /*21ae0*/  LDL.LU R14, [R1+0x18c] ;  /* 0x00018c00010e7983 */ /* 0x000ea80000300800 */
[----:B--2---:R0:W-:Y:S04]  /*21af0*/  STL [R1+0xabc], R14 ;  /* 0x000abc0e01007387 */ /* 0x0041e80000100800 */
[----:B0-----:R-:W2:Y:S04]  /*21b00*/  LDL.LU R14, [R1+0x180] ;  /* 0x00018000010e7983 */ /* 0x001ea80000300800 */
[----:B------:R-:W2:Y:S04]  /*21b10*/  LDL.LU R29, [R1+0x164] ;  /* 0x00016400011d7983 */ /* 0x000ea80000300800 */
[----:B------:R-:W2:Y:S04]  /*21b20*/  LDL.LU R28, [R1+0x16c] ;  /* 0x00016c00011c7983 */ /* 0x000ea80000300800 */
[----:B--2---:R0:W-:Y:S04]  /*21b30*/  STL [R1+0xab4], R28 ;  /* 0x000ab41c01007387 */ /* 0x0041e80000100800 */
[----:B0-----:R-:W2:Y:S04]  /*21b40*/  LDL.LU R28, [R1+0x160] ;  /* 0x00016000011c7983 */ /* 0x001ea80000300800 */
[----:B------:R-:W2:Y:S04]  /*21b50*/  LDL.LU R16, [R1+0x144] ;  /* 0x0001440001107983 */ /* 0x000ea80000300800 */
[----:B--2---:R0:W-:Y:S04]  /*21b60*/  STL [R1+0xab0], R16 ;  /* 0x000ab01001007387 */ /* 0x0041e80000100800 */
[----:B0-----:R-:W2:Y:S04]  /*21b70*/  LDL.LU R16, [R1+0x168] ;  /* 0x0001680001107983 */ /* 0x001ea80000300800 */
[----:B------:R-:W2:Y:S01]  /*21b80*/  LDL.LU R17, [R1+0x148] ;  /* 0x0001480001117983 */ /* 0x000ea20000300800 */
[----:B------:R-:W-:-:S02]  /*21b90*/  F2FP.SATFINITE.E5M2.F32.PACK_AB_MERGE_C R27, R27, R7, RZ ;  /* 0x000000071b1b723e */ /* 0x000fc400048060ff */
[----:B---3--:R-:W-:Y:S02]  /*21ba0*/  F2FP.SATFINITE.E5M2.F32.PACK_AB_MERGE_C R26, R26, R5, RZ ;  /* 0x000000051a1a723e */ /* 0x008fe400048060ff */
[----:B------:R-:W-:Y:S02]  /*21bb0*/  F2FP.SATFINITE.E5M2.F32.PACK_AB_MERGE_C R6, R6, R14, RZ ;  /* 0x0000000e0606723e */ /* 0x000fe400048060ff */
[----:B----4-:R-:W-:Y:S02]  /*21bc0*/  F2FP.SATFINITE.E5M2.F32.PACK_AB_MERGE_C R25, R25, R4, RZ ;  /* 0x000000041919723e */ /* 0x010fe400048060ff */
[----:B------:R-:W-:Y:S01]  /*21bd0*/  F2FP.SATFINITE.E5M2.F32.PACK_AB_MERGE_C R24, R24, R0, RZ ;  /* 0x000000001818723e */ /* 0x000fe200048060ff */
[----:B--2---:R0:W-:Y:S04]  /*21be0*/  STL [R1+0xaac], R17 ;  /* 0x000aac1101007387 */ /* 0x0041e80000100800 */
[----:B0-----:R-:W2:Y:S04]  /*21bf0*/  LDL.LU R17, [R1+0x140] ;  /* 0x0001400001117983 */ /* 0x001ea80000300800 */
[----:B------:R-:W3:Y:S04]  /*21c00*/  LDL.LU R18, [R1+0x14c] ;  /* 0x00014c0001127983 */ /* 0x000ee80000300800 */
[----:B------:R-:W4:Y:S04]  /*21c10*/  LDL.LU R19, [R1+0x120] ;  /* 0x0001200001137983 */ /* 0x000f280000300800 */
[----:B------:R-:W4:Y:S04]  /*21c20*/  LDL.LU R2, [R1+0x124] ;  /* 0x0001240001027983 */ /* 0x000f280000300800 */
        /* <DEDUP_REMOVED lines=8> */
[----:B------:R0:W-:Y:S04]  /*21cb0*/  STL.64 [R1+0xa58], R22 ;  /* 0x000a581601007387 */ /* 0x0001e80000100a00 */
[----:B0-----:R-:W2:Y:S04]  /*21cc0*/  LDL.LU R22, [R1+0xd8] ;  /* 0x0000d80001167983 */ /* 0x001ea80000300800 */
[----:B------:R-:W2:Y:S04]  /*21cd0*/  LDL.LU R23, [R1+0xdc] ;  /* 0x0000dc0001177983 */ /* 0x000ea80000300800 */
        /* <DEDUP_REMOVED lines=8> */
[----:B------:R0:W-:Y:S04]  /*21d60*/  STL [R1+0x4], R6 ;  /* 0x0000040601007387 */ /* 0x0001e80000100800 */
[----:B0-----:R-:W2:Y:S01]  /*21d70*/  LDL.LU R6, [R1+0xab8] ;  /* 0x000ab80001067983 */ /* 0x001ea20000300800 */
[----:B------:R-:W-:-:S02]  /*21d80*/  F2FP.SATFINITE.E5M2.F32.PACK_AB_MERGE_C R29, R29, R28, RZ ;  /* 0x0000001c1d1d723e */ /* 0x000fc400048060ff */
[----:B--2---:R-:W-:Y:S02]  /*21d90*/  F2FP.SATFINITE.E5M2.F32.PACK_AB_MERGE_C R14, R14, R6, RZ ;  /* 0x000000060e0e723e */ /* 0x004fe400048060ff */
[----:B------:R-:W2:Y:S04]  /*21da0*/  LDL.LU R6, [R1+0x4c4] ;  /* 0x0004c40001067983 */ /* 0x000ea80000300800 */
[----:B------:R0:W-:Y:S04]  /*21db0*/  STL [R1], R14 ;  /* 0x0000000e01007387 */ /* 0x0001e80000100800 */
[----:B0-----:R-:W2:Y:S04]  /*21dc0*/  LDL.LU R14, [R1+0x34] ;  /* 0x00003400010e7983 */ /* 0x001ea80000300800 */
[----:B------:R-:W2:Y:S04]  /*21dd0*/  LDL.LU R28, [R1+0xab4] ;  /* 0x000ab400011c7983 */ /* 0x000ea80000300800 */
[----:B------:R0:W-:Y:S04]  /*21de0*/  STL [R1+0xa2c], R29 ;  /* 0x000a2c1d01007387 */ /* 0x0001e80000100800 */
[----:B0-----:R-:W3:Y:S01]  /*21df0*/  LDL.LU R29, [R1+0xec] ;  /* 0x0000ec00011d7983 */ /* 0x001ee20000300800 */
[----:B--2---:R-:W-:-:S03]  /*21e00*/  F2FP.SATFINITE.E5M2.F32.PACK_AB_MERGE_C R28, R28, R16, RZ ;  /* 0x000000101c1c723e */ /* 0x004fc600048060ff */
[----:B------:R-:W2:Y:S04]  /*21e10*/  LDL.LU R16, [R1+0xab0] ;  /* 0x000ab00001107983 */ /* 0x000ea80000300800 */
[----:B------:R0:W-:Y:S04]  /*21e20*/  STL [R1+0xa30], R28 ;  /* 0x000a301c01007387 */ /* 0x0001e80000100800 */
[----:B0-----:R-:W3:Y:S01]  /*21e30*/  LDL.LU R28, [R1+0x10c] ;  /* 0x00010c00011c7983 */ /* 0x001ee20000300800 */
[----:B--2---:R-:W-:-:S03]  /*21e40*/  F2FP.SATFINITE.E5M2.F32.PACK_AB_MERGE_C R16, R16, R17, RZ ;  /* 0x000000111010723e */ /* 0x004fc600048060ff */
[----:B------:R-:W2:Y:S01]  /*21e50*/  LDL.LU R17, [R1+0xaac] ;  /* 0x000aac0001117983 */ /* 0x000ea20000300800 */
[----:B----4-:R-:W-:-:S03]  /*21e60*/  F2FP.SATFINITE.E5M2.F32.PACK_AB_MERGE_C R2, R2, R19, RZ ;  /* 0x000000130202723e */ /* 0x010fc600048060ff */
[----:B------:R0:W-:Y:S01]  /*21e70*/  STL [R1+0x14], R16 ;  /* 0x0000141001007387 */ /* 0x0001e20000100800 */
[----:B------:R-:W-:Y:S02]  /*21e80*/  F2FP.SATFINITE.E5M2.F32.PACK_AB_MERGE_C R8, R8, R3, RZ ;  /* 0x000000030808723e */ /* 0x000fe400048060ff */
[----:B------:R-:W-:Y:S01]  /*21e90*/  F2FP.SATFINITE.E5M2.F32.PACK_AB_MERGE_C R10, R10, R9, RZ ;  /* 0x000000090a0a723e */ /* 0x000fe200048060ff */
[----:B0-----:R-:W4:Y:S01]  /*21ea0*/  LDL.LU R16, [R1+0xaa8] ;  /* 0x000aa80001107983 */ /* 0x001f220000300800 */
[----:B---3--:R-:W-:Y:S02]  /*21eb0*/  F2FP.SATFINITE.E5M2.F32.PACK_AB_MERGE_C R28, R28, R11, RZ ;  /* 0x0000000b1c1c723e */ /* 0x008fe400048060ff */
[----:B------:R-:W-:Y:S02]  /*21ec0*/  F2FP.SATFINITE.E5M2.F32.PACK_AB_MERGE_C R13, R13, R12, RZ ;  /* 0x0000000c0d0d723e */ /* 0x000fe400048060ff */
[----:B------:R-:W-:Y:S02]  /*21ed0*/  F2FP.SATFINITE.E5M2.F32.PACK_AB_MERGE_C R29, R29, R15, RZ ;  /* 0x0000000f1d1d723e */ /* 0x000fe400048060ff */
[----:B------:R-:W-:-:S02]  /*21ee0*/  F2FP.SATFINITE.E5M2.F32.PACK_AB_MERGE_C R20, R21, R20, RZ ;  /* 0x000000141514723e */ /* 0x000fc400048060ff */
[----:B------:R-:W-:Y:S02]  /*21ef0*/  F2FP.SATFINITE.E5M2.F32.PACK_AB_MERGE_C R21, R23, R22, RZ ;  /* 0x000000161715723e */ /* 0x000fe400048060ff */
[----:B------:R-:W-:Y:S02]  /*21f00*/  F2FP.SATFINITE.E5M2.F32.PACK_AB_MERGE_C R5, R5, R7, RZ ;  /* 0x000000070505723e */ /* 0x000fe400048060ff */
[----:B--2---:R-:W-:Y:S02]  /*21f10*/  F2FP.SATFINITE.E5M2.F32.PACK_AB_MERGE_C R18, R18, R17, RZ ;  /* 0x000000111212723e */ /* 0x004fe400048060ff */
[----:B------:R-:W2:Y:S04]  /*21f20*/  LDL.LU R17, [R1+0xaa4] ;  /* 0x000aa40001117983 */ /* 0x000ea80000300800 */
[----:B------:R0:W-:Y:S04]  /*21f30*/  STL [R1+0x10], R18 ;  /* 0x0000101201007387 */ /* 0x0001e80000100800 */
[----:B0-----:R-:W4:Y:S04]  /*21f40*/  LDL.LU R18, [R1+0xaa0] ;  /* 0x000aa00001127983 */ /* 0x001f280000300800 */
[----:B------:R-:W2:Y:S04]  /*21f50*/  LDL.LU R19, [R1+0xa9c] ;  /* 0x000a9c0001137983 */ /* 0x000ea80000300800 */
[----:B------:R0:W-:Y:S04]  /*21f60*/  STL [R1+0xc], R2 ;  /* 0x00000c0201007387 */ /* 0x0001e80000100800 */
[----:B0-----:R-:W3:Y:S04]  /*21f70*/  LDL.LU R2, [R1+0xa98] ;  /* 0x000a980001027983 */ /* 0x001ee80000300800 */
[----:B------:R-:W2:Y:S04]  /*21f80*/  LDL.LU R3, [R1+0xa94] ;  /* 0x000a940001037983 */ /* 0x000ea80000300800 */
[----:B------:R0:W-:Y:S04]  /*21f90*/  STL [R1+0x8], R8 ;  /* 0x0000080801007387 */ /* 0x0001e80000100800 */
[----:B0-----:R-:W3:Y:S04]  /*21fa0*/  LDL.LU R8, [R1+0xa90] ;  /* 0x000a900001087983 */ /* 0x001ee80000300800 */
[----:B------:R-:W2:Y:S04]  /*21fb0*/  LDL.LU R9, [R1+0xa8c] ;  /* 0x000a8c0001097983 */ /* 0x000ea80000300800 */
[----:B------:R0:W-:Y:S04]  /*21fc0*/  STL [R1+0xac], R10 ;  /* 0x0000ac0a01007387 */ /* 0x0001e80000100800 */
[----:B0-----:R-:W2:Y:S04]  /*21fd0*/  LDL.LU R10, [R1+0xa88] ;  /* 0x000a8800010a7983 */ /* 0x001ea80000300800 */
[----:B------:R-:W2:Y:S04]  /*21fe0*/  LDL.LU R11, [R1+0xa84] ;  /* 0x000a8400010b7983 */ /* 0x000ea80000300800 */
[----:B------:R0:W-:Y:S04]  /*21ff0*/  STL [R1+0xa8], R28 ;  /* 0x0000a81c01007387 */ /* 0x0001e80000100800 */
[----:B0-----:R-:W2:Y:S04]  /*22000*/  LDL R28, [R1+0xa4] ;  /* 0x0000a400011c7983 */ /* 0x001ea80000100800 */
[----:B------:R-:W2:Y:S04]  /*22010*/  LDL.LU R12, [R1+0xa80] ;  /* 0x000a8000010c7983 */ /* 0x000ea80000300800 */
[----:B------:R0:W-:Y:S04]  /*22020*/  STL [R1+0x1c], R13 ;  /* 0x00001c0d01007387 */ /* 0x0001e80000100800 */
[----:B0-----:R-:W2:Y:S04]  /*22030*/  LDL.LU R13, [R1+0xa7c] ;  /* 0x000a7c00010d7983 */ /* 0x001ea80000300800 */
[----:B------:R-:W2:Y:S04]  /*22040*/  LDL.LU R15, [R1+0xa78] ;  /* 0x000a7800010f7983 */ /* 0x000ea80000300800 */
[----:B------:R0:W-:Y:S04]  /*22050*/  STL [R1+0x18], R29 ;  /* 0x0000181d01007387 */ /* 0x0001e80000100800 */
[----:B0-----:R-:W2:Y:S04]  /*22060*/  LDL.LU R29, [R1+0x4c0] ;  /* 0x0004c000011d7983 */ /* 0x001ea80000300800 */
[----:B------:R0:W-:Y:S04]  /*22070*/  STL [R1+0xb8], R20 ;  /* 0x0000b81401007387 */ /* 0x0001e80000100800 */
[----:B0-----:R-:W2:Y:S04]  /*22080*/  LDL.LU R20, [R1+0x4cc] ;  /* 0x0004cc0001147983 */ /* 0x001ea80000300800 */
[----:B------:R0:W-:Y:S04]  /*22090*/  STL [R1+0xbc], R21 ;  /* 0x0000bc1501007387 */ /* 0x0001e80000100800 */
[----:B0-----:R-:W2:Y:S04]  /*220a0*/  LDL.LU R21, [R1+0x30] ;  /* 0x0000300001157983 */ /* 0x001ea80000300800 */
[----:B------:R-:W2:Y:S04]  /*220b0*/  LDL.LU R22, [R1+0x3c] ;  /* 0x00003c0001167983 */ /* 0x000ea80000300800 */
[----:B------:R-:W2:Y:S04]  /*220c0*/  LDL.LU R23, [R1+0x38] ;  /* 0x0000380001177983 */ /* 0x000ea80000300800 */
[----:B------:R-:W2:Y:S04]  /*220d0*/  LDL.LU R7, [R1+0xa74] ;  /* 0x000a740001077983 */ /* 0x000ea80000300800 */
[----:B------:R0:W-:Y:S04]  /*220e0*/  STL [R1+0xb0], R5 ;  /* 0x0000b00501007387 */ /* 0x0001e80000100800 */
[----:B0-----:R-:W2:Y:S01]  /*220f0*/  LDL.LU R5, [R1+0xa70] ;  /* 0x000a700001057983 */ /* 0x001ea20000300800 */
[----:B------:R-:W-:-:S03]  /*22100*/  F2FP.SATFINITE.E5M2.F32.PACK_AB_MERGE_C R0, R0, R4, RZ ;  /* 0x000000040000723e */ /* 0x000fc600048060ff */
[----:B------:R-:W3:Y:S04]  /*22110*/  LDL.LU R4, [R1+0xa6c] ;  /* 0x000a6c0001047983 */ /* 0x000ee80000300800 */
[----:B------:R0:W-:Y:S04]  /*22120*/  STL [R1+0xb4], R0 ;  /* 0x0000b40001007387 */ /* 0x0001e80000100800 */
[----:B0-----:R-:W3:Y:S01]  /*22130*/  LDL.LU R0, [R1+0xa68] ;  /* 0x000a680001007983 */ /* 0x001ee20000300800 */
[----:B--2---:R-:W-:-:S03]  /*22140*/  PRMT R5, R6, 0x5410, R5 ;  /* 0x0000541006057816 */ /* 0x004fc60000000005 */
[----:B------:R-:W2:Y:S02]  /*22150*/  LDL.LU R6, [R1+0xa64] ;  /* 0x000a640001067983 */ /* 0x000ea40000300800 */
[----:B--2---:R-:W-:Y:S02]  /*22160*/  PRMT R6, R14, 0x5410, R6 ;  /* 0x000054100e067816 */ /* 0x004fe40000000006 */
[----:B------:R-:W2:Y:S01]  /*22170*/  LDL.LU R14, [R1+0xa60] ;  /* 0x000a6000010e7983 */ /* 0x000ea20000300800 */
[----:B---3--:R-:W-:Y:S02]  /*22180*/  PRMT R4, R0, 0x5410, R4 ;  /* 0x0000541000047816 */ /* 0x008fe40000000004 */
[----:B------:R-:W0:Y:S01]  /*22190*/  S2R R0, SR_TID.X ;  /* 0x0000000000007919 */ /* 0x000e220000002100 */
[----:B--2---:R-:W-:Y:S02]  /*221a0*/  PRMT R7, R14, 0x5410, R7 ;  /* 0x000054100e077816 */ /* 0x004fe40000000007 */
[----:B------:R-:W2:Y:S01]  /*221b0*/  LDL R14, [R1+0x9dc] ;  /* 0x0009dc00010e7983 */ /* 0x000ea20000100800 */
[----:B0-----:R-:W-:-:S04]  /*221c0*/  LOP3.LUT R0, R0, 0x1f, RZ, 0xc0, !PT ;  /* 0x0000001f00007812 */ /* 0x001fc800078ec0ff */
[----:B------:R-:W-:Y:S01]  /*221d0*/  LEA R0, R0, UR4, 0x4 ;  /* 0x0000000400007c11 */ /* 0x000fe2000f8e20ff */
[----:B------:R-:W-:Y:S01]  /*221e0*/  STL [R1+0xa48], R28 ;  /* 0x000a481c01007387 */ /* 0x000fe20000100800 */
[----:B------:R-:W-:Y:S01]  /*221f0*/  PRMT R15, R23, 0x5410, R15 ;  /* 0x00005410170f7816 */ /* 0x000fe2000000000f */
[----:B------:R-:W0:Y:S02]  /*22200*/  LDCU UR4, c[0x0][0x3b4] ;  /* 0x00007680ff0477ac */ /* 0x000e240008000800 */
[----:B------:R3:W-:Y:S02]  /*22210*/  STSM.16.M88.4 [R0], R4 ;  /* 0x0000000400007844 */ /* 0x0007e40000000200 */
[C---:B---3--:R-:W-:Y:S02]  /*22220*/  VIADD R4, R28.reuse, 0x1 ;  /* 0x000000011c047836 */ /* 0x048fe40000000000 */
[C---:B------:R-:W-:Y:S02]  /*22230*/  VIADD R5, R28.reuse, 0x2 ;  /* 0x000000021c057836 */ /* 0x040fe40000000000 */
[----:B------:R-:W-:-:S02]  /*22240*/  VIADD R6, R28, 0x3 ;  /* 0x000000031c067836 */ /* 0x000fc40000000000 */
[----:B------:R-:W-:Y:S02]  /*22250*/  VIADD R7, R28, 0x4 ;  /* 0x000000041c077836 */ /* 0x000fe40000000000 */
[----:B------:R-:W3:Y:S01]  /*22260*/  LDL.LU R28, [R1+0x4d0] ;  /* 0x0004d000011c7983 */ /* 0x000ee20000300800 */
[----:B--2---:R-:W-:Y:S01]  /*22270*/  ISETP.GE.AND P0, PT, R14, UR10, PT ;  /* 0x0000000a0e007c0c */ /* 0x004fe2000bf06270 */
[----:B------:R-:W2:Y:S03]  /*22280*/  LDCU UR10, c[0x0][0x39c] ;  /* 0x00007380ff0a77ac */ /* 0x000ea60008000800 */
[----:B-1----:R-:W-:Y:S02]  /*22290*/  ISETP.LT.AND P2, PT, R4, UR6, !P0 ;  /* 0x0000000604007c0c */ /* 0x002fe4000c741270 */
[----:B------:R-:W-:Y:S02]  /*222a0*/  PRMT R4, R13, 0x5410, R11 ;  /* 0x000054100d047816 */ /* 0x000fe4000000000b */
[----:B------:R-:W3:Y:S01]  /*222b0*/  LDL.LU R11, [R1+0x4c8] ;  /* 0x0004c800010b7983 */ /* 0x000ee20000300800 */
[----:B------:R-:W1:Y:S01]  /*222c0*/  S2R R14, SR_TID.X ;  /* 0x00000000000e7919 */ /* 0x000e620000002100 */
[----:B-----5:R-:W-:Y:S01]  /*222d0*/  ISETP.LT.AND P3, PT, R5, UR7, !P0 ;  /* 0x0000000705007c0c */ /* 0x020fe2000c761270 */
[----:B------:R-:W5:Y:S01]  /*222e0*/  LDCU.64 UR6, c[0x0][0x390] ;  /* 0x00007200ff0677ac */ /* 0x000f620008000a00 */
[----:B------:R-:W-:-:S02]  /*222f0*/  ISETP.LT.AND P1, PT, R6, UR8, !P0 ;  /* 0x0000000806007c0c */ /* 0x000fc4000c721270 */
[----:B------:R-:W-:Y:S01]  /*22300*/  ISETP.LT.AND P5, PT, R7, UR14, !P0 ;  /* 0x0000000e07007c0c */ /* 0x000fe2000c7a1270 */
[----:B------:R-:W0:Y:S01]  /*22310*/  LDCU UR8, c[0x0][0x3b8] ;  /* 0x00007700ff0877ac */ /* 0x000e220008000800 */
[----:B------:R-:W-:Y:S02]  /*22320*/  PRMT R5, R12, 0x5410, R10 ;  /* 0x000054100c057816 */ /* 0x000fe4000000000a */
[----:B------:R-:W-:Y:S01]  /*22330*/  PRMT R6, R9, 0x5410, R3 ;  /* 0x0000541009067816 */ /* 0x000fe20000000003 */
[----:B------:R-:W0:Y:S01]  /*22340*/  LDCU UR14, c[0x0][0x39c] ;  /* 0x00007380ff0e77ac */ /* 0x000e220008000800 */
[----:B------:R-:W-:Y:S02]  /*22350*/  PRMT R7, R8, 0x5410, R2 ;  /* 0x0000541008077816 */ /* 0x000fe40000000002 */
[----:B------:R-:W2:Y:S04]  /*22360*/  LDL.LU R2, [R1+0x28] ;  /* 0x0000280001027983 */ /* 0x000ea80000300800 */
[----:B------:R-:W-:Y:S01]  /*22370*/  STSM.16.M88.4 [R0+0x200], R4 ;  /* 0x0002000400007844 */ /* 0x000fe20000000200 */
[----:B------:R-:W-:-:S03]  /*22380*/  PRMT R13, R20, 0x5410, R29 ;  /* 0x00005410140d7816 */ /* 0x000fc6000000001d */
[----:B------:R-:W2:Y:S04]  /*22390*/  LDL.LU R3, [R1+0x4d8] ;  /* 0x0004d80001037983 */ /* 0x000ea80000300800 */
[----:B------:R-:W2:Y:S04]  /*223a0*/  LDL.LU R29, [R1+0x4e0] ;  /* 0x0004e000011d7983 */ /* 0x000ea80000300800 */
[----:B------:R-:W2:Y:S01]  /*223b0*/  LDL.LU R20, [R1+0x54] ;  /* 0x0000540001147983 */ /* 0x000ea20000300800 */
[----:B-1----:R-:W-:Y:S01]  /*223c0*/  LOP3.LUT R14, R14, 0x3f, RZ, 0xc0, !PT ;  /* 0x0000003f0e0e7812 */ /* 0x002fe200078ec0ff */
[----:B------:R-:W-:Y:S01]  /*223d0*/  BAR.SYNC.DEFER_BLOCKING 0x0 ;  /* 0x0000000000007b1d */ /* 0x000fe20000010000 */
[----:B---3--:R-:W-:-:S02]  /*223e0*/  PRMT R12, R28, 0x5410, R11 ;  /* 0x000054101c0c7816 */ /* 0x008fc4000000000b */
[----:B------:R-:W-:-:S03]  /*223f0*/  LEA R28, R14, UR5, 0x4 ;  /* 0x000000050e1c7c11 */ /* 0x000fc6000f8e20ff */
[----:B------:R-:W1:Y:S02]  /*22400*/  LDCU UR5, c[0x0][0x3b8] ;  /* 0x00007700ff0577ac */ /* 0x000e640008000800 */
[----:B------:R-:W3:Y:S01]  /*22410*/  LDS.128 R4, [R28] ;  /* 0x000000001c047984 */ /* 0x000ee20000000c00 */
[----:B------:R-:W-:-:S03]  /*22420*/  PRMT R14, R22, 0x5410, R21 ;  /* 0x00005410160e7816 */ /* 0x000fc60000000015 */
[----:B------:R-:W2:Y:S04]  /*22430*/  LDL.LU R21, [R1+0x5c] ;  /* 0x00005c0001157983 */ /* 0x000ea80000300800 */
[----:B------:R-:W2:Y:S04]  /*22440*/  LDL.LU R22, [R1+0x50] ;  /* 0x0000500001167983 */ /* 0x000ea80000300800 */
[----:B------:R-:W2:Y:S04]  /*22450*/  LDL.LU R23, [R1+0x58] ;  /* 0x0000580001177983 */ /* 0x000ea80000300800 */
[----:B------:R-:W-:Y:S04]  /*22460*/  STL [R1+0xa0], R28 ;  /* 0x0000a01c01007387 */ /* 0x000fe80000100800 */
[----:B------:R-:W0:Y:S01]  /*22470*/  LDS.128 R8, [R28+0x400] ;  /* 0x000400001c087984 */ /* 0x000e220000000c00 */
[----:B------:R-:W-:Y:S06]  /*22480*/  BAR.SYNC.DEFER_BLOCKING 0x0 ;  /* 0x0000000000007b1d */ /* 0x000fec0000010000 */
[----:B---3--:R3:W-:Y:S04]  /*22490*/  STL.64 [R1+0xa00], R6 ;  /* 0x000a000601007387 */ /* 0x0087e80000100a00 */
[----:B---3--:R-:W3:Y:S04]  /*224a0*/  LDL.LU R6, [R1+0x2c] ;  /* 0x00002c0001067983 */ /* 0x008ee80000300800 */
[----:B------:R-:W2:Y:S04]  /*224b0*/  LDL.LU R7, [R1+0x20] ;  /* 0x0000200001077983 */ /* 0x000ea80000300800 */
[----:B------:R0:W-:Y:S04]  /*224c0*/  STL.64 [R1+0x9f8], R4 ;  /* 0x0009f80401007387 */ /* 0x0001e80000100a00 */
[----:B0-----:R-:W3:Y:S04]  /*224d0*/  LDL.LU R5, [R1+0x24] ;  /* 0x0000240001057983 */ /* 0x001ee80000300800 */
[----:B------:R-:W-:Y:S04]  /*224e0*/  STL.64 [R1+0xa10], R10 ;  /* 0x000a100a01007387 */ /* 0x000fe80000100a00 */
[----:B------:R0:W-:Y:S04]  /*224f0*/  STL.64 [R1+0xa08], R8 ;  /* 0x000a080801007387 */ /* 0x0001e80000100a00 */
[----:B------:R1:W-:Y:S04]  /*22500*/  STSM.16.M88.4 [R0], R12 ;  /* 0x0000000c00007844 */ /* 0x0003e80000000200 */
[----:B0-----:R-:W5:Y:S04]  /*22510*/  LDL.LU R8, [R1+0x78] ;  /* 0x0000780001087983 */ /* 0x001f680000300800 */
[----:B------:R-:W5:Y:S04]  /*22520*/  LDL.LU R9, [R1+0x64] ;  /* 0x0000640001097983 */ /* 0x000f680000300800 */
[----:B------:R-:W5:Y:S01]  /*22530*/  LDL.LU R10, [R1+0x6c] ;  /* 0x00006c00010a7983 */ /* 0x000f620000300800 */
[----:B-1----:R-:W-:-:S02]  /*22540*/  PRMT R14, R19, 0x5410, R17 ;  /* 0x00005410130e7816 */ /* 0x002fc40000000011 */
[----:B----4-:R-:W-:Y:S01]  /*22550*/  PRMT R15, R18, 0x5410, R16 ;  /* 0x00005410120f7816 */ /* 0x010fe20000000010 */
[----:B------:R-:W4:Y:S04]  /*22560*/  LDL.LU R11, [R1+0x60] ;  /* 0x00006000010b7983 */ /* 0x000f280000300800 */
[----:B------:R-:W4:Y:S04]  /*22570*/  LDL.LU R4, [R1+0x68] ;  /* 0x0000680001047983 */ /* 0x000f280000300800 */
[----:B------:R-:W4:Y:S04]  /*22580*/  LDL.LU R19, [R1+0x7c] ;  /* 0x00007c0001137983 */ /* 0x000f280000300800 */
[----:B------:R-:W5:Y:S04]  /*22590*/  LDL.LU R17, [R1+0x70] ;  /* 0x0000700001117983 */ /* 0x000f680000300800 */
[----:B------:R-:W4:Y:S04]  /*225a0*/  LDL.LU R18, [R1+0x1b8] ;  /* 0x0001b80001127983 */ /* 0x000f280000300800 */
[----:B------:R-:W4:Y:S01]  /*225b0*/  LDL.LU R16, [R1+0x74] ;  /* 0x0000740001107983 */ /* 0x000f220000300800 */
[----:B--2---:R-:W-:-:S02]  /*225c0*/  PRMT R13, R2, 0x5410, R7 ;  /* 0x00005410020d7816 */ /* 0x004fc40000000007 */
[----:B---3--:R-:W-:-:S05]  /*225d0*/  PRMT R12, R6, 0x5410, R5 ;  /* 0x00005410060c7816 */ /* 0x008fca0000000005 */
[----:B------:R0:W-:Y:S04]  /*225e0*/  STSM.16.M88.4 [R0+0x200], R12 ;  /* 0x0002000c00007844 */ /* 0x0001e80000000200 */
[----:B0-----:R-:W2:Y:S04]  /*225f0*/  LDL.LU R14, [R1+0x4d4] ;  /* 0x0004d400010e7983 */ /* 0x001ea80000300800 */
[----:B------:R-:W2:Y:S01]  /*22600*/  LDL.LU R15, [R1+0x4dc] ;  /* 0x0004dc00010f7983 */ /* 0x000ea20000300800 */
[----:B------:R-:W-:-:S03]  /*22610*/  PRMT R12, R29, 0x5410, R3 ;  /* 0x000054101d0c7816 */ /* 0x000fc60000000003 */
[----:B------:R-:W3:Y:S04]  /*22620*/  LDL.LU R5, [R1+0x1d0] ;  /* 0x0001d00001057983 */ /* 0x000ee80000300800 */
[----:B------:R-:W3:Y:S04]  /*22630*/  LDL.LU R6, [R1+0x1d8] ;  /* 0x0001d80001067983 */ /* 0x000ee80000300800 */
[----:B------:R-:W3:Y:S04]  /*22640*/  LDL.LU R7, [R1+0x1bc] ;  /* 0x0001bc0001077983 */ /* 0x000ee80000300800 */
[----:B------:R-:W3:Y:S04]  /*22650*/  LDL.LU R2, [R1+0x1d4] ;  /* 0x0001d40001027983 */ /* 0x000ee80000300800 */
[----:B------:R-:W3:Y:S04]  /*22660*/  LDL.LU R3, [R1+0x134] ;  /* 0x0001340001037983 */ /* 0x000ee80000300800 */
[----:B------:R-:W3:Y:S01]  /*22670*/  LDL.LU R29, [R1+0x13c] ;  /* 0x00013c00011d7983 */ /* 0x000ee20000300800 */
[----:B------:R-:W-:Y:S01]  /*22680*/  BAR.SYNC.DEFER_BLOCKING 0x0 ;  /* 0x0000000000007b1d */ /* 0x000fe20000010000 */
[----:B--2---:R-:W-:-:S02]  /*22690*/  PRMT R13, R15, 0x5410, R14 ;  /* 0x000054100f0d7816 */ /* 0x004fc4000000000e */
[----:B------:R-:W-:Y:S02]  /*226a0*/  PRMT R14, R21, 0x5410, R20 ;  /* 0x00005410150e7816 */ /* 0x000fe40000000014 */
[----:B------:R-:W-:Y:S02]  /*226b0*/  PRMT R15, R23, 0x5410, R22 ;  /* 0x00005410170f7816 */ /* 0x000fe40000000016 */
[----:B------:R-:W0:Y:S04]  /*226c0*/  LDS.128 R20, [R28] ;  /* 0x000000001c147984 */ /* 0x000e280000000c00 */
[----:B0-----:R-:W-:Y:S04]  /*226d0*/  STL.64 [R1+0x20], R20 ;  /* 0x0000201401007387 */ /* 0x001fe80000100a00 */
[----:B------:R-:W-:Y:S04]  /*226e0*/  STL.64 [R1+0x28], R22 ;  /* 0x0000281601007387 */ /* 0x000fe80000100a00 */
[----:B------:R-:W0:Y:S01]  /*226f0*/  LDS.128 R20, [R28+0x400] ;  /* 0x000400001c147984 */ /* 0x000e220000000c00 */
[----:B------:R-:W-:Y:S06]  /*22700*/  BAR.SYNC.DEFER_BLOCKING 0x0 ;  /* 0x0000000000007b1d */ /* 0x000fec0000010000 */
[----:B------:R-:W-:Y:S04]  /*22710*/  STSM.16.M88.4 [R0], R12 ;  /* 0x0000000c00007844 */ /* 0x000fe80000000200 */
[----:B0-----:R-:W-:Y:S04]  /*22720*/  STL.64 [R1+0x30], R20 ;  /* 0x0000301401007387 */ /* 0x001fe80000100a00 */
[----:B------:R0:W-:Y:S04]  /*22730*/  STL.64 [R1+0x38], R22 ;  /* 0x0000381601007387 */ /* 0x0001e80000100a00 */
[----:B0-----:R-:W2:Y:S04]  /*22740*/  LDL.LU.64 R22, [R1+0xa58] ;  /* 0x000a580001167983 */ /* 0x001ea80000300a00 */
[----:B------:R-:W2:Y:S04]  /*22750*/  LDL.LU.64 R20, [R1+0xa50] ;  /* 0x000a500001147983 */ /* 0x000ea80000300a00 */
[----:B------:R-:W2:Y:S04]  /*22760*/  LDL.LU R12, [R1+0x44] ;  /* 0x00004400010c7983 */ /* 0x000ea80000300800 */
[----:B------:R-:W2:Y:S04]  /*22770*/  LDL.LU R13, [R1+0x4c] ;  /* 0x00004c00010d7983 */ /* 0x000ea80000300800 */
[----:B------:R-:W3:Y:S04]  /*22780*/  LDL.LU R14, [R1+0x40] ;  /* 0x00004000010e7983 */ /* 0x000ee80000300800 */
[----:B------:R-:W3:Y:S01]  /*22790*/  LDL.LU R15, [R1+0x48] ;  /* 0x00004800010f7983 */ /* 0x000ee20000300800 */
[----:B--2---:R-:W-:-:S02]  /*227a0*/  PRMT R12, R13, 0x5410, R12 ;  /* 0x000054100d0c7816 */ /* 0x004fc4000000000c */
[----:B---3--:R-:W-:Y:S02]  /*227b0*/  PRMT R13, R15, 0x5410, R14 ;  /* 0x000054100f0d7816 */ /* 0x008fe4000000000e */
[----:B------:R-:W-:Y:S02]  /*227c0*/  PRMT R14, R23, 0x5410, R21 ;  /* 0x00005410170e7816 */ /* 0x000fe40000000015 */
[----:B------:R-:W2:Y:S01]  /*227d0*/  LDL.LU R23, [R1+0x4e4] ;  /* 0x0004e40001177983 */ /* 0x000ea20000300800 */
[----:B------:R-:W-:-:S03]  /*227e0*/  PRMT R15, R22, 0x5410, R20 ;  /* 0x00005410160f7816 */ /* 0x000fc60000000014 */
[----:B------:R-:W3:Y:S04]  /*227f0*/  LDL.LU R21, [R1+0x1b0] ;  /* 0x0001b00001157983 */ /* 0x000ee80000300800 */
[----:B------:R-:W2:Y:S04]  /*22800*/  LDL.LU R20, [R1+0x1b4] ;  /* 0x0001b40001147983 */ /* 0x000ea80000300800 */
[----:B------:R4:W-:Y:S02]  /*22810*/  STSM.16.M88.4 [R0+0x200], R12 ;  /* 0x0002000c00007844 */ /* 0x0009e40000000200 */
[----:B----4-:R-:W-:-:S02]  /*22820*/  PRMT R14, R19, 0x5410, R16 ;  /* 0x00005410130e7816 */ /* 0x010fc40000000010 */
[----:B-----5:R-:W-:Y:S01]  /*22830*/  PRMT R15, R8, 0x5410, R17 ;  /* 0x00005410080f7816 */ /* 0x020fe20000000011 */
[----:B------:R-:W-:Y:S01]  /*22840*/  BAR.SYNC.DEFER_BLOCKING 0x0 ;  /* 0x0000000000007b1d */ /* 0x000fe20000010000 */
[----:B---3--:R-:W-:-:S05]  /*22850*/  PRMT R13, R18, 0x5410, R21 ;  /* 0x00005410120d7816 */ /* 0x008fca0000000015 */
[----:B------:R-:W-:Y:S01]  /*22860*/  LDS.128 R16, [R28+0x400] ;  /* 0x000400001c107984 */ /* 0x000fe20000000c00 */
[----:B--2---:R-:W-:-:S03]  /*22870*/  PRMT R12, R23, 0x5410, R20 ;  /* 0x00005410170c7816 */ /* 0x004fc60000000014 */
[----:B------:R0:W1:Y:S01]  /*22880*/  LDS.128 R20, [R28] ;  /* 0x000000001c147984 */ /* 0x0000620000000c00 */
[----:B------:R-:W-:Y:S06]  /*22890*/  BAR.SYNC.DEFER_BLOCKING 0x0 ;  /* 0x0000000000007b1d */ /* 0x000fec0000010000 */
[----:B0-----:R-:W2:Y:S04]  /*228a0*/  LDL.LU R28, [R1+0xa48] ;  /* 0x000a4800011c7983 */ /* 0x001ea80000300800 */
[----:B------:R0:W-:Y:S04]  /*228b0*/  STSM.16.M88.4 [R0], R12 ;  /* 0x0000000c00007844 */ /* 0x0001e80000000200 */
[----:B-1----:R-:W-:Y:S01]  /*228c0*/  STL.64 [R1+0x40], R20 ;  /* 0x0000401401007387 */ /* 0x002fe20000100a00 */
[----:B0-----:R-:W-:-:S02]  /*228d0*/  PRMT R12, R10, 0x5410, R9 ;  /* 0x000054100a0c7816 */ /* 0x001fc40000000009 */
[----:B------:R-:W-:Y:S02]  /*228e0*/  PRMT R13, R4, 0x5410, R11 ;  /* 0x00005410040d7816 */ /* 0x000fe4000000000b */
[----:B------:R-:W-:Y:S02]  /*228f0*/  PRMT R14, R27, 0x5410, R25 ;  /* 0x000054101b0e7816 */ /* 0x000fe40000000019 */
[----:B------:R-:W-:Y:S01]  /*22900*/  PRMT R15, R26, 0x5410, R24 ;  /* 0x000054101a0f7816 */ /* 0x000fe20000000018 */
[----:B------:R-:W-:Y:S04]  /*22910*/  STL.64 [R1+0x48], R22 ;  /* 0x0000481601007387 */ /* 0x000fe80000100a00 */
[----:B------:R-:W-:Y:S04]  /*22920*/  STL.64 [R1+0x50], R16 ;  /* 0x0000501001007387 */ /* 0x000fe80000100a00 */
[----:B------:R-:W-:Y:S04]  /*22930*/  STL.64 [R1+0x58], R18 ;  /* 0x0000581201007387 */ /* 0x000fe80000100a00 */
[----:B------:R0:W-:Y:S04]  /*22940*/  STSM.16.M88.4 [R0+0x200], R12 ;  /* 0x0002000c00007844 */ /* 0x0001e80000000200 */
[----:B------:R-:W3:Y:S01]  /*22950*/  LDL R25, [R1+0xa0] ;  /* 0x0000a00001197983 */ /* 0x000ee20000100800 */
[----:B0-----:R-:W-:-:S03]  /*22960*/  PRMT R13, R2, 0x5410, R7 ;  /* 0x00005410020d7816 */ /* 0x001fc60000000007 */
[----:B------:R-:W4:Y:S01]  /*22970*/  LDL.LU R15, [R1+0x138] ;  /* 0x00013800010f7983 */ /* 0x000f220000300800 */
[----:B------:R-:W-:Y:S02]  /*22980*/  PRMT R14, R29, 0x5410, R3 ;  /* 0x000054101d0e7816 */ /* 0x000fe40000000003 */
[----:B------:R-:W-:Y:S01]  /*22990*/  PRMT R12, R6, 0x5410, R5 ;  /* 0x00005410060c7816 */ /* 0x000fe20000000005 */
[----:B------:R-:W-:Y:S01]  /*229a0*/  BAR.SYNC.DEFER_BLOCKING 0x0 ;  /* 0x0000000000007b1d */ /* 0x000fe20000010000 */
[----:B--2---:R-:W-:-:S05]  /*229b0*/  IMAD.MOV.U32 R7, RZ, RZ, R28 ;  /* 0x000000ffff077224 */ /* 0x004fca00078e001c */
[----:B------:R-:W2:Y:S04]  /*229c0*/  LDL.LU R28, [R1+0x94] ;  /* 0x00009400011c7983 */ /* 0x000ea80000300800 */
[----:B------:R-:W5:Y:S04]  /*229d0*/  LDL.LU R29, [R1+0x90] ;  /* 0x00009000011d7983 */ /* 0x000f680000300800 */
[----:B------:R-:W2:Y:S04]  /*229e0*/  LDL.LU R26, [R1+0x154] ;  /* 0x00015400011a7983 */ /* 0x000ea80000300800 */
[----:B------:R-:W2:Y:S04]  /*229f0*/  LDL.LU R24, [R1+0x15c] ;  /* 0x00015c0001187983 */ /* 0x000ea80000300800 */
[----:B------:R-:W2:Y:S04]  /*22a00*/  LDL.LU R27, [R1+0x150] ;  /* 0x00015000011b7983 */ /* 0x000ea80000300800 */
[----:B------:R-:W2:Y:S04]  /*22a10*/  LDL.LU R22, [R1+0x158] ;  /* 0x0001580001167983 */ /* 0x000ea80000300800 */
[----:B------:R-:W2:Y:S04]  /*22a20*/  LDL.LU R20, [R1+0xc4] ;  /* 0x0000c40001147983 */ /* 0x000ea80000300800 */
[----:B------:R-:W2:Y:S04]  /*22a30*/  LDL.LU R23, [R1+0xcc] ;  /* 0x0000cc0001177983 */ /* 0x000ea80000300800 */
[----:B------:R-:W3:Y:S04]  /*22a40*/  LDL.LU R21, [R1+0xc0] ;  /* 0x0000c00001157983 */ /* 0x000ee80000300800 */
[----:B--2---:R0:W-:Y:S04]  /*22a50*/  STL [R1+0xa28], R23 ;  /* 0x000a281701007387 */ /* 0x0041e80000100800 */
[----:B0-----:R-:W2:Y:S04]  /*22a60*/  LDL.LU R23, [R1+0x1f4] ;  /* 0x0001f40001177983 */ /* 0x001ea80000300800 */
[----:B---3--:R0:W-:Y:S04]  /*22a70*/  STL.64 [R1+0xa20], R20 ;  /* 0x000a201401007387 */ /* 0x0081e80000100a00 */
[----:B0-----:R-:W3:Y:S04]  /*22a80*/  LDL.LU R20, [R1+0x1f8] ;  /* 0x0001f80001147983 */ /* 0x001ee80000300800 */
[----:B------:R-:W3:Y:S04]  /*22a90*/  LDL.LU R21, [R1+0x1dc] ;  /* 0x0001dc0001157983 */ /* 0x000ee80000300800 */
[----:B--2---:R0:W-:Y:S04]  /*22aa0*/  STL.64 [R1+0xa40], R22 ;  /* 0x000a401601007387 */ /* 0x0041e80000100a00 */
[----:B0-----:R-:W4:Y:S04]  /*22ab0*/  LDL.LU R23, [R1+0x130] ;  /* 0x0001300001177983 */ /* 0x001f280000300800 */
[----:B---3--:R-:W-:Y:S04]  /*22ac0*/  STL.64 [R1+0xa38], R20 ;  /* 0x000a381401007387 */ /* 0x008fe80000100a00 */
[----:B------:R-:W2:Y:S04]  /*22ad0*/  LDL.LU R18, [R1+0xc8] ;  /* 0x0000c80001127983 */ /* 0x000ea80000300800 */
[----:B------:R-:W3:Y:S04]  /*22ae0*/  LDL.LU R16, [R1+0xc] ;  /* 0x00000c0001107983 */ /* 0x000ee80000300800 */
[----:B------:R-:W3:Y:S04]  /*22af0*/  LDL.LU R19, [R1+0x14] ;  /* 0x0000140001137983 */ /* 0x000ee80000300800 */
        /* <DEDUP_REMOVED lines=10> */
[----:B----4-:R-:W-:-:S03]  /*22ba0*/  PRMT R15, R15, 0x5410, R23 ;  /* 0x000054100f0f7816 */ /* 0x010fc60000000017 */
        /* <DEDUP_REMOVED lines=8> */
[----:B0-----:R-:W4:Y:S04]  /*22c30*/  LDL.LU.64 R22, [R1+0xa40] ;  /* 0x000a400001167983 */ /* 0x001f280000300a00 */
[----:B------:R-:W4:Y:S04]  /*22c40*/  LDL.LU.64 R20, [R1+0xa38] ;  /* 0x000a380001147983 */ /* 0x000f280000300a00 */
[----:B------:R-:W2:Y:S04]  /*22c50*/  LDL.LU R12, [R1+0x9c] ;  /* 0x00009c00010c7983 */ /* 0x000ea80000300800 */
[----:B------:R-:W5:Y:S04]  /*22c60*/  LDL.LU R13, [R1+0x98] ;  /* 0x00009800010d7983 */ /* 0x000f680000300800 */
[----:B------:R-:W3:Y:S04]  /*22c70*/  LDL.LU R14, [R1+0x4] ;  /* 0x00000400010e7983 */ /* 0x000ee80000300800 */
[----:B------:R-:W3:Y:S01]  /*22c80*/  LDL.LU R15, [R1] ;  /* 0x00000000010f7983 */ /* 0x000ee20000300800 */
[----:B--2---:R-:W-:-:S03]  /*22c90*/  PRMT R12, R12, 0x5410, R28 ;  /* 0x000054100c0c7816 */ /* 0x004fc6000000001c */
[----:B------:R-:W2:Y:S01]  /*22ca0*/  LDL.LU R28, [R1+0xa30] ;  /* 0x000a3000011c7983 */ /* 0x000ea20000300800 */
[----:B-----5:R-:W-:-:S03]  /*22cb0*/  PRMT R13, R13, 0x5410, R29 ;  /* 0x000054100d0d7816 */ /* 0x020fc6000000001d */
[----:B------:R-:W3:Y:S02]  /*22cc0*/  LDL.LU R29, [R1+0xa2c] ;  /* 0x000a2c00011d7983 */ /* 0x000ee40000300800 */
[----:B---3--:R-:W-:Y:S02]  /*22cd0*/  PRMT R14, R14, 0x5410, R29 ;  /* 0x000054100e0e7816 */ /* 0x008fe4000000001d */
[----:B------:R-:W3:Y:S01]  /*22ce0*/  LDL.LU R29, [R1+0x1f0] ;  /* 0x0001f000011d7983 */ /* 0x000ee20000300800 */
[----:B--2---:R-:W-:-:S05]  /*22cf0*/  PRMT R15, R15, 0x5410, R28 ;  /* 0x000054100f0f7816 */ /* 0x004fca000000001c */
[----:B------:R4:W-:Y:S02]  /*22d00*/  STSM.16.M88.4 [R0+0x200], R12 ;  /* 0x0002000c00007844 */ /* 0x0009e40000000200 */
[----:B----4-:R-:W-:Y:S02]  /*22d10*/  PRMT R13, R23, 0x5410, R21 ;  /* 0x00005410170d7816 */ /* 0x010fe40000000015 */
[----:B------:R-:W-:Y:S02]  /*22d20*/  PRMT R15, R22, 0x5410, R27 ;  /* 0x00005410160f7816 */ /* 0x000fe4000000001b */
[----:B------:R-:W-:Y:S01]  /*22d30*/  PRMT R14, R24, 0x5410, R26 ;  /* 0x00005410180e7816 */ /* 0x000fe2000000001a */
[----:B------:R-:W-:Y:S01]  /*22d40*/  BAR.SYNC.DEFER_BLOCKING 0x0 ;  /* 0x0000000000007b1d */ /* 0x000fe20000010000 */
[----:B---3--:R-:W-:-:S05]  /*22d50*/  PRMT R12, R20, 0x5410, R29 ;  /* 0x00005410140c7816 */ /* 0x008fca000000001d */
[----:B------:R-:W0:Y:S04]  /*22d60*/  LDS.128 R20, [R25] ;  /* 0x0000000019147984 */ /* 0x000e280000000c00 */
[----:B0-----:R-:W-:Y:S04]  /*22d70*/  STL.64 [R1+0x80], R20 ;  /* 0x0000801401007387 */ /* 0x001fe80000100a00 */
[----:B------:R-:W-:Y:S04]  /*22d80*/  STL.64 [R1+0x88], R22 ;  /* 0x0000881601007387 */ /* 0x000fe80000100a00 */
[----:B------:R-:W0:Y:S01]  /*22d90*/  LDS.128 R20, [R25+0x400] ;  /* 0x0004000019147984 */ /* 0x000e220000000c00 */
[----:B------:R-:W-:Y:S06]  /*22da0*/  BAR.SYNC.DEFER_BLOCKING 0x0 ;  /* 0x0000000000007b1d */ /* 0x000fec0000010000 */
[----:B0-----:R-:W-:Y:S04]  /*22db0*/  STL.64 [R1+0x90], R20 ;  /* 0x0000901401007387 */ /* 0x001fe80000100a00 */
[----:B------:R0:W-:Y:S04]  /*22dc0*/  STL.64 [R1+0x98], R22 ;  /* 0x0000981601007387 */ /* 0x0001e80000100a00 */
[----:B0-----:R-:W2:Y:S04]  /*22dd0*/  LDL.LU R23, [R1+0xa28] ;  /* 0x000a280001177983 */ /* 0x001ea80000300800 */
[----:B------:R-:W2:Y:S04]  /*22de0*/  LDL.LU.64 R20, [R1+0xa20] ;  /* 0x000a200001147983 */ /* 0x000ea80000300a00 */
[----:B------:R-:W3:Y:S04]  /*22df0*/  LDL.LU R26, [R1+0x230] ;  /* 0x00023000011a7983 */ /* 0x000ee80000300800 */
[----:B------:R0:W-:Y:S02]  /*22e00*/  STSM.16.M88.4 [R0], R12 ;  /* 0x0000000c00007844 */ /* 0x0001e40000000200 */
[----:B0-----:R-:W-:-:S02]  /*22e10*/  PRMT R14, R19, 0x5410, R16 ;  /* 0x00005410130e7816 */ /* 0x001fc40000000010 */
[----:B------:R-:W-:Y:S01]  /*22e20*/  PRMT R15, R8, 0x5410, R17 ;  /* 0x00005410080f7816 */ /* 0x000fe20000000011 */
[----:B---3--:R0:W-:Y:S04]  /*22e30*/  STL [R1+0xa18], R26 ;  /* 0x000a181a01007387 */ /* 0x0081e80000100800 */
[----:B0-----:R-:W3:Y:S01]  /*22e40*/  LDL.LU R26, [R1+0xf0] ;  /* 0x0000f000011a7983 */ /* 0x001ee20000300800 */
[----:B--2---:R-:W-:Y:S02]  /*22e50*/  PRMT R12, R23, 0x5410, R20 ;  /* 0x00005410170c7816 */ /* 0x004fe40000000014 */
[----:B------:R-:W-:-:S05]  /*22e60*/  PRMT R13, R18, 0x5410, R21 ;  /* 0x00005410120d7816 */ /* 0x000fca0000000015 */
[----:B------:R-:W-:Y:S01]  /*22e70*/  STSM.16.M88.4 [R0+0x200], R12 ;  /* 0x0002000c00007844 */ /* 0x000fe20000000200 */
[----:B------:R-:W-:Y:S06]  /*22e80*/  BAR.SYNC.DEFER_BLOCKING 0x0 ;  /* 0x0000000000007b1d */ /* 0x000fec0000010000 */
[----:B------:R-:W0:Y:S04]  /*22e90*/  LDS.128 R12, [R25] ;  /* 0x00000000190c7984 */ /* 0x000e280000000c00 */
[----:B------:R-:W1:Y:S01]  /*22ea0*/  LDS.128 R16, [R25+0x400] ;  /* 0x0004000019107984 */ /* 0x000e620000000c00 */
[----:B------:R-:W-:-:S02]  /*22eb0*/  PRMT R23, R3, 0x5410, R2 ;  /* 0x0000541003177816 */ /* 0x000fc40000000002 */
[----:B------:R-:W-:Y:S02]  /*22ec0*/  PRMT R20, R10, 0x5410, R9 ;  /* 0x000054100a147816 */ /* 0x000fe40000000009 */
[----:B------:R-:W-:Y:S02]  /*22ed0*/  PRMT R21, R4, 0x5410, R11 ;  /* 0x0000541004157816 */ /* 0x000fe4000000000b */
[----:B------:R-:W-:Y:S01]  /*22ee0*/  PRMT R22, R6, 0x5410, R5 ;  /* 0x0000541006167816 */ /* 0x000fe20000000005 */
[----:B------:R-:W-:Y:S06]  /*22ef0*/  BAR.SYNC.DEFER_BLOCKING 0x0 ;  /* 0x0000000000007b1d */ /* 0x000fec0000010000 */
[----:B------:R-:W-:Y:S04]  /*22f00*/  STSM.16.M88.4 [R0], R20 ;  /* 0x0000001400007844 */ /* 0x000fe80000000200 */
[----:B---3--:R2:W-:Y:S04]  /*22f10*/  STL [R1+0xa1c], R26 ;  /* 0x000a1c1a01007387 */ /* 0x0085e80000100800 */
[----:B--2---:R-:W2:Y:S04]  /*22f20*/  LDL.LU R26, [R1+0xf4] ;  /* 0x0000f400011a7983 */ /* 0x004ea80000300800 */
[----:B------:R-:W3:Y:S04]  /*22f30*/  LDL.LU R8, [R1+0x238] ;  /* 0x0002380001087983 */ /* 0x000ee80000300800 */
[----:B------:R-:W4:Y:S04]  /*22f40*/  LDL.LU R3, [R1+0x9dc] ;  /* 0x0009dc0001037983 */ /* 0x000f280000300800 */
[----:B------:R-:W5:Y:S04]  /*22f50*/  LDL.LU R24, [R1+0x21c] ;  /* 0x00021c0001187983 */ /* 0x000f680000300800 */
[----:B------:R-:W5:Y:S04]  /*22f60*/  LDL.LU R9, [R1+0x234] ;  /* 0x0002340001097983 */ /* 0x000f680000300800 */
[----:B------:R-:W2:Y:S04]  /*22f70*/  LDL.LU R27, [R1+0x194] ;  /* 0x00019400011b7983 */ /* 0x000ea80000300800 */
[----:B------:R-:W2:Y:S04]  /*22f80*/  LDL.LU R10, [R1+0x19c] ;  /* 0x00019c00010a7983 */ /* 0x000ea80000300800 */
[----:B------:R-:W2:Y:S04]  /*22f90*/  LDL.LU R11, [R1+0x190] ;  /* 0x00019000010b7983 */ /* 0x000ea80000300800 */
[----:B------:R-:W2:Y:S04]  /*22fa0*/  LDL.LU R2, [R1+0x198] ;  /* 0x0001980001027983 */ /* 0x000ea80000300800 */
[----:B0-----:R0:W-:Y:S04]  /*22fb0*/  STL [R1+0x9ec], R12 ;  /* 0x0009ec0c01007387 */ /* 0x0011e80000100800 */
[----:B------:R-:W2:Y:S04]  /*22fc0*/  LDL.LU R4, [R1+0x11c] ;  /* 0x00011c0001047983 */ /* 0x000ea80000300800 */
[----:B------:R-:W2:Y:S01]  /*22fd0*/  LDL.LU R28, [R1+0x110] ;  /* 0x00011000011c7983 */ /* 0x000ea20000300800 */
[----:B0-----:R-:W-:-:S03]  /*22fe0*/  IMAD.MOV.U32 R12, RZ, RZ, R7 ;  /* 0x000000ffff0c7224 */ /* 0x001fc600078e0007 */
[----:B------:R-:W2:Y:S04]  /*22ff0*/  LDL.LU R5, [R1+0x118] ;  /* 0x0001180001057983 */ /* 0x000ea80000300800 */
[----:B------:R-:W2:Y:S04]  /*23000*/  LDL.LU R29, [R1+0xb0] ;  /* 0x0000b000011d7983 */ /* 0x000ea80000300800 */
[----:B------:R-:W2:Y:S04]  /*23010*/  LDL.LU R6, [R1+0xb8] ;  /* 0x0000b80001067983 */ /* 0x000ea80000300800 */
[----:B------:R-:W2:Y:S04]  /*23020*/  LDL.LU R7, [R1+0xbc] ;  /* 0x0000bc0001077983 */ /* 0x000ea80000300800 */
[----:B------:R0:W-:Y:S04]  /*23030*/  STL [R1+0x9e8], R13 ;  /* 0x0009e80d01007387 */ /* 0x0001e80000100800 */
[----:B0-----:R-:W2:Y:S04]  /*23040*/  LDL.LU R13, [R1+0xa8] ;  /* 0x0000a800010d7983 */ /* 0x001ea80000300800 */
[----:B------:R0:W-:Y:S04]  /*23050*/  STL [R1+0x9e4], R14 ;  /* 0x0009e40e01007387 */ /* 0x0001e80000100800 */
[----:B0-----:R-:W2:Y:S04]  /*23060*/  LDL.LU R14, [R1+0xb4] ;  /* 0x0000b400010e7983 */ /* 0x001ea80000300800 */
[----:B------:R0:W-:Y:S04]  /*23070*/  STL [R1+0x9e0], R15 ;  /* 0x0009e00f01007387 */ /* 0x0001e80000100800 */
[----:B0-----:R-:W2:Y:S04]  /*23080*/  LDL.LU R15, [R1+0x114] ;  /* 0x00011400010f7983 */ /* 0x001ea80000300800 */
[----:B-1----:R0:W-:Y:S04]  /*23090*/  STL [R1+0x9f0], R19 ;  /* 0x0009f01301007387 */ /* 0x0021e80000100800 */
[----:B0-----:R-:W2:Y:S04]  /*230a0*/  LDL.LU R19, [R1+0x18] ;  /* 0x0000180001137983 */ /* 0x001ea80000300800 */
[----:B------:R-:W2:Y:S04]  /*230b0*/  LDL.LU R20, [R1+0xfc] ;  /* 0x0000fc0001147983 */ /* 0x000ea80000300800 */
[----:B------:R-:W3:Y:S04]  /*230c0*/  LDL.LU R21, [R1+0xf8] ;  /* 0x0000f80001157983 */ /* 0x000ee80000300800 */
[----:B------:R-:W3:Y:S04]  /*230d0*/  LDL.LU R22, [R1+0x1c] ;  /* 0x00001c0001167983 */ /* 0x000ee80000300800 */
[----:B------:R-:W3:Y:S01]  /*230e0*/  LDL.LU R23, [R1+0xac] ;  /* 0x0000ac0001177983 */ /* 0x000ee20000300800 */
[----:B--2---:R-:W-:-:S03]  /*230f0*/  PRMT R20, R20, 0x5410, R26 ;  /* 0x0000541014147816 */ /* 0x004fc6000000001a */
[----:B------:R-:W2:Y:S01]  /*23100*/  LDL.LU R26, [R1+0xa1c] ;  /* 0x000a1c00011a7983 */ /* 0x000ea20000300800 */
[----:B---3--:R-:W-:Y:S02]  /*23110*/  PRMT R22, R23, 0x5410, R22 ;  /* 0x0000541017167816 */ /* 0x008fe40000000016 */
[----:B------:R-:W-:Y:S02]  /*23120*/  PRMT R23, R13, 0x5410, R19 ;  /* 0x000054100d177816 */ /* 0x000fe40000000013 */
[----:B--2---:R-:W-:Y:S02]  /*23130*/  PRMT R21, R21, 0x5410, R26 ;  /* 0x0000541015157816 */ /* 0x004fe4000000001a */
[----:B------:R-:W2:Y:S04]  /*23140*/  LDL.LU R26, [R1+0xa18] ;  /* 0x000a1800011a7983 */ /* 0x000ea80000300800 */
[----:B------:R-:W-:Y:S01]  /*23150*/  STSM.16.M88.4 [R0+0x200], R20 ;  /* 0x0002001400007844 */ /* 0x000fe20000000200 */
[----:B------:R-:W-:Y:S01]  /*23160*/  BAR.SYNC.DEFER_BLOCKING 0x0 ;  /* 0x0000000000007b1d */ /* 0x000fe20000010000 */
[----:B-----5:R-:W-:-:S02]  /*23170*/  PRMT R9, R9, 0x5410, R24 ;  /* 0x0000541009097816 */ /* 0x020fc40000000018 */
[----:B------:R-:W-:-:S03]  /*23180*/  PRMT R10, R10, 0x5410, R27 ;  /* 0x000054100a0a7816 */ /* 0x000fc6000000001b */
[----:B------:R-:W0:Y:S01]  /*23190*/  LDS.128 R20, [R25] ;  /* 0x0000000019147984 */ /* 0x000e220000000c00 */
[----:B------:R-:W-:Y:S02]  /*231a0*/  PRMT R11, R2, 0x5410, R11 ;  /* 0x00005410020b7816 */ /* 0x000fe4000000000b */
[----:B------:R-:W-:Y:S02]  /*231b0*/  PRMT R4, R4, 0x5410, R15 ;  /* 0x0000541004047816 */ /* 0x000fe4000000000f */
[----:B------:R-:W-:Y:S02]  /*231c0*/  PRMT R5, R5, 0x5410, R28 ;  /* 0x0000541005057816 */ /* 0x000fe4000000001c */
[----:B------:R-:W-:Y:S02]  /*231d0*/  PRMT R6, R6, 0x5410, R29 ;  /* 0x0000541006067816 */ /* 0x000fe4000000001d */
[----:B------:R-:W-:Y:S02]  /*231e0*/  PRMT R7, R7, 0x5410, R14 ;  /* 0x0000541007077816 */ /* 0x000fe4000000000e */
[----:B--2---:R-:W-:-:S02]  /*231f0*/  PRMT R8, R8, 0x5410, R26 ;  /* 0x0000541008087816 */ /* 0x004fc4000000001a */
[----:B------:R-:W1:Y:S01]  /*23200*/  LDS.128 R24, [R25+0x400] ;  /* 0x0004000019187984 */ /* 0x000e620000000c00 */
[----:B------:R-:W-:Y:S06]  /*23210*/  BAR.SYNC.DEFER_BLOCKING 0x0 ;  /* 0x0000000000007b1d */ /* 0x000fec0000010000 */
[----:B------:R2:W-:Y:S04]  /*23220*/  STSM.16.M88.4 [R0], R8 ;  /* 0x0000000800007844 */ /* 0x0005e80000000200 */
[----:B------:R3:W-:Y:S04]  /*23230*/  STSM.16.M88.4 [R0+0x200], R4 ;  /* 0x0002000400007844 */ /* 0x0007e80000000200 */
[----:B--2---:R-:W2:Y:S04]  /*23240*/  LDL.LU.64 R10, [R1+0xa10] ;  /* 0x000a1000010a7983 */ /* 0x004ea80000300a00 */
[----:B------:R-:W5:Y:S04]  /*23250*/  LDL.LU.64 R8, [R1+0xa08] ;  /* 0x000a080001087983 */ /* 0x000f680000300a00 */
[----:B---3--:R-:W3:Y:S04]  /*23260*/  LDL.LU.64 R6, [R1+0xa00] ;  /* 0x000a000001067983 */ /* 0x008ee80000300a00 */
[----:B------:R-:W2:Y:S01]  /*23270*/  LDL.LU.64 R4, [R1+0x9f8] ;  /* 0x0009f80001047983 */ /* 0x000ea20000300a00 */
[----:B----4-:R-:W-:Y:S01]  /*23280*/  IMAD R3, R3, UR4, RZ ;  /* 0x0000000403037c24 */ /* 0x010fe2000f8e02ff */
[----:B------:R-:W4:Y:S01]  /*23290*/  LDCU UR4, c[0x0][0x3b8] ;  /* 0x00007700ff0477ac */ /* 0x000f220008000800 */
[----:B------:R-:W-:Y:S03]  /*232a0*/  BAR.SYNC.DEFER_BLOCKING 0x0 ;  /* 0x0000000000007b1d */ /* 0x000fe60000010000 */
[----:B------:R-:W-:-:S04]  /*232b0*/  IADD3 R2, P6, PT, R3, UR6, RZ ;  /* 0x0000000603027c10 */ /* 0x000fc8000ffde0ff */
[----:B------:R-:W-:Y:S01]  /*232c0*/  LEA.HI.X.SX32 R3, R3, UR7, 0x1, P6 ;  /* 0x0000000703037c11 */ /* 0x000fe2000b0f0eff */
[----:B------:R-:W0:Y:S01]  /*232d0*/  LDCU UR7, c[0x0][0x39c] ;  /* 0x00007380ff0777ac */ /* 0x000e220008000800 */
[C---:B------:R-:W-:Y:S01]  /*232e0*/  IMAD R13, R12.reuse, UR5, RZ ;  /* 0x000000050c0d7c24 */ /* 0x040fe2000f8e02ff */
[C---:B------:R-:W-:Y:S01]  /*232f0*/  ISETP.LT.AND P4, PT, R12.reuse, UR11, !P0 ;  /* 0x0000000b0c007c0c */ /* 0x040fe2000c781270 */
[----:B------:R-:W-:Y:S01]  /*23300*/  VIADD R19, R12, 0x5 ;  /* 0x000000050c137836 */ /* 0x000fe20000000000 */
[----:B------:R-:W0:Y:S02]  /*23310*/  LDCU UR5, c[0x0][0x3b8] ;  /* 0x00007700ff0577ac */ /* 0x000e240008000800 */
[CC--:B------:R-:W-:Y:S01]  /*23320*/  IADD3 R28, P6, PT, R13.reuse, R2.reuse, RZ ;  /* 0x000000020d1c7210 */ /* 0x0c0fe20007fde0ff */
[----:B------:R-:W0:Y:S03]  /*23330*/  LDCU UR6, c[0x0][0x3b8] ;  /* 0x00007700ff0677ac */ /* 0x000e260008000800 */
[CC--:B------:R-:W-:Y:S01]  /*23340*/  LEA.HI.X.SX32 R29, R13.reuse, R3.reuse, 0x1, P6 ;  /* 0x000000030d1d7211 */ /* 0x0c0fe200030f0eff */
[----:B------:R-:W-:Y:S01]  /*23350*/  VIADD R13, R13, UR8 ;  /* 0x000000080d0d7c36 */ /* 0x000fe20008000000 */
[----:B------:R-:W0:Y:S04]  /*23360*/  LDCU UR8, c[0x0][0x39c] ;  /* 0x00007380ff0877ac */ /* 0x000e280008000800 */
[C---:B------:R-:W-:Y:S01]  /*23370*/  IADD3 R14, P6, PT, R13.reuse, R2, RZ ;  /* 0x000000020d0e7210 */ /* 0x040fe20007fde0ff */
[----:B------:R-:W0:Y:S03]  /*23380*/  LDCU UR11, c[0x0][0x39c] ;  /* 0x00007380ff0b77ac */ /* 0x000e260008000800 */
[----:B------:R-:W-:-:S02]  /*23390*/  LEA.HI.X.SX32 R15, R13, R3, 0x1, P6 ;  /* 0x000000030d0f7211 */ /* 0x000fc400030f0eff */
[----:B--2---:R-:W-:-:S05]  /*233a0*/  PRMT R0, R4, 0x7770, RZ ;  /* 0x0000777004007816 */ /* 0x004fca00000000ff */
[----:B------:R4:W-:Y:S01]  /*233b0*/  @P4 STG.E.U8 desc[UR12][R28.64], R0 ;  /* 0x000000001c004986 */ /* 0x0009e2000c10110c */
[----:B0-----:R-:W-:Y:S01]  /*233c0*/  ISETP.LT.AND P4, PT, R19, UR7, !P0 ;  /* 0x0000000713007c0c */ /* 0x001fe2000c781270 */
[----:B------:R-:W0:Y:S01]  /*233d0*/  LDCU UR7, c[0x0][0x39c] ;  /* 0x00007380ff0777ac */ /* 0x000e220008000800 */
[----:B----4-:R-:W-:Y:S01]  /*233e0*/  VIADD R0, R13, UR4 ;  /* 0x000000040d007c36 */ /* 0x010fe20008000000 */
[----:B------:R-:W-:Y:S01]  /*233f0*/  PRMT R29, R4, 0x7771, RZ ;  /* 0x00007771041d7816 */ /* 0x000fe200000000ff */
[----:B------:R-:W-:Y:S01]  /*23400*/  VIADD R13, R12, 0x6 ;  /* 0x000000060c0d7836 */ /* 0x000fe20000000000 */
[----:B------:R-:W2:Y:S02]  /*23410*/  LDCU UR4, c[0x0][0x3b8] ;  /* 0x00007700ff0477ac */ /* 0x000ea40008000800 */
[C---:B------:R-:W-:Y:S01]  /*23420*/  IADD3 R28, P6, PT, R0.reuse, R2, RZ ;  /* 0x00000002001c7210 */ /* 0x040fe20007fde0ff */
[----:B------:R4:W-:Y:S01]  /*23430*/  @P2 STG.E.U8 desc[UR12][R14.64], R29 ;  /* 0x0000001d0e002986 */ /* 0x0009e2000c10110c */
[----:B------:R-:W-:Y:S01]  /*23440*/  ISETP.LT.AND P2, PT, R13, UR10, !P0 ;  /* 0x0000000a0d007c0c */ /* 0x000fe2000c741270 */
[----:B------:R-:W-:Y:S01]  /*23450*/  VIADD R13, R0, UR5 ;  /* 0x00000005000d7c36 */ /* 0x000fe20008000000 */
[----:B------:R-:W1:Y:S01]  /*23460*/  LDCU UR5, c[0x0][0x3b8] ;  /* 0x00007700ff0577ac */ /* 0x000e620008000800 */
[----:B------:R-:W-:Y:S01]  /*23470*/  VIADD R19, R12, 0x7 ;  /* 0x000000070c137836 */ /* 0x000fe20000000000 */
[----:B------:R-:W1:Y:S01]  /*23480*/  LDCU UR10, c[0x0][0x39c] ;  /* 0x00007380ff0a77ac */ /* 0x000e620008000800 */
[----:B----4-:R-:W-:-:S02]  /*23490*/  LEA.HI.X.SX32 R29, R0, R3, 0x1, P6 ;  /* 0x00000003001d7211 */ /* 0x010fc400030f0eff */
[----:B------:R-:W-:-:S05]  /*234a0*/  PRMT R14, R5, 0x7770, RZ ;  /* 0x00007770050e7816 */ /* 0x000fca00000000ff */
[----:B------:R4:W-:Y:S01]  /*234b0*/  @P3 STG.E.U8 desc[UR12][R28.64], R14 ;  /* 0x0000000e1c003986 */ /* 0x0009e2000c10110c */
[----:B0-----:R-:W-:Y:S01]  /*234c0*/  ISETP.LT.AND P3, PT, R19, UR7, !P0 ;  /* 0x0000000713007c0c */ /* 0x001fe2000c761270 */
[----:B------:R-:W0:Y:S01]  /*234d0*/  LDCU UR7, c[0x0][0x39c] ;  /* 0x00007380ff0777ac */ /* 0x000e220008000800 */
[C---:B------:R-:W-:Y:S01]  /*234e0*/  VIADD R0, R13.reuse, UR6 ;  /* 0x000000060d007c36 */ /* 0x040fe20008000000 */
[-C--:B----4-:R-:W-:Y:S01]  /*234f0*/  IADD3 R14, P6, PT, R13, R2.reuse, RZ ;  /* 0x000000020d0e7210 */ /* 0x090fe20007fde0ff */
[----:B------:R-:W4:Y:S01]  /*23500*/  LDCU UR6, c[0x0][0x3b8] ;  /* 0x00007700ff0677ac */ /* 0x000f220008000800 */
[----:B------:R-:W-:Y:S02]  /*23510*/  PRMT R29, R5, 0x7771, RZ ;  /* 0x00007771051d7816 */ /* 0x000fe400000000ff */
[----:B------:R-:W-:Y:S01]  /*23520*/  LEA.HI.X.SX32 R15, R13, R3, 0x1, P6 ;  /* 0x000000030d0f7211 */ /* 0x000fe200030f0eff */
[----:B------:R-:W-:Y:S01]  /*23530*/  VIADD R13, R12, 0x8 ;  /* 0x000000080c0d7836 */ /* 0x000fe20000000000 */
[----:B------:R-:W-:-:S03]  /*23540*/  IADD3 R28, P6, PT, R0, R2, RZ ;  /* 0x00000002001c7210 */ /* 0x000fc60007fde0ff */
[----:B------:R0:W-:Y:S01]  /*23550*/  @P1 STG.E.U8 desc[UR12][R14.64], R29 ;  /* 0x0000001d0e001986 */ /* 0x0001e2000c10110c */
[----:B------:R-:W-:Y:S01]  /*23560*/  ISETP.LT.AND P1, PT, R13, UR8, !P0 ;  /* 0x000000080d007c0c */ /* 0x000fe2000c721270 */
[----:B------:R-:W1:Y:S01]  /*23570*/  LDCU UR8, c[0x0][0x39c] ;  /* 0x00007380ff0877ac */ /* 0x000e620008000800 */
[----:B--2---:R-:W-:Y:S02]  /*23580*/  VIADD R13, R0, UR4 ;  /* 0x00000004000d7c36 */ /* 0x004fe40008000000 */
[----:B------:R-:W-:Y:S01]  /*23590*/  VIADD R19, R12, 0x9 ;  /* 0x000000090c137836 */ /* 0x000fe20000000000 */
[----:B------:R-:W2:Y:S01]  /*235a0*/  LDCU UR4, c[0x0][0x3b8] ;  /* 0x00007700ff0477ac */ /* 0x000ea20008000800 */
[----:B0-----:R-:W-:Y:S02]  /*235b0*/  LEA.HI.X.SX32 R29, R0, R3, 0x1, P6 ;  /* 0x00000003001d7211 */ /* 0x001fe400030f0eff */
[----:B---3--:R-:W-:-:S05]  /*235c0*/  PRMT R14, R6, 0x7770, RZ ;  /* 0x00007770060e7816 */ /* 0x008fca00000000ff */
[----:B------:R0:W-:Y:S01]  /*235d0*/  @P5 STG.E.U8 desc[UR12][R28.64], R14 ;  /* 0x0000000e1c005986 */ /* 0x0001e2000c10110c */
[----:B------:R-:W-:Y:S01]  /*235e0*/  ISETP.LT.AND P5, PT, R19, UR7, !P0 ;  /* 0x0000000713007c0c */ /* 0x000fe2000c7a1270 */
[----:B------:R-:W3:Y:S01]  /*235f0*/  LDCU UR7, c[0x0][0x39c] ;  /* 0x00007380ff0777ac */ /* 0x000ee20008000800 */
[C---:B-1----:R-:W-:Y:S01]  /*23600*/  VIADD R0, R13.reuse, UR5 ;  /* 0x000000050d007c36 */ /* 0x042fe20008000000 */
[CC--:B0-----:R-:W-:Y:S01]  /*23610*/  IADD3 R14, P6, PT, R13.reuse, R2.reuse, RZ ;  /* 0x000000020d0e7210 */ /* 0x0c1fe20007fde0ff */
[----:B------:R-:W0:Y:S01]  /*23620*/  LDCU UR5, c[0x0][0x3b8] ;  /* 0x00007700ff0577ac */ /* 0x000e220008000800 */
[----:B------:R-:W-:Y:S02]  /*23630*/  PRMT R29, R6, 0x7771, RZ ;  /* 0x00007771061d7816 */ /* 0x000fe400000000ff */
[----:B------:R-:W-:Y:S01]  /*23640*/  LEA.HI.X.SX32 R15, R13, R3, 0x1, P6 ;  /* 0x000000030d0f7211 */ /* 0x000fe200030f0eff */
[----:B------:R-:W-:Y:S01]  /*23650*/  VIADD R13, R12, 0xa ;  /* 0x0000000a0c0d7836 */ /* 0x000fe20000000000 */
[----:B------:R-:W-:-:S03]  /*23660*/  IADD3 R28, P6, PT, R0, R2, RZ ;  /* 0x00000002001c7210 */ /* 0x000fc60007fde0ff */
[----:B------:R1:W-:Y:S01]  /*23670*/  @P4 STG.E.U8 desc[UR12][R14.64], R29 ;  /* 0x0000001d0e004986 */ /* 0x0003e2000c10110c */
[----:B------:R-:W-:Y:S01]  /*23680*/  ISETP.LT.AND P4, PT, R13, UR8, !P0 ;  /* 0x000000080d007c0c */ /* 0x000fe2000c781270 */
[----:B------:R-:W0:Y:S01]  /*23690*/  LDCU UR8, c[0x0][0x39c] ;  /* 0x00007380ff0877ac */ /* 0x000e220008000800 */
[----:B----4-:R-:W-:Y:S02]  /*236a0*/  VIADD R13, R0, UR6 ;  /* 0x00000006000d7c36 */ /* 0x010fe40008000000 */
[----:B------:R-:W-:Y:S01]  /*236b0*/  VIADD R19, R12, 0xb ;  /* 0x0000000b0c137836 */ /* 0x000fe20000000000 */
[----:B------:R-:W4:Y:S01]  /*236c0*/  LDCU UR6, c[0x0][0x3b8] ;  /* 0x00007700ff0677ac */ /* 0x000f220008000800 */
[----:B-1----:R-:W-:Y:S02]  /*236d0*/  LEA.HI.X.SX32 R29, R0, R3, 0x1, P6 ;  /* 0x00000003001d7211 */ /* 0x002fe400030f0eff */
[----:B------:R-:W-:-:S05]  /*236e0*/  PRMT R14, R7, 0x7770, RZ ;  /* 0x00007770070e7816 */ /* 0x000fca00000000ff */
[----:B------:R1:W-:Y:S01]  /*236f0*/  @P2 STG.E.U8 desc[UR12][R28.64], R14 ;  /* 0x0000000e1c002986 */ /* 0x0003e2000c10110c */
[----:B---3--:R-:W-:Y:S01]  /*23700*/  ISETP.LT.AND P2, PT, R19, UR7, !P0 ;  /* 0x0000000713007c0c */ /* 0x008fe2000c741270 */
[----:B------:R-:W3:Y:S01]  /*23710*/  LDCU UR7, c[0x0][0x39c] ;  /* 0x00007380ff0777ac */ /* 0x000ee20008000800 */
[C---:B--2---:R-:W-:Y:S01]  /*23720*/  VIADD R0, R13.reuse, UR4 ;  /* 0x000000040d007c36 */ /* 0x044fe20008000000 */
[-C--:B-1----:R-:W-:Y:S01]  /*23730*/  IADD3 R14, P6, PT, R13, R2.reuse, RZ ;  /* 0x000000020d0e7210 */ /* 0x082fe20007fde0ff */
[----:B------:R-:W1:Y:S01]  /*23740*/  LDCU UR4, c[0x0][0x3b8] ;  /* 0x00007700ff0477ac */ /* 0x000e620008000800 */
[----:B------:R-:W-:Y:S02]  /*23750*/  PRMT R29, R7, 0x7771, RZ ;  /* 0x00007771071d7816 */ /* 0x000fe400000000ff */
[----:B------:R-:W-:Y:S01]  /*23760*/  LEA.HI.X.SX32 R15, R13, R3, 0x1, P6 ;  /* 0x000000030d0f7211 */ /* 0x000fe200030f0eff */
[----:B------:R-:W-:Y:S01]  /*23770*/  VIADD R13, R12, 0xc ;  /* 0x0000000c0c0d7836 */ /* 0x000fe20000000000 */
[----:B------:R-:W-:-:S03]  /*23780*/  IADD3 R28, P6, PT, R0, R2, RZ ;  /* 0x00000002001c7210 */ /* 0x000fc60007fde0ff */
[----:B------:R2:W-:Y:S01]  /*23790*/  @P3 STG.E.U8 desc[UR12][R14.64], R29 ;  /* 0x0000001d0e003986 */ /* 0x0005e2000c10110c */
[----:B0-----:R-:W-:Y:S01]  /*237a0*/  ISETP.LT.AND P3, PT, R13, UR8, !P0 ;  /* 0x000000080d007c0c */ /* 0x001fe2000c761270 */
[----:B------:R-:W0:Y:S01]  /*237b0*/  LDCU UR8, c[0x0][0x39c] ;  /* 0x00007380ff0877ac */ /* 0x000e220008000800 */
[----:B------:R-:W-:Y:S02]  /*237c0*/  VIADD R13, R0, UR5 ;  /* 0x00000005000d7c36 */ /* 0x000fe40008000000 */
[----:B------:R-:W-:Y:S01]  /*237d0*/  VIADD R19, R12, 0xd ;  /* 0x0000000d0c137836 */ /* 0x000fe20000000000 */
[----:B------:R-:W0:Y:S01]  /*237e0*/  LDCU UR5, c[0x0][0x3b8] ;  /* 0x00007700ff0577ac */ /* 0x000e220008000800 */
[----:B--2---:R-:W-:Y:S02]  /*237f0*/  LEA.HI.X.SX32 R29, R0, R3, 0x1, P6 ;  /* 0x00000003001d7211 */ /* 0x004fe400030f0eff */
[----:B-----5:R-:W-:-:S05]  /*23800*/  PRMT R14, R8, 0x7770, RZ ;  /* 0x00007770080e7816 */ /* 0x020fca00000000ff */
[----:B------:R2:W-:Y:S01]  /*23810*/  @P1 STG.E.U8 desc[UR12][R28.64], R14 ;  /* 0x0000000e1c001986 */ /* 0x0005e2000c10110c */
[----:B---3--:R-:W-:Y:S01]  /*23820*/  ISETP.LT.AND P1, PT, R19, UR7, !P0 ;  /* 0x0000000713007c0c */ /* 0x008fe2000c721270 */
[----:B------:R-:W3:Y:S01]  /*23830*/  LDCU UR7, c[0x0][0x39c] ;  /* 0x00007380ff0777ac */ /* 0x000ee20008000800 */
[C---:B----4-:R-:W-:Y:S01]  /*23840*/  VIADD R0, R13.reuse, UR6 ;  /* 0x000000060d007c36 */ /* 0x050fe20008000000 */
[CC--:B--2---:R-:W-:Y:S01]  /*23850*/  IADD3 R14, P6, PT, R13.reuse, R2.reuse, RZ ;  /* 0x000000020d0e7210 */ /* 0x0c4fe20007fde0ff */
[----:B------:R-:W2:Y:S01]  /*23860*/  LDCU UR6, c[0x0][0x3b8] ;  /* 0x00007700ff0677ac */ /* 0x000ea20008000800 */
[----:B------:R-:W-:Y:S02]  /*23870*/  PRMT R29, R8, 0x7771, RZ ;  /* 0x00007771081d7816 */ /* 0x000fe400000000ff */
[----:B------:R-:W-:Y:S01]  /*23880*/  LEA.HI.X.SX32 R15, R13, R3, 0x1, P6 ;  /* 0x000000030d0f7211 */ /* 0x000fe200030f0eff */
[----:B------:R-:W-:Y:S01]  /*23890*/  VIADD R13, R12, 0xe ;  /* 0x0000000e0c0d7836 */ /* 0x000fe20000000000 */
[----:B------:R-:W-:-:S03]  /*238a0*/  IADD3 R28, P6, PT, R0, R2, RZ ;  /* 0x00000002001c7210 */ /* 0x000fc60007fde0ff */
[----:B------:R4:W-:Y:S01]  /*238b0*/  @P5 STG.E.U8 desc[UR12][R14.64], R29 ;  /* 0x0000001d0e005986 */ /* 0x0009e2000c10110c */
[----:B0-----:R-:W-:Y:S01]  /*238c0*/  ISETP.LT.AND P5, PT, R13, UR8, !P0 ;  /* 0x000000080d007c0c */ /* 0x001fe2000c7a1270 */
[----:B------:R-:W0:Y:S01]  /*238d0*/  LDCU UR8, c[0x0][0x39c] ;  /* 0x00007380ff0877ac */ /* 0x000e220008000800 */
[----:B-1----:R-:W-:Y:S02]  /*238e0*/  VIADD R13, R0, UR4 ;  /* 0x00000004000d7c36 */ /* 0x002fe40008000000 */
[----:B------:R-:W-:Y:S01]  /*238f0*/  VIADD R19, R12, 0xf ;  /* 0x0000000f0c137836 */ /* 0x000fe20000000000 */
[----:B------:R-:W1:Y:S01]  /*23900*/  LDCU UR4, c[0x0][0x3b8] ;  /* 0x00007700ff0477ac */ /* 0x000e620008000800 */
[----:B----4-:R-:W-:Y:S02]  /*23910*/  LEA.HI.X.SX32 R29, R0, R3, 0x1, P6 ;  /* 0x00000003001d7211 */ /* 0x010fe400030f0eff */
[----:B------:R-:W-:-:S05]  /*23920*/  PRMT R14, R9, 0x7770, RZ ;  /* 0x00007770090e7816 */ /* 0x000fca00000000ff */
[----:B------:R4:W-:Y:S01]  /*23930*/  @P4 STG.E.U8 desc[UR12][R28.64], R14 ;  /* 0x0000000e1c004986 */ /* 0x0009e2000c10110c */
[----:B---3--:R-:W-:Y:S01]  /*23940*/  ISETP.LT.AND P4, PT, R19, UR7, !P0 ;  /* 0x0000000713007c0c */ /* 0x008fe2000c781270 */
[----:B------:R-:W3:Y:S01]  /*23950*/  LDCU UR7, c[0x0][0x39c] ;  /* 0x00007380ff0777ac */ /* 0x000ee20008000800 */
        /* <DEDUP_REMOVED lines=8> */
[----:B0-----:R-:W-:Y:S01]  /*239e0*/  ISETP.LT.AND P2, PT, R13, UR8, !P0 ;  /* 0x000000080d007c0c */ /* 0x001fe2000c741270 */
[----:B------:R-:W0:Y:S01]  /*239f0*/  LDCU UR8, c[0x0][0x39c] ;  /* 0x00007380ff0877ac */ /* 0x000e220008000800 */
[----:B--2---:R-:W-:Y:S02]  /*23a00*/  VIADD R13, R0, UR6 ;  /* 0x00000006000d7c36 */ /* 0x004fe40008000000 */
[----:B------:R-:W-:Y:S01]  /*23a10*/  VIADD R19, R12, 0x11 ;  /* 0x000000110c137836 */ /* 0x000fe20000000000 */
[----:B------:R-:W2:Y:S01]  /*23a20*/  LDCU UR6, c[0x0][0x3b8] ;  /* 0x00007700ff0677ac */ /* 0x000ea20008000800 */
[----:B-----5:R-:W-:Y:S02]  /*23a30*/  LEA.HI.X.SX32 R29, R0, R3, 0x1, P6 ;  /* 0x00000003001d7211 */ /* 0x020fe400030f0eff */
[----:B------:R-:W-:-:S05]  /*23a40*/  PRMT R14, R10, 0x7770, RZ ;  /* 0x000077700a0e7816 */ /* 0x000fca00000000ff */
[----:B------:R5:W-:Y:S01]  /*23a50*/  @P3 STG.E.U8 desc[UR12][R28.64], R14 ;  /* 0x0000000e1c003986 */ /* 0x000be2000c10110c */
[----:B---3--:R-:W-:Y:S01]  /*23a60*/  ISETP.LT.AND P3, PT, R19, UR7, !P0 ;  /* 0x0000000713007c0c */ /* 0x008fe2000c761270 */
[----:B------:R-:W3:Y:S01]  /*23a70*/  LDCU UR7, c[0x0][0x39c] ;  /* 0x00007380ff0777ac */ /* 0x000ee20008000800 */
[C---:B-1----:R-:W-:Y:S01]  /*23a80*/  VIADD R0, R13.reuse, UR4 ;  /* 0x000000040d007c36 */ /* 0x042fe20008000000 */
[CC--:B-----5:R-:W-:Y:S01]  /*23a90*/  IADD3 R14, P6, PT, R13.reuse, R2.reuse, RZ ;  /* 0x000000020d0e7210 */ /* 0x0e0fe20007fde0ff */
        /* <DEDUP_REMOVED lines=8> */
[----:B----4-:R-:W-:Y:S02]  /*23b20*/  VIADD R13, R0, UR5 ;  /* 0x00000005000d7c36 */ /* 0x010fe40008000000 */
[----:B------:R-:W-:Y:S01]  /*23b30*/  VIADD R19, R12, 0x13 ;  /* 0x000000130c137836 */ /* 0x000fe20000000000 */
[----:B------:R-:W4:Y:S01]  /*23b40*/  LDCU UR5, c[0x0][0x3b8] ;  /* 0x00007700ff0577ac */ /* 0x000f220008000800 */
[----:B-----5:R-:W-:Y:S02]  /*23b50*/  LEA.HI.X.SX32 R29, R0, R3, 0x1, P6 ;  /* 0x00000003001d7211 */ /* 0x020fe400030f0eff */
[----:B------:R-:W-:-:S05]  /*23b60*/  PRMT R14, R11, 0x7770, RZ ;  /* 0x000077700b0e7816 */ /* 0x000fca00000000ff */
[----:B------:R5:W-:Y:S01]  /*23b70*/  @P5 STG.E.U8 desc[UR12][R28.64], R14 ;  /* 0x0000000e1c005986 */ /* 0x000be2000c10110c */
[----:B---3--:R-:W-:Y:S01]  /*23b80*/  ISETP.LT.AND P5, PT, R19, UR7, !P0 ;  /* 0x0000000713007c0c */ /* 0x008fe2000c7a1270 */
[----:B------:R-:W3:Y:S01]  /*23b90*/  LDCU UR7, c[0x0][0x39c] ;  /* 0x00007380ff0777ac */ /* 0x000ee20008000800 */
[C---:B--2---:R-:W-:Y:S01]  /*23ba0*/  VIADD R0, R13.reuse, UR6 ;  /* 0x000000060d007c36 */ /* 0x044fe20008000000 */
[-C--:B-----5:R-:W-:Y:S01]  /*23bb0*/  IADD3 R14, P6, PT, R13, R2.reuse, RZ ;  /* 0x000000020d0e7210 */ /* 0x0a0fe20007fde0ff */
        /* <DEDUP_REMOVED lines=11> */
[----:B-----5:R-:W-:Y:S02]  /*23c70*/  LEA.HI.X.SX32 R29, R0, R3, 0x1, P6 ;  /* 0x00000003001d7211 */ /* 0x020fe400030f0eff */
[----:B------:R-:W-:-:S05]  /*23c80*/  PRMT R14, R4, 0x7772, RZ ;  /* 0x00007772040e7816 */ /* 0x000fca00000000ff */
[----:B------:R5:W-:Y:S01]  /*23c90*/  @P2 STG.E.U8 desc[UR12][R28.64], R14 ;  /* 0x0000000e1c002986 */ /* 0x000be2000c10110c */
[----:B---3--:R-:W-:Y:S01]  /*23ca0*/  ISETP.LT.AND P2, PT, R19, UR7, !P0 ;  /* 0x0000000713007c0c */ /* 0x008fe2000c741270 */
[----:B------:R-:W3:Y:S01]  /*23cb0*/  LDCU UR7, c[0x0][0x39c] ;  /* 0x00007380ff0777ac */ /* 0x000ee20008000800 */
[C---:B----4-:R-:W-:Y:S01]  /*23cc0*/  VIADD R0, R13.reuse, UR5 ;  /* 0x000000050d007c36 */ /* 0x050fe20008000000 */
[----:B------:R-:W-:Y:S01]  /*23cd0*/  PRMT R4, R4, 0x7773, RZ ;  /* 0x0000777304047816 */ /* 0x000fe200000000ff */
[----:B------:R-:W4:Y:S01]  /*23ce0*/  LDCU UR5, c[0x0][0x3b8] ;  /* 0x00007700ff0577ac */ /* 0x000f220008000800 */
[----:B-----5:R-:W-:Y:S01]  /*23cf0*/  IADD3 R14, P6, PT, R13, R2, RZ ;  /* 0x000000020d0e7210 */ /* 0x020fe20007fde0ff */
[----:B------:R-:W-:-:S03]  /*23d00*/  VIADD R29, R12, 0x16 ;  /* 0x000000160c1d7836 */ /* 0x000fc60000000000 */
[----:B------:R-:W-:Y:S02]  /*23d10*/  LEA.HI.X.SX32 R15, R13, R3, 0x1, P6 ;  /* 0x000000030d0f7211 */ /* 0x000fe400030f0eff */
[----:B------:R-:W-:-:S03]  /*23d20*/  IADD3 R28, P6, PT, R0, R2, RZ ;  /* 0x00000002001c7210 */ /* 0x000fc60007fde0ff */
[----:B------:R5:W-:Y:S01]  /*23d30*/  @P3 STG.E.U8 desc[UR12][R14.64], R4 ;  /* 0x000000040e003986 */ /* 0x000be2000c10110c */
[----:B0-----:R-:W-:Y:S01]  /*23d40*/  ISETP.LT.AND P3, PT, R29, UR8, !P0 ;  /* 0x000000081d007c0c */ /* 0x001fe2000c761270 */
[----:B------:R-:W0:Y:S01]  /*23d50*/  LDCU UR8, c[0x0][0x39c] ;  /* 0x00007380ff0877ac */ /* 0x000e220008000800 */
[----:B------:R-:W-:Y:S01]  /*23d60*/  LEA.HI.X.SX32 R29, R0, R3, 0x1, P6 ;  /* 0x00000003001d7211 */ /* 0x000fe200030f0eff */
[----:B------:R-:W-:Y:S01]  /*23d70*/  VIADD R13, R12, 0x17 ;  /* 0x000000170c0d7836 */ /* 0x000fe20000000000 */
[----:B-----5:R-:W-:Y:S01]  /*23d80*/  PRMT R14, R5, 0x7772, RZ ;  /* 0x00007772050e7816 */ /* 0x020fe200000000ff */
[----:B--2---:R-:W-:Y:S01]  /*23d90*/  VIADD R4, R0, UR6 ;  /* 0x0000000600047c36 */ /* 0x004fe20008000000 */
[----:B------:R-:W2:Y:S03]  /*23da0*/  LDCU UR6, c[0x0][0x3b8] ;  /* 0x00007700ff0677ac */ /* 0x000ea60008000800 */
[----:B------:R5:W-:Y:S01]  /*23db0*/  @P1 STG.E.U8 desc[UR12][R28.64], R14 ;  /* 0x0000000e1c001986 */ /* 0x000be2000c10110c */
[----:B---3--:R-:W-:Y:S01]  /*23dc0*/  ISETP.LT.AND P1, PT, R13, UR7, !P0 ;  /* 0x000000070d007c0c */ /* 0x008fe2000c721270 */
[----:B------:R-:W3:Y:S01]  /*23dd0*/  LDCU UR7, c[0x0][0x39c] ;  /* 0x00007380ff0777ac */ /* 0x000ee20008000800 */
[----:B-1----:R-:W-:Y:S01]  /*23de0*/  VIADD R0, R4, UR4 ;  /* 0x0000000404007c36 */ /* 0x002fe20008000000 */
[----:B------:R-:W-:Y:S01]  /*23df0*/  PRMT R5, R5, 0x7773, RZ ;  /* 0x0000777305057816 */ /* 0x000fe200000000ff */
[----:B------:R-:W-:Y:S01]  /*23e00*/  VIADD R13, R12, 0x18 ;  /* 0x000000180c0d7836 */ /* 0x000fe20000000000 */
[----:B------:R-:W1:Y:S01]  /*23e10*/  LDCU UR4, c[0x0][0x3b8] ;  /* 0x00007700ff0477ac */ /* 0x000e620008000800 */
[----:B-----5:R-:W-:-:S04]  /*23e20*/  IADD3 R28, P6, PT, R4, R2, RZ ;  /* 0x00000002041c7210 */ /* 0x020fc80007fde0ff */
[----:B------:R-:W-:Y:S02]  /*23e30*/  LEA.HI.X.SX32 R29, R4, R3, 0x1, P6 ;  /* 0x00000003041d7211 */ /* 0x000fe400030f0eff */
[----:B------:R-:W-:-:S03]  /*23e40*/  IADD3 R4, P6, PT, R0, R2, RZ ;  /* 0x0000000200047210 */ /* 0x000fc60007fde0ff */
[----:B------:R5:W-:Y:S01]  /*23e50*/  @P5 STG.E.U8 desc[UR12][R28.64], R5 ;  /* 0x000000051c005986 */ /* 0x000be2000c10110c */
[----:B0-----:R-:W-:Y:S01]  /*23e60*/  ISETP.LT.AND P5, PT, R13, UR8, !P0 ;  /* 0x000000080d007c0c */ /* 0x001fe2000c7a1270 */
[----:B------:R-:W0:Y:S01]  /*23e70*/  LDCU UR8, c[0x0][0x39c] ;  /* 0x00007380ff0877ac */ /* 0x000e220008000800 */
[----:B------:R-:W-:Y:S01]  /*23e80*/  VIADD R13, R12, 0x19 ;  /* 0x000000190c0d7836 */ /* 0x000fe20000000000 */
[C---:B-----5:R-:W-:Y:S01]  /*23e90*/  LEA.HI.X.SX32 R5, R0.reuse, R3, 0x1, P6 ;  /* 0x0000000300057211 */ /* 0x060fe200030f0eff */
[----:B----4-:R-:W-:Y:S01]  /*23ea0*/  VIADD R29, R0, UR5 ;  /* 0x00000005001d7c36 */ /* 0x010fe20008000000 */
[C---:B------:R-:W-:Y:S01]  /*23eb0*/  PRMT R28, R6.reuse, 0x7772, RZ ;  /* 0x00007772061c7816 */ /* 0x040fe200000000ff */
[----:B------:R-:W4:Y:S04]  /*23ec0*/  LDCU UR5, c[0x0][0x3b8] ;  /* 0x00007700ff0577ac */ /* 0x000f280008000800 */
[----:B------:R5:W-:Y:S01]  /*23ed0*/  @P4 STG.E.U8 desc[UR12][R4.64], R28 ;  /* 0x0000001c04004986 */ /* 0x000be2000c10110c */
[----:B---3--:R-:W-:Y:S01]  /*23ee0*/  ISETP.LT.AND P4, PT, R13, UR7, !P0 ;  /* 0x000000070d007c0c */ /* 0x008fe2000c781270 */
[----:B------:R-:W3:Y:S01]  /*23ef0*/  LDCU UR7, c[0x0][0x39c] ;  /* 0x00007380ff0777ac */ /* 0x000ee20008000800 */
[C---:B--2---:R-:W-:Y:S01]  /*23f00*/  VIADD R0, R29.reuse, UR6 ;  /* 0x000000061d007c36 */ /* 0x044fe20008000000 */
[----:B------:R-:W-:Y:S01]  /*23f10*/  PRMT R6, R6, 0x7773, RZ ;  /* 0x0000777306067816 */ /* 0x000fe200000000ff */
[----:B------:R-:W2:Y:S01]  /*23f20*/  LDCU UR6, c[0x0][0x3b8] ;  /* 0x00007700ff0677ac */ /* 0x000ea20008000800 */
[----:B-----5:R-:W-:Y:S01]  /*23f30*/  IADD3 R28, P6, PT, R29, R2, RZ ;  /* 0x000000021d1c7210 */ /* 0x020fe20007fde0ff */
[----:B------:R-:W-:-:S03]  /*23f40*/  VIADD R5, R12, 0x1a ;  /* 0x0000001a0c057836 */ /* 0x000fc60000000000 */
[----:B------:R-:W-:Y:S02]  /*23f50*/  LEA.HI.X.SX32 R29, R29, R3, 0x1, P6 ;  /* 0x000000031d1d7211 */ /* 0x000fe400030f0eff */
[----:B------:R-:W-:-:S03]  /*23f60*/  IADD3 R4, P6, PT, R0, R2, RZ ;  /* 0x0000000200047210 */ /* 0x000fc60007fde0ff */
[----:B------:R5:W-:Y:S01]  /*23f70*/  @P2 STG.E.U8 desc[UR12][R28.64], R6 ;  /* 0x000000061c002986 */ /* 0x000be2000c10110c */
[----:B0-----:R-:W-:Y:S01]  /*23f80*/  ISETP.LT.AND P2, PT, R5, UR8, !P0 ;  /* 0x0000000805007c0c */ /* 0x001fe2000c741270 */
[----:B------:R-:W0:Y:S01]  /*23f90*/  LDCU UR8, c[0x0][0x39c] ;  /* 0x00007380ff0877ac */ /* 0x000e220008000800 */
[C---:B------:R-:W-:Y:S02]  /*23fa0*/  LEA.HI.X.SX32 R5, R0.reuse, R3, 0x1, P6 ;  /* 0x0000000300057211 */ /* 0x040fe400030f0eff */
[C---:B-----5:R-:W-:Y:S01]  /*23fb0*/  PRMT R28, R7.reuse, 0x7772, RZ ;  /* 0x00007772071c7816 */ /* 0x060fe200000000ff */
[----:B-1----:R-:W-:Y:S01]  /*23fc0*/  VIADD R6, R0, UR4 ;  /* 0x0000000400067c36 */ /* 0x002fe20008000000 */
[----:B------:R-:W1:Y:S01]  /*23fd0*/  LDCU UR4, c[0x0][0x3b8] ;  /* 0x00007700ff0477ac */ /* 0x000e620008000800 */
[----:B------:R-:W-:Y:S02]  /*23fe0*/  VIADD R29, R12, 0x1b ;  /* 0x0000001b0c1d7836 */ /* 0x000fe40000000000 */
[----:B------:R5:W-:Y:S01]  /*23ff0*/  @P3 STG.E.U8 desc[UR12][R4.64], R28 ;  /* 0x0000001c04003986 */ /* 0x000be2000c10110c */
[C---:B----4-:R-:W-:Y:S01]  /*24000*/  VIADD R0, R6.reuse, UR5 ;  /* 0x0000000506007c36 */ /* 0x050fe20008000000 */
[----:B------:R-:W-:Y:S01]  /*24010*/  PRMT R7, R7, 0x7773, RZ ;  /* 0x0000777307077816 */ /* 0x000fe200000000ff */
[----:B------:R-:W4:Y:S01]  /*24020*/  LDCU UR5, c[0x0][0x3b8] ;  /* 0x00007700ff0577ac */ /* 0x000f220008000800 */
[----:B---3--:R-:W-:Y:S01]  /*24030*/  ISETP.LT.AND P3, PT, R29, UR7, !P0 ;  /* 0x000000071d007c0c */ /* 0x008fe2000c761270 */
[----:B------:R-:W3:Y:S01]  /*24040*/  LDCU UR7, c[0x0][0x39c] ;  /* 0x00007380ff0777ac */ /* 0x000ee20008000800 */
[----:B-----5:R-:W-:Y:S01]  /*24050*/  IADD3 R28, P6, PT, R6, R2, RZ ;  /* 0x00000002061c7210 */ /* 0x020fe20007fde0ff */
[----:B------:R-:W-:-:S03]  /*24060*/  VIADD R5, R12, 0x1c ;  /* 0x0000001c0c057836 */ /* 0x000fc60000000000 */
[----:B------:R-:W-:Y:S02]  /*24070*/  LEA.HI.X.SX32 R29, R6, R3, 0x1, P6 ;  /* 0x00000003061d7211 */ /* 0x000fe400030f0eff */
[----:B------:R-:W-:-:S03]  /*24080*/  IADD3 R4, P6, PT, R0, R2, RZ ;  /* 0x0000000200047210 */ /* 0x000fc60007fde0ff */
[----:B------:R5:W-:Y:S01]  /*24090*/  @P1 STG.E.U8 desc[UR12][R28.64], R7 ;  /* 0x000000071c001986 */ /* 0x000be2000c10110c */
[----:B0-----:R-:W-:Y:S01]  /*240a0*/  ISETP.LT.AND P1, PT, R5, UR8, !P0 ;  /* 0x0000000805007c0c */ /* 0x001fe2000c721270 */
[----:B------:R-:W0:Y:S01]  /*240b0*/  LDCU UR8, c[0x0][0x39c] ;  /* 0x00007380ff0877ac */ /* 0x000e220008000800 */
[C---:B------:R-:W-:Y:S01]  /*240c0*/  LEA.HI.X.SX32 R5, R0.reuse, R3, 0x1, P6 ;  /* 0x0000000300057211 */ /* 0x040fe200030f0eff */
[----:B--2---:R-:W-:Y:S01]  /*240d0*/  VIADD R0, R0, UR6 ;  /* 0x0000000600007c36 */ /* 0x004fe20008000000 */
[----:B------:R-:W-:Y:S01]  /*240e0*/  PRMT R6, R8, 0x7772, RZ ;  /* 0x0000777208067816 */ /* 0x000fe200000000ff */
[----:B------:R-:W2:Y:S04]  /*240f0*/  LDCU UR6, c[0x0][0x3b8] ;  /* 0x00007700ff0677ac */ /* 0x000ea80008000800 */
[----:B------:R0:W-:Y:S01]  /*24100*/  @P5 STG.E.U8 desc[UR12][R4.64], R6 ;  /* 0x0000000604005986 */ /* 0x0001e2000c10110c */
[----:B-----5:R-:W-:-:S02]  /*24110*/  VIADD R7, R12, 0x1d ;  /* 0x0000001d0c077836 */ /* 0x020fc40000000000 */
[C---:B-1----:R-:W-:Y:S01]  /*24120*/  VIADD R28, R0.reuse, UR4 ;  /* 0x00000004001c7c36 */ /* 0x042fe20008000000 */
[----:B------:R-:W1:Y:S01]  /*24130*/  LDCU UR4, c[0x0][0x3b8] ;  /* 0x00007700ff0477ac */ /* 0x000e620008000800 */
[----:B------:R-:W5:Y:S01]  /*24140*/  LDL.LU R29, [R1+0x28] ;  /* 0x00002800011d7983 */ /* 0x000f620000300800 */
[----:B---3--:R-:W-:Y:S01]  /*24150*/  ISETP.LT.AND P5, PT, R7, UR7, !P0 ;  /* 0x0000000707007c0c */ /* 0x008fe2000c7a1270 */
[----:B------:R-:W3:Y:S02]  /*24160*/  LDCU UR7, c[0x0][0x39c] ;  /* 0x00007380ff0777ac */ /* 0x000ee40008000800 */
[----:B------:R-:W5:Y:S01]  /*24170*/  LDL.LU R19, [R1+0x2c] ;  /* 0x00002c0001137983 */ /* 0x000f620000300800 */
[----:B0-----:R-:W-:Y:S01]  /*24180*/  IADD3 R6, P6, PT, R0, R2, RZ ;  /* 0x0000000200067210 */ /* 0x001fe20007fde0ff */
[----:B------:R-:W-:Y:S02]  /*24190*/  VIADD R5, R12, 0x1e ;  /* 0x0000001e0c057836 */ /* 0x000fe40000000000 */
[----:B------:R-:W5:Y:S01]  /*241a0*/  LDL.LU R15, [R1+0x30] ;  /* 0x00003000010f7983 */ /* 0x000f620000300800 */
[----:B------:R-:W-:-:S02]  /*241b0*/  LEA.HI.X.SX32 R7, R0, R3, 0x1, P6 ;  /* 0x0000000300077211 */ /* 0x000fc400030f0eff */
[----:B------:R-:W-:Y:S01]  /*241c0*/  PRMT R0, R8, 0x7773, RZ ;  /* 0x0000777308007816 */ /* 0x000fe200000000ff */
[----:B------:R-:W5:Y:S01]  /*241d0*/  LDL.LU R14, [R1+0x34] ;  /* 0x00003400010e7983 */ /* 0x000f620000300800 */
[----:B------:R-:W-:-:S03]  /*241e0*/  IADD3 R4, P6, PT, R28, R2, RZ ;  /* 0x000000021c047210 */ /* 0x000fc60007fde0ff */
[----:B------:R0:W-:Y:S01]  /*241f0*/  @P4 STG.E.U8 desc[UR12][R6.64], R0 ;  /* 0x0000000006004986 */ /* 0x0001e2000c10110c */
[----:B------:R-:W-:Y:S01]  /*24200*/  ISETP.LT.AND P4, PT, R5, UR8, !P0 ;  /* 0x0000000805007c0c */ /* 0x000fe2000c781270 */
[----:B------:R-:W1:Y:S01]  /*24210*/  LDCU UR8, c[0x0][0x39c] ;  /* 0x00007380ff0877ac */ /* 0x000e620008000800 */
[C---:B------:R-:W-:Y:S01]  /*24220*/  LEA.HI.X.SX32 R5, R28.reuse, R3, 0x1, P6 ;  /* 0x000000031c057211 */ /* 0x040fe200030f0eff */
[----:B------:R-:W5:Y:S01]  /*24230*/  LDL.LU R13, [R1+0x38] ;  /* 0x00003800010d7983 */ /* 0x000f620000300800 */
[----:B0-----:R-:W-:Y:S01]  /*24240*/  PRMT R7, R9, 0x7772, RZ ;  /* 0x0000777209077816 */ /* 0x001fe200000000ff */
[----:B----4-:R-:W-:Y:S01]  /*24250*/  VIADD R6, R28, UR5 ;  /* 0x000000051c067c36 */ /* 0x010fe20008000000 */
[----:B------:R-:W0:Y:S01]  /*24260*/  LDCU UR5, c[0x0][0x3b8] ;  /* 0x00007700ff0577ac */ /* 0x000e220008000800 */
[----:B------:R-:W-:Y:S02]  /*24270*/  VIADD R0, R12, 0x1f ;  /* 0x0000001f0c007836 */ /* 0x000fe40000000000 */
[----:B------:R4:W-:Y:S01]  /*24280*/  @P2 STG.E.U8 desc[UR12][R4.64], R7 ;  /* 0x0000000704002986 */ /* 0x0009e2000c10110c */
[----:B------:R-:W-:-:S02]  /*24290*/  IMAD.MOV.U32 R28, RZ, RZ, R12 ;  /* 0x000000ffff1c7224 */ /* 0x000fc400078e000c */
[----:B---3--:R-:W-:Y:S01]  /*242a0*/  ISETP.LT.AND P2, PT, R0, UR7, !P0 ;  /* 0x0000000700007c0c */ /* 0x008fe2000c741270 */
[----:B--2---:R-:W-:Y:S01]  /*242b0*/  VIADD R0, R6, UR6 ;  /* 0x0000000606007c36 */ /* 0x004fe20008000000 */
[----:B------:R-:W2:Y:S01]  /*242c0*/  LDCU UR7, c[0x0][0x39c] ;  /* 0x00007380ff0777ac */ /* 0x000ea20008000800 */
[----:B------:R-:W-:Y:S01]  /*242d0*/  VIADD R8, R28, 0x20 ;  /* 0x000000201c087836 */ /* 0x000fe20000000000 */
[----:B------:R-:W3:Y:S01]  /*242e0*/  LDL.LU R12, [R1+0x3c] ;  /* 0x00003c00010c7983 */ /* 0x000ee20000300800 */
[----:B------:R-:W0:Y:S01]  /*242f0*/  LDCU UR6, c[0x0][0x3b8] ;  /* 0x00007700ff0677ac */ /* 0x000e220008000800 */
[C---:B----4-:R-:W-:Y:S02]  /*24300*/  IADD3 R4, P6, PT, R6.reuse, R2, RZ ;  /* 0x0000000206047210 */ /* 0x050fe40007fde0ff */
[----:B------:R-:W-:Y:S02]  /*24310*/  PRMT R7, R9, 0x7773, RZ ;  /* 0x0000777309077816 */ /* 0x000fe400000000ff */
[----:B------:R-:W-:-:S02]  /*24320*/  LEA.HI.X.SX32 R5, R6, R3, 0x1, P6 ;  /* 0x0000000306057211 */ /* 0x000fc400030f0eff */
[----:B------:R-:W-:-:S03]  /*24330*/  IADD3 R6, P6, PT, R0, R2, RZ ;  /* 0x0000000200067210 */ /* 0x000fc60007fde0ff */
[----:B------:R4:W-:Y:S01]  /*24340*/  @P3 STG.E.U8 desc[UR12][R4.64], R7 ;  /* 0x0000000704003986 */ /* 0x0009e2000c10110c */
[----:B-1----:R-:W-:Y:S01]  /*24350*/  ISETP.LT.AND P3, PT, R8, UR8, !P0 ;  /* 0x0000000808007c0c */ /* 0x002fe2000c761270 */
[----:B------:R-:W1:Y:S01]  /*24360*/  LDCU UR8, c[0x0][0x39c] ;  /* 0x00007380ff0877ac */ /* 0x000e620008000800 */
[C---:B----4-:R-:W-:Y:S01]  /*24370*/  LEA.HI.X.SX32 R7, R0.reuse, R3, 0x1, P6 ;  /* 0x0000000300077211 */ /* 0x050fe200030f0eff */
[----:B------:R-:W-:Y:S01]  /*24380*/  VIADD R0, R0, UR4 ;  /* 0x0000000400007c36 */ /* 0x000fe20008000000 */
[----:B------:R-:W-:Y:S01]  /*24390*/  PRMT R5, R10, 0x7772, RZ ;  /* 0x000077720a057816 */ /* 0x000fe200000000ff */
[----:B------:R-:W-:Y:S01]  /*243a0*/  VIADD R4, R28, 0x21 ;  /* 0x000000211c047836 */ /* 0x000fe20000000000 */
[----:B------:R-:W4:Y:S03]  /*243b0*/  LDCU UR4, c[0x0][0x3b8] ;  /* 0x00007700ff0477ac */ /* 0x000f260008000800 */
[----:B------:R1:W-:Y:S01]  /*243c0*/  @P1 STG.E.U8 desc[UR12][R6.64], R5 ;  /* 0x0000000506001986 */ /* 0x0003e2000c10110c */
[----:B0-----:R-:W-:Y:S01]  /*243d0*/  VIADD R8, R0, UR5 ;  /* 0x0000000500087c36 */ /* 0x001fe20008000000 */
[----:B--2---:R-:W-:Y:S01]  /*243e0*/  ISETP.LT.AND P1, PT, R4, UR7, !P0 ;  /* 0x0000000704007c0c */ /* 0x004fe2000c721270 */
[----:B------:R-:W0:Y:S01]  /*243f0*/  LDCU UR7, c[0x0][0x39c] ;  /* 0x00007380ff0777ac */ /* 0x000e220008000800 */
[----:B------:R-:W2:Y:S01]  /*24400*/  LDCU UR5, c[0x0][0x3b8] ;  /* 0x00007700ff0577ac */ /* 0x000ea20008000800 */
[----:B-1----:R-:W-:Y:S01]  /*24410*/  IADD3 R6, P6, PT, R0, R2, RZ ;  /* 0x0000000200067210 */ /* 0x002fe20007fde0ff */
[----:B------:R-:W-:-:S03]  /*24420*/  VIADD R5, R28, 0x22 ;  /* 0x000000221c057836 */ /* 0x000fc60000000000 */
[-C--:B------:R-:W-:Y:S02]  /*24430*/  LEA.HI.X.SX32 R7, R0, R3.reuse, 0x1, P6 ;  /* 0x0000000300077211 */ /* 0x080fe400030f0eff */
[----:B------:R-:W-:Y:S02]  /*24440*/  PRMT R0, R10, 0x7773, RZ ;  /* 0x000077730a007816 */ /* 0x000fe400000000ff */
[C---:B------:R-:W-:Y:S01]  /*24450*/  IADD3 R4, P6, PT, R8.reuse, R2, RZ ;  /* 0x0000000208047210 */ /* 0x040fe20007fde0ff */
[----:B------:R-:W3:Y:S04]  /*24460*/  LDL.LU R10, [R1+0x24] ;  /* 0x00002400010a7983 */ /* 0x000ee80000300800 */
[----:B------:R1:W-:Y:S01]  /*24470*/  @P5 STG.E.U8 desc[UR12][R6.64], R0 ;  /* 0x0000000006005986 */ /* 0x0003e2000c10110c */
[----:B------:R-:W-:Y:S01]  /*24480*/  ISETP.LT.AND P5, PT, R5, UR8, !P0 ;  /* 0x0000000805007c0c */ /* 0x000fe2000c7a1270 */
[----:B------:R-:W0:Y:S01]  /*24490*/  LDCU UR8, c[0x0][0x39c] ;  /* 0x00007380ff0877ac */ /* 0x000e220008000800 */
[----:B------:R-:W-:-:S02]  /*244a0*/  LEA.HI.X.SX32 R5, R8, R3, 0x1, P6 ;  /* 0x0000000308057211 */ /* 0x000fc400030f0eff */
[----:B-1----:R-:W-:-:S05]  /*244b0*/  PRMT R7, R11, 0x7772, RZ ;  /* 0x000077720b077816 */ /* 0x002fca00000000ff */
[----:B------:R1:W-:Y:S02]  /*244c0*/  @P4 STG.E.U8 desc[UR12][R4.64], R7 ;  /* 0x0000000704004986 */ /* 0x0003e4000c10110c */
[----:B-1----:R-:W-:Y:S02]  /*244d0*/  PRMT R7, R11, 0x7773, RZ ;  /* 0x000077730b077816 */ /* 0x002fe400000000ff */
[----:B------:R-:W3:Y:S01]  /*244e0*/  LDL.LU R11, [R1+0x20] ;  /* 0x00002000010b7983 */ /* 0x000ee20000300800 */
[----:B------:R-:W-:Y:S02]  /*244f0*/  VIADD R0, R28, 0x23 ;  /* 0x000000231c007836 */ /* 0x000fe40000000000 */
[----:B------:R-:W-:Y:S01]  /*24500*/  VIADD R6, R8, UR6 ;  /* 0x0000000608067c36 */ /* 0x000fe20008000000 */
[----:B------:R-:W1:Y:S02]  /*24510*/  LDCU UR6, c[0x0][0x3b8] ;  /* 0x00007700ff0677ac */ /* 0x000e640008000800 */
[----:B0-----:R-:W-:Y:S01]  /*24520*/  ISETP.LT.AND P4, PT, R0, UR7, !P0 ;  /* 0x0000000700007c0c */ /* 0x001fe2000c781270 */
[----:B------:R-:W0:Y:S01]  /*24530*/  LDCU UR7, c[0x0][0x39c] ;  /* 0x00007380ff0777ac */ /* 0x000e220008000800 */
[C---:B------:R-:W-:Y:S01]  /*24540*/  IADD3 R4, P6, PT, R6.reuse, R2, RZ ;  /* 0x0000000206047210 */ /* 0x040fe20007fde0ff */
[----:B----4-:R-:W-:-:S02]  /*24550*/  VIADD R0, R6, UR4 ;  /* 0x0000000406007c36 */ /* 0x010fc40008000000 */
[----:B------:R-:W-:Y:S01]  /*24560*/  VIADD R8, R28, 0x24 ;  /* 0x000000241c087836 */ /* 0x000fe20000000000 */
[----:B------:R-:W-:Y:S01]  /*24570*/  LEA.HI.X.SX32 R5, R6, R3, 0x1, P6 ;  /* 0x0000000306057211 */ /* 0x000fe200030f0eff */
[----:B------:R-:W4:Y:S01]  /*24580*/  LDCU UR4, c[0x0][0x3b8] ;  /* 0x00007700ff0477ac */ /* 0x000f220008000800 */
[----:B------:R-:W-:-:S03]  /*24590*/  IADD3 R6, P6, PT, R0, R2, RZ ;  /* 0x0000000200067210 */ /* 0x000fc60007fde0ff */
[----:B------:R0:W-:Y:S01]  /*245a0*/  @P2 STG.E.U8 desc[UR12][R4.64], R7 ;  /* 0x0000000704002986 */ /* 0x0001e2000c10110c */
[----:B------:R-:W-:Y:S01]  /*245b0*/  ISETP.LT.AND P2, PT, R8, UR8, !P0 ;  /* 0x0000000808007c0c */ /* 0x000fe2000c741270 */
[----:B------:R-:W1:Y:S01]  /*245c0*/  LDCU UR8, c[0x0][0x39c] ;  /* 0x00007380ff0877ac */ /* 0x000e620008000800 */
[----:B0-----:R-:W-:Y:S01]  /*245d0*/  LEA.HI.X.SX32 R7, R0, R3, 0x1, P6 ;  /* 0x0000000300077211 */ /* 0x001fe200030f0eff */
[----:B------:R-:W-:Y:S02]  /*245e0*/  VIADD R4, R28, 0x25 ;  /* 0x000000251c047836 */ /* 0x000fe40000000000 */
[----:B--2---:R-:W-:Y:S01]  /*245f0*/  VIADD R0, R0, UR5 ;  /* 0x0000000500007c36 */ /* 0x004fe20008000000 */
[----:B------:R-:W0:Y:S01]  /*24600*/  LDCU UR5, c[0x0][0x3b8] ;  /* 0x00007700ff0577ac */ /* 0x000e220008000800 */
[----:B---3--:R-:W-:-:S05]  /*24610*/  PRMT R5, R11, 0x7770, RZ ;  /* 0x000077700b057816 */ /* 0x008fca00000000ff */
[----:B------:R2:W-:Y:S01]  /*24620*/  @P3 STG.E.U8 desc[UR12][R6.64], R5 ;  /* 0x0000000506003986 */ /* 0x0005e2000c10110c */
[----:B------:R-:W-:Y:S01]  /*24630*/  ISETP.LT.AND P3, PT, R4, UR7, !P0 ;  /* 0x0000000704007c0c */ /* 0x000fe2000c761270 */
[----:B------:R-:W3:Y:S01]  /*24640*/  LDCU UR7, c[0x0][0x39c] ;  /* 0x00007380ff0777ac */ /* 0x000ee20008000800 */
[C---:B-1----:R-:W-:Y:S01]  /*24650*/  VIADD R4, R0.reuse, UR6 ;  /* 0x0000000600047c36 */ /* 0x042fe20008000000 */
[----:B------:R-:W1:Y:S01]  /*24660*/  LDCU UR6, c[0x0][0x3b8] ;  /* 0x00007700ff0677ac */ /* 0x000e620008000800 */
[----:B--2---:R-:W-:Y:S01]  /*24670*/  IADD3 R6, P6, PT, R0, R2, RZ ;  /* 0x0000000200067210 */ /* 0x004fe20007fde0ff */
[----:B------:R-:W-:-:S03]  /*24680*/  VIADD R5, R28, 0x26 ;  /* 0x000000261c057836 */ /* 0x000fc60000000000 */
[----:B------:R-:W-:Y:S02]  /*24690*/  LEA.HI.X.SX32 R7, R0, R3, 0x1, P6 ;  /* 0x0000000300077211 */ /* 0x000fe400030f0eff */
[----:B------:R-:W-:Y:S02]  /*246a0*/  PRMT R0, R11, 0x7771, RZ ;  /* 0x000077710b007816 */ /* 0x000fe400000000ff */
[----:B------:R-:W-:-:S03]  /*246b0*/  IADD3 R8, P6, PT, R4, R2, RZ ;  /* 0x0000000204087210 */ /* 0x000fc60007fde0ff */
[----:B------:R2:W-:Y:S01]  /*246c0*/  @P1 STG.E.U8 desc[UR12][R6.64], R0 ;  /* 0x0000000006001986 */ /* 0x0005e2000c10110c */
[----:B------:R-:W-:Y:S01]  /*246d0*/  ISETP.LT.AND P1, PT, R5, UR8, !P0 ;  /* 0x0000000805007c0c */ /* 0x000fe2000c721270 */
[----:B------:R-:W1:Y:S01]  /*246e0*/  LDCU UR8, c[0x0][0x39c] ;  /* 0x00007380ff0877ac */ /* 0x000e620008000800 */
[----:B------:R-:W-:Y:S02]  /*246f0*/  LEA.HI.X.SX32 R9, R4, R3, 0x1, P6 ;  /* 0x0000000304097211 */ /* 0x000fe400030f0eff */
[----:B------:R-:W-:Y:S01]  /*24700*/  PRMT R5, R10, 0x7770, RZ ;  /* 0x000077700a057816 */ /* 0x000fe200000000ff */
[----:B----4-:R-:W-:Y:S01]  /*24710*/  VIADD R4, R4, UR4 ;  /* 0x0000000404047c36 */ /* 0x010fe20008000000 */
[----:B------:R-:W4:Y:S01]  /*24720*/  LDCU UR4, c[0x0][0x3b8] ;  /* 0x00007700ff0477ac */ /* 0x000f220008000800 */
[----:B--2---:R-:W-:Y:S02]  /*24730*/  VIADD R0, R28, 0x27 ;  /* 0x000000271c007836 */ /* 0x004fe40000000000 */
[----:B------:R2:W-:Y:S01]  /*24740*/  @P5 STG.E.U8 desc[UR12][R8.64], R5 ;  /* 0x0000000508005986 */ /* 0x0005e2000c10110c */
[----:B------:R-:W-:-:S02]  /*24750*/  IADD3 R6, P6, PT, R4, R2, RZ ;  /* 0x0000000204067210 */ /* 0x000fc40007fde0ff */
[----:B---3--:R-:W-:Y:S01]  /*24760*/  ISETP.LT.AND P5, PT, R0, UR7, !P0 ;  /* 0x0000000700007c0c */ /* 0x008fe2000c7a1270 */
[----:B------:R-:W3:Y:S01]  /*24770*/  LDCU UR7, c[0x0][0x39c] ;  /* 0x00007380ff0777ac */ /* 0x000ee20008000800 */
[C---:B0-----:R-:W-:Y:S01]  /*24780*/  VIADD R0, R4.reuse, UR5 ;  /* 0x0000000504007c36 */ /* 0x041fe20008000000 */
[----:B------:R-:W-:Y:S01]  /*24790*/  LEA.HI.X.SX32 R7, R4, R3, 0x1, P6 ;  /* 0x0000000304077211 */ /* 0x000fe200030f0eff */
[----:B------:R-:W0:Y:S01]  /*247a0*/  LDCU UR5, c[0x0][0x3b8] ;  /* 0x00007700ff0577ac */ /* 0x000e220008000800 */
[----:B--2---:R-:W-:Y:S01]  /*247b0*/  PRMT R5, R10, 0x7771, RZ ;  /* 0x000077710a057816 */ /* 0x004fe200000000ff */
[----:B------:R-:W-:Y:S01]  /*247c0*/  VIADD R8, R28, 0x28 ;  /* 0x000000281c087836 */ /* 0x000fe20000000000 */
[----:B------:R-:W-:-:S03]  /*247d0*/  IADD3 R4, P6, PT, R0, R2, RZ ;  /* 0x0000000200047210 */ /* 0x000fc60007fde0ff */
[----:B------:R2:W-:Y:S01]  /*247e0*/  @P4 STG.E.U8 desc[UR12][R6.64], R5 ;  /* 0x0000000506004986 */ /* 0x0005e2000c10110c */
[----:B-1----:R-:W-:Y:S01]  /*247f0*/  ISETP.LT.AND P4, PT, R8, UR8, !P0 ;  /* 0x0000000808007c0c */ /* 0x002fe2000c781270 */
[----:B------:R-:W1:Y:S01]  /*24800*/  LDCU UR8, c[0x0][0x39c] ;  /* 0x00007380ff0877ac */ /* 0x000e620008000800 */
[----:B--2---:R-:W-:Y:S01]  /*24810*/  LEA.HI.X.SX32 R5, R0, R3, 0x1, P6 ;  /* 0x0000000300057211 */ /* 0x004fe200030f0eff */
[----:B------:R-:W-:Y:S01]  /*24820*/  VIADD R6, R28, 0x29 ;  /* 0x000000291c067836 */ /* 0x000fe20000000000 */
[----:B-----5:R-:W-:Y:S01]  /*24830*/  PRMT R7, R29, 0x7770, RZ ;  /* 0x000077701d077816 */ /* 0x020fe200000000ff */
[----:B------:R-:W-:Y:S01]  /*24840*/  VIADD R0, R0, UR6 ;  /* 0x0000000600007c36 */ /* 0x000fe20008000000 */
[----:B------:R-:W2:Y:S03]  /*24850*/  LDCU UR6, c[0x0][0x3b8] ;  /* 0x00007700ff0677ac */ /* 0x000ea60008000800 */
[----:B------:R5:W-:Y:S01]  /*24860*/  @P2 STG.E.U8 desc[UR12][R4.64], R7 ;  /* 0x0000000704002986 */ /* 0x000be2000c10110c */
[----:B---3--:R-:W-:Y:S01]  /*24870*/  ISETP.LT.AND P2, PT, R6, UR7, !P0 ;  /* 0x0000000706007c0c */ /* 0x008fe2000c741270 */
[----:B------:R-:W3:Y:S01]  /*24880*/  LDCU UR7, c[0x0][0x39c] ;  /* 0x00007380ff0777ac */ /* 0x000ee20008000800 */
[C---:B----4-:R-:W-:Y:S01]  /*24890*/  VIADD R6, R0.reuse, UR4 ;  /* 0x0000000400067c36 */ /* 0x050fe20008000000 */
[----:B------:R-:W4:Y:S01]  /*248a0*/  LDCU UR4, c[0x0][0x3b8] ;  /* 0x00007700ff0477ac */ /* 0x000f220008000800 */
[----:B-----5:R-:W-:Y:S01]  /*248b0*/  IADD3 R4, P6, PT, R0, R2, RZ ;  /* 0x0000000200047210 */ /* 0x020fe20007fde0ff */
[----:B------:R-:W-:-:S03]  /*248c0*/  VIADD R7, R28, 0x2a ;  /* 0x0000002a1c077836 */ /* 0x000fc60000000000 */
[----:B------:R-:W-:Y:S02]  /*248d0*/  LEA.HI.X.SX32 R5, R0, R3, 0x1, P6 ;  /* 0x0000000300057211 */ /* 0x000fe400030f0eff */
[----:B------:R-:W-:Y:S02]  /*248e0*/  PRMT R0, R29, 0x7771, RZ ;  /* 0x000077711d007816 */ /* 0x000fe400000000ff */
[----:B------:R-:W-:-:S03]  /*248f0*/  IADD3 R8, P6, PT, R6, R2, RZ ;  /* 0x0000000206087210 */ /* 0x000fc60007fde0ff */
[----:B------:R5:W-:Y:S01]  /*24900*/  @P3 STG.E.U8 desc[UR12][R4.64], R0 ;  /* 0x0000000004003986 */ /* 0x000be2000c10110c */
[----:B-1----:R-:W-:Y:S01]  /*24910*/  ISETP.LT.AND P3, PT, R7, UR8, !P0 ;  /* 0x0000000807007c0c */ /* 0x002fe2000c761270 */
[----:B------:R-:W1:Y:S01]  /*24920*/  LDCU UR8, c[0x0][0x39c] ;  /* 0x00007380ff0877ac */ /* 0x000e620008000800 */
[C---:B------:R-:W-:Y:S01]  /*24930*/  LEA.HI.X.SX32 R9, R6.reuse, R3, 0x1, P6 ;  /* 0x0000000306097211 */ /* 0x040fe200030f0eff */
[----:B0-----:R-:W-:Y:S01]  /*24940*/  VIADD R6, R6, UR5 ;  /* 0x0000000506067c36 */ /* 0x001fe20008000000 */
[C---:B-----5:R-:W-:Y:S01]  /*24950*/  PRMT R4, R19.reuse, 0x7770, RZ ;  /* 0x0000777013047816 */ /* 0x060fe200000000ff */
[----:B------:R-:W-:Y:S01]  /*24960*/  VIADD R0, R28, 0x2b ;  /* 0x0000002b1c007836 */ /* 0x000fe20000000000 */
[----:B------:R-:W0:Y:S03]  /*24970*/  LDCU UR5, c[0x0][0x3b8] ;  /* 0x00007700ff0577ac */ /* 0x000e260008000800 */
        /* <DEDUP_REMOVED lines=11> */
[----:B-1----:R-:W-:Y:S01]  /*24a30*/  ISETP.LT.AND P5, PT, R8, UR8, !P0 ;  /* 0x0000000808007c0c */ /* 0x002fe2000c7a1270 */
[----:B------:R-:W1:Y:S01]  /*24a40*/  LDCU UR8, c[0x0][0x39c] ;  /* 0x00007380ff0877ac */ /* 0x000e620008000800 */
[----:B-----5:R-:W-:Y:S01]  /*24a50*/  LEA.HI.X.SX32 R7, R0, R3, 0x1, P6 ;  /* 0x0000000300077211 */ /* 0x020fe200030f0eff */
[----:B------:R-:W-:Y:S01]  /*24a60*/  VIADD R4, R28, 0x2d ;  /* 0x0000002d1c047836 */ /* 0x000fe20000000000 */
[----:B------:R-:W-:Y:S01]  /*24a70*/  PRMT R5, R15, 0x7770, RZ ;  /* 0x000077700f057816 */ /* 0x000fe200000000ff */
[----:B----4-:R-:W-:Y:S01]  /*24a80*/  VIADD R0, R0, UR4 ;  /* 0x0000000400007c36 */ /* 0x010fe20008000000 */
[----:B------:R-:W4:Y:S03]  /*24a90*/  LDCU UR4, c[0x0][0x3b8] ;  /* 0x00007700ff0477ac */ /* 0x000f260008000800 */
[----:B------:R5:W-:Y:S01]  /*24aa0*/  @P4 STG.E.U8 desc[UR12][R6.64], R5 ;  /* 0x0000000506004986 */ /* 0x000be2000c10110c */
[----:B---3--:R-:W-:Y:S01]  /*24ab0*/  ISETP.LT.AND P4, PT, R4, UR7, !P0 ;  /* 0x0000000704007c0c */ /* 0x008fe2000c781270 */
[----:B------:R-:W3:Y:S01]  /*24ac0*/  LDCU UR7, c[0x0][0x39c] ;  /* 0x00007380ff0777ac */ /* 0x000ee20008000800 */
[C---:B0-----:R-:W-:Y:S01]  /*24ad0*/  VIADD R4, R0.reuse, UR5 ;  /* 0x0000000500047c36 */ /* 0x041fe20008000000 */
[----:B------:R-:W0:Y:S01]  /*24ae0*/  LDCU UR5, c[0x0][0x3b8] ;  /* 0x00007700ff0577ac */ /* 0x000e220008000800 */
        /* <DEDUP_REMOVED lines=8> */
[----:B------:R-:W-:Y:S02]  /*24b70*/  LEA.HI.X.SX32 R9, R4, R3, 0x1, P6 ;  /* 0x0000000304097211 */ /* 0x000fe400030f0eff */
[----:B------:R-:W-:Y:S01]  /*24b80*/  PRMT R5, R14, 0x7770, RZ ;  /* 0x000077700e057816 */ /* 0x000fe200000000ff */
[----:B--2---:R-:W-:Y:S01]  /*24b90*/  VIADD R4, R4, UR6 ;  /* 0x0000000604047c36 */ /* 0x004fe20008000000 */
[----:B------:R-:W2:Y:S01]  /*24ba0*/  LDCU UR6, c[0x0][0x3b8] ;  /* 0x00007700ff0677ac */ /* 0x000ea20008000800 */
[----:B-----5:R-:W-:Y:S02]  /*24bb0*/  VIADD R0, R28, 0x2f ;  /* 0x0000002f1c007836 */ /* 0x020fe40000000000 */
[----:B------:R5:W-:Y:S01]  /*24bc0*/  @P3 STG.E.U8 desc[UR12][R8.64], R5 ;  /* 0x0000000508003986 */ /* 0x000be2000c10110c */
[----:B------:R-:W-:-:S02]  /*24bd0*/  IADD3 R6, P6, PT, R4, R2, RZ ;  /* 0x0000000204067210 */ /* 0x000fc40007fde0ff */
[----:B---3--:R-:W-:Y:S01]  /*24be0*/  ISETP.LT.AND P3, PT, R0, UR7, !P0 ;  /* 0x0000000700007c0c */ /* 0x008fe2000c761270 */
[----:B------:R-:W3:Y:S01]  /*24bf0*/  LDCU UR7, c[0x0][0x39c] ;  /* 0x00007380ff0777ac */ /* 0x000ee20008000800 */
[C---:B----4-:R-:W-:Y:S01]  /*24c00*/  VIADD R0, R4.reuse, UR4 ;  /* 0x0000000404007c36 */ /* 0x050fe20008000000 */
[----:B------:R-:W-:Y:S01]  /*24c10*/  LEA.HI.X.SX32 R7, R4, R3, 0x1, P6 ;  /* 0x0000000304077211 */ /* 0x000fe200030f0eff */
[----:B------:R-:W4:Y:S01]  /*24c20*/  LDCU UR4, c[0x0][0x3b8] ;  /* 0x00007700ff0477ac */ /* 0x000f220008000800 */
[----:B-----5:R-:W-:Y:S01]  /*24c30*/  PRMT R5, R14, 0x7771, RZ ;  /* 0x000077710e057816 */ /* 0x020fe200000000ff */
[----:B------:R-:W-:Y:S01]  /*24c40*/  VIADD R8, R28, 0x30 ;  /* 0x000000301c087836 */ /* 0x000fe20000000000 */
[----:B------:R-:W-:-:S03]  /*24c50*/  IADD3 R4, P6, PT, R0, R2, RZ ;  /* 0x0000000200047210 */ /* 0x000fc60007fde0ff */
[----:B------:R5:W-:Y:S01]  /*24c60*/  @P1 STG.E.U8 desc[UR12][R6.64], R5 ;  /* 0x0000000506001986 */ /* 0x000be2000c10110c */
[----:B-1----:R-:W-:Y:S01]  /*24c70*/  ISETP.LT.AND P1, PT, R8, UR8, !P0 ;  /* 0x0000000808007c0c */ /* 0x002fe2000c721270 */
[----:B------:R-:W1:Y:S01]  /*24c80*/  LDCU UR8, c[0x0][0x39c] ;  /* 0x00007380ff0877ac */ /* 0x000e620008000800 */
[----:B-----5:R-:W-:Y:S01]  /*24c90*/  LEA.HI.X.SX32 R5, R0, R3, 0x1, P6 ;  /* 0x0000000300057211 */ /* 0x020fe200030f0eff */
[----:B------:R-:W-:Y:S01]  /*24ca0*/  VIADD R6, R28, 0x31 ;  /* 0x000000311c067836 */ /* 0x000fe20000000000 */
[----:B------:R-:W-:Y:S01]  /*24cb0*/  PRMT R7, R13, 0x7770, RZ ;  /* 0x000077700d077816 */ /* 0x000fe200000000ff */
[----:B0-----:R-:W-:Y:S01]  /*24cc0*/  VIADD R0, R0, UR5 ;  /* 0x0000000500007c36 */ /* 0x001fe20008000000 */
[----:B------:R-:W0:Y:S03]  /*24cd0*/  LDCU UR5, c[0x0][0x3b8] ;  /* 0x00007700ff0577ac */ /* 0x000e260008000800 */
[----:B------:R5:W-:Y:S01]  /*24ce0*/  @P5 STG.E.U8 desc[UR12][R4.64], R7 ;  /* 0x0000000704005986 */ /* 0x000be2000c10110c */
[----:B---3--:R-:W-:Y:S01]  /*24cf0*/  ISETP.LT.AND P5, PT, R6, UR7, !P0 ;  /* 0x0000000706007c0c */ /* 0x008fe2000c7a1270 */
[----:B------:R-:W3:Y:S01]  /*24d00*/  LDCU UR7, c[0x0][0x39c] ;  /* 0x00007380ff0777ac */ /* 0x000ee20008000800 */
[C---:B--2---:R-:W-:Y:S01]  /*24d10*/  VIADD R6, R0.reuse, UR6 ;  /* 0x0000000600067c36 */ /* 0x044fe20008000000 */
[----:B------:R-:W2:Y:S01]  /*24d20*/  LDCU UR6, c[0x0][0x3b8] ;  /* 0x00007700ff0677ac */ /* 0x000ea20008000800 */
        /* <DEDUP_REMOVED lines=9> */
[----:B----4-:R-:W-:Y:S01]  /*24dc0*/  VIADD R6, R6, UR4 ;  /* 0x0000000406067c36 */ /* 0x010fe20008000000 */
[----:B------:R-:W4:Y:S01]  /*24dd0*/  LDCU UR4, c[0x0][0x3b8] ;  /* 0x00007700ff0477ac */ /* 0x000f220008000800 */
[----:B-----5:R-:W-:Y:S01]  /*24de0*/  PRMT R4, R12, 0x7770, RZ ;  /* 0x000077700c047816 */ /* 0x020fe200000000ff */
[----:B------:R-:W-:-:S04]  /*24df0*/  VIADD R0, R28, 0x33 ;  /* 0x000000331c007836 */ /* 0x000fc80000000000 */
[----:B------:R5:W-:Y:S01]  /*24e00*/  @P2 STG.E.U8 desc[UR12][R8.64], R4 ;  /* 0x0000000408002986 */ /* 0x000be2000c10110c */
[----:B---3--:R-:W-:Y:S01]  /*24e10*/  ISETP.LT.AND P2, PT, R0, UR7, !P0 ;  /* 0x0000000700007c0c */ /* 0x008fe2000c741270 */
[----:B------:R-:W3:Y:S01]  /*24e20*/  LDCU UR7, c[0x0][0x39c] ;  /* 0x00007380ff0777ac */ /* 0x000ee20008000800 */
[----:B0-----:R-:W-:Y:S01]  /*24e30*/  VIADD R0, R6, UR5 ;  /* 0x0000000506007c36 */ /* 0x001fe20008000000 */
[----:B------:R-:W-:Y:S01]  /*24e40*/  PRMT R7, R12, 0x7771, RZ ;  /* 0x000077710c077816 */ /* 0x000fe200000000ff */
[----:B------:R-:W0:Y:S01]  /*24e50*/  LDCU UR5, c[0x0][0x3b8] ;  /* 0x00007700ff0577ac */ /* 0x000e220008000800 */
[----:B-----5:R-:W-:Y:S01]  /*24e60*/  IADD3 R4, P6, PT, R6, R2, RZ ;  /* 0x0000000206047210 */ /* 0x020fe20007fde0ff */
[----:B------:R-:W-:-:S03]  /*24e70*/  VIADD R8, R28, 0x34 ;  /* 0x000000341c087836 */ /* 0x000fc60000000000 */
[----:B------:R-:W-:Y:S02]  /*24e80*/  LEA.HI.X.SX32 R5, R6, R3, 0x1, P6 ;  /* 0x0000000306057211 */ /* 0x000fe400030f0eff */
[----:B------:R-:W-:-:S03]  /*24e90*/  IADD3 R6, P6, PT, R0, R2, RZ ;  /* 0x0000000200067210 */ /* 0x000fc60007fde0ff */
[----:B------:R5:W-:Y:S01]  /*24ea0*/  @P3 STG.E.U8 desc[UR12][R4.64], R7 ;  /* 0x0000000704003986 */ /* 0x000be2000c10110c */
[----:B-1----:R-:W-:Y:S01]  /*24eb0*/  ISETP.LT.AND P3, PT, R8, UR8, !P0 ;  /* 0x0000000808007c0c */ /* 0x002fe2000c761270 */
[----:B------:R-:W1:Y:S01]  /*24ec0*/  LDCU UR8, c[0x0][0x39c] ;  /* 0x00007380ff0877ac */ /* 0x000e620008000800 */
[C---:B-----5:R-:W-:Y:S01]  /*24ed0*/  LEA.HI.X.SX32 R7, R0.reuse, R3, 0x1, P6 ;  /* 0x0000000300077211 */ /* 0x060fe200030f0eff */
[----:B--2---:R-:W-:Y:S01]  /*24ee0*/  VIADD R0, R0, UR6 ;  /* 0x0000000600007c36 */ /* 0x004fe20008000000 */
[----:B------:R-:W-:Y:S01]  /*24ef0*/  PRMT R5, R11, 0x7772, RZ ;  /* 0x000077720b057816 */ /* 0x000fe200000000ff */
[----:B------:R-:W-:Y:S01]  /*24f00*/  VIADD R4, R28, 0x35 ;  /* 0x000000351c047836 */ /* 0x000fe20000000000 */
[----:B------:R-:W2:Y:S03]  /*24f10*/  LDCU UR6, c[0x0][0x3b8] ;  /* 0x00007700ff0677ac */ /* 0x000ea60008000800 */
[----:B------:R5:W-:Y:S01]  /*24f20*/  @P1 STG.E.U8 desc[UR12][R6.64], R5 ;  /* 0x0000000506001986 */ /* 0x000be2000c10110c */
[----:B---3--:R-:W-:Y:S01]  /*24f30*/  ISETP.LT.AND P1, PT, R4, UR7, !P0 ;  /* 0x0000000704007c0c */ /* 0x008fe2000c721270 */
[----:B------:R-:W3:Y:S01]  /*24f40*/  LDCU UR7, c[0x0][0x39c] ;  /* 0x00007380ff0777ac */ /* 0x000ee20008000800 */
[C---:B----4-:R-:W-:Y:S01]  /*24f50*/  VIADD R8, R0.reuse, UR4 ;  /* 0x0000000400087c36 */ /* 0x050fe20008000000 */
[----:B------:R-:W4:Y:S01]  /*24f60*/  LDCU UR4, c[0x0][0x3b8] ;  /* 0x00007700ff0477ac */ /* 0x000f220008000800 */
[----:B-----5:R-:W-:-:S04]  /*24f70*/  IADD3 R6, P6, PT, R0, R2, RZ ;  /* 0x0000000200067210 */ /* 0x020fc80007fde0ff */
[-C--:B------:R-:W-:Y:S02]  /*24f80*/  LEA.HI.X.SX32 R7, R0, R3.reuse, 0x1, P6 ;  /* 0x0000000300077211 */ /* 0x080fe400030f0eff */
[----:B------:R-:W-:Y:S02]  /*24f90*/  PRMT R0, R11, 0x7773, RZ ;  /* 0x000077730b007816 */ /* 0x000fe400000000ff */
[----:B------:R-:W5:Y:S01]  /*24fa0*/  LDL.LU R11, [R1+0x40] ;  /* 0x00004000010b7983 */ /* 0x000f620000300800 */
[----:B------:R-:W-:Y:S01]  /*24fb0*/  VIADD R5, R28, 0x36 ;  /* 0x000000361c057836 */ /* 0x000fe20000000000 */
[C---:B------:R-:W-:Y:S02]  /*24fc0*/  IADD3 R4, P6, PT, R8.reuse, R2, RZ ;  /* 0x0000000208047210 */ /* 0x040fe40007fde0ff */
[----:B------:R0:W-:Y:S02]  /*24fd0*/  @P5 STG.E.U8 desc[UR12][R6.64], R0 ;  /* 0x0000000006005986 */ /* 0x0001e4000c10110c */
[----:B-1----:R-:W-:Y:S01]  /*24fe0*/  ISETP.LT.AND P5, PT, R5, UR8, !P0 ;  /* 0x0000000805007c0c */ /* 0x002fe2000c7a1270 */
[----:B------:R-:W1:Y:S01]  /*24ff0*/  LDCU UR8, c[0x0][0x39c] ;  /* 0x00007380ff0877ac */ /* 0x000e620008000800 */
[----:B------:R-:W-:-:S02]  /*25000*/  LEA.HI.X.SX32 R5, R8, R3, 0x1, P6 ;  /* 0x0000000308057211 */ /* 0x000fc400030f0eff */
[----:B0-----:R-:W-:Y:S01]  /*25010*/  PRMT R7, R10, 0x7772, RZ ;  /* 0x000077720a077816 */ /* 0x001fe200000000ff */
[----:B------:R-:W-:Y:S02]  /*25020*/  VIADD R0, R28, 0x37 ;  /* 0x000000371c007836 */ /* 0x000fe40000000000 */
[----:B------:R-:W-:Y:S01]  /*25030*/  VIADD R6, R8, UR5 ;  /* 0x0000000508067c36 */ /* 0x000fe20008000000 */
[----:B------:R-:W0:Y:S01]  /*25040*/  LDCU UR5, c[0x0][0x3b8] ;  /* 0x00007700ff0577ac */ /* 0x000e220008000800 */
[----:B------:R1:W-:Y:S01]  /*25050*/  @P4 STG.E.U8 desc[UR12][R4.64], R7 ;  /* 0x0000000704004986 */ /* 0x0003e2000c10110c */
[----:B---3--:R-:W-:Y:S01]  /*25060*/  ISETP.LT.AND P4, PT, R0, UR7, !P0 ;  /* 0x0000000700007c0c */ /* 0x008fe2000c781270 */
[----:B--2---:R-:W-:Y:S01]  /*25070*/  VIADD R0, R6, UR6 ;  /* 0x0000000606007c36 */ /* 0x004fe20008000000 */
[----:B------:R-:W2:Y:S01]  /*25080*/  LDCU UR7, c[0x0][0x39c] ;  /* 0x00007380ff0777ac */ /* 0x000ea20008000800 */
[----:B------:R-:W-:Y:S01]  /*25090*/  VIADD R8, R28, 0x38 ;  /* 0x000000381c087836 */ /* 0x000fe20000000000 */
[----:B------:R-:W3:Y:S01]  /*250a0*/  LDCU UR6, c[0x0][0x3b8] ;  /* 0x00007700ff0677ac */ /* 0x000ee20008000800 */
[----:B-1----:R-:W-:-:S02]  /*250b0*/  IADD3 R4, P6, PT, R6, R2, RZ ;  /* 0x0000000206047210 */ /* 0x002fc40007fde0ff */
[----:B------:R-:W-:Y:S02]  /*250c0*/  PRMT R7, R10, 0x7773, RZ ;  /* 0x000077730a077816 */ /* 0x000fe400000000ff */
[----:B------:R-:W5:Y:S01]  /*250d0*/  LDL.LU R10, [R1+0x44] ;  /* 0x00004400010a7983 */ /* 0x000f620000300800 */
[----:B------:R-:W-:Y:S02]  /*250e0*/  LEA.HI.X.SX32 R5, R6, R3, 0x1, P6 ;  /* 0x0000000306057211 */ /* 0x000fe400030f0eff */
[----:B------:R-:W-:-:S03]  /*250f0*/  IADD3 R6, P6, PT, R0, R2, RZ ;  /* 0x0000000200067210 */ /* 0x000fc60007fde0ff */
[----:B------:R1:W-:Y:S01]  /*25100*/  @P2 STG.E.U8 desc[UR12][R4.64], R7 ;  /* 0x0000000704002986 */ /* 0x0003e2000c10110c */
[----:B------:R-:W-:Y:S01]  /*25110*/  ISETP.LT.AND P2, PT, R8, UR8, !P0 ;  /* 0x0000000808007c0c */ /* 0x000fe2000c741270 */
[----:B------:R-:W0:Y:S01]  /*25120*/  LDCU UR8, c[0x0][0x39c] ;  /* 0x00007380ff0877ac */ /* 0x000e220008000800 */
[C---:B-1----:R-:W-:Y:S01]  /*25130*/  LEA.HI.X.SX32 R7, R0.reuse, R3, 0x1, P6 ;  /* 0x0000000300077211 */ /* 0x042fe200030f0eff */
[----:B----4-:R-:W-:Y:S01]  /*25140*/  VIADD R0, R0, UR4 ;  /* 0x0000000400007c36 */ /* 0x010fe20008000000 */
[----:B------:R-:W-:Y:S01]  /*25150*/  PRMT R5, R29, 0x7772, RZ ;  /* 0x000077721d057816 */ /* 0x000fe200000000ff */
[----:B------:R-:W-:Y:S01]  /*25160*/  VIADD R4, R28, 0x39 ;  /* 0x000000391c047836 */ /* 0x000fe20000000000 */
[----:B------:R-:W1:Y:S03]  /*25170*/  LDCU UR4, c[0x0][0x3b8] ;  /* 0x00007700ff0477ac */ /* 0x000e660008000800 */
[----:B------:R4:W-:Y:S01]  /*25180*/  @P3 STG.E.U8 desc[UR12][R6.64], R5 ;  /* 0x0000000506003986 */ /* 0x0009e2000c10110c */
[----:B--2---:R-:W-:Y:S01]  /*25190*/  ISETP.LT.AND P3, PT, R4, UR7, !P0 ;  /* 0x0000000704007c0c */ /* 0x004fe2000c761270 */
[----:B------:R-:W2:Y:S01]  /*251a0*/  LDCU UR7, c[0x0][0x39c] ;  /* 0x00007380ff0777ac */ /* 0x000ea20008000800 */
[C---:B0-----:R-:W-:Y:S01]  /*251b0*/  VIADD R8, R0.reuse, UR5 ;  /* 0x0000000500087c36 */ /* 0x041fe20008000000 */
[----:B------:R-:W0:Y:S01]  /*251c0*/  LDCU UR5, c[0x0][0x3b8] ;  /* 0x00007700ff0577ac */ /* 0x000e220008000800 */
[----:B----4-:R-:W-:-:S04]  /*251d0*/  IADD3 R6, P6, PT, R0, R2, RZ ;  /* 0x0000000200067210 */ /* 0x010fc80007fde0ff */
[-C--:B------:R-:W-:Y:S02]  /*251e0*/  LEA.HI.X.SX32 R7, R0, R3.reuse, 0x1, P6 ;  /* 0x0000000300077211 */ /* 0x080fe400030f0eff */
[----:B------:R-:W-:Y:S02]  /*251f0*/  PRMT R0, R29, 0x7773, RZ ;  /* 0x000077731d007816 */ /* 0x000fe400000000ff */
[----:B------:R-:W4:Y:S01]  /*25200*/  LDL.LU R29, [R1+0x48] ;  /* 0x00004800011d7983 */ /* 0x000f220000300800 */
[----:B------:R-:W-:Y:S01]  /*25210*/  VIADD R5, R28, 0x3a ;  /* 0x0000003a1c057836 */ /* 0x000fe20000000000 */
[C---:B------:R-:W-:Y:S02]  /*25220*/  IADD3 R4, P6, PT, R8.reuse, R2, RZ ;  /* 0x0000000208047210 */ /* 0x040fe40007fde0ff */
[----:B------:R0:W-:Y:S02]  /*25230*/  @P1 STG.E.U8 desc[UR12][R6.64], R0 ;  /* 0x0000000006001986 */ /* 0x0001e4000c10110c */
[----:B------:R-:W-:Y:S01]  /*25240*/  ISETP.LT.AND P1, PT, R5, UR8, !P0 ;  /* 0x0000000805007c0c */ /* 0x000fe2000c721270 */
[----:B------:R-:W1:Y:S01]  /*25250*/  LDCU UR8, c[0x0][0x39c] ;  /* 0x00007380ff0877ac */ /* 0x000e620008000800 */
[----:B------:R-:W-:-:S02]  /*25260*/  LEA.HI.X.SX32 R5, R8, R3, 0x1, P6 ;  /* 0x0000000308057211 */ /* 0x000fc400030f0eff */
[----:B0-----:R-:W-:Y:S01]  /*25270*/  PRMT R7, R19, 0x7772, RZ ;  /* 0x0000777213077816 */ /* 0x001fe200000000ff */
[----:B------:R-:W-:Y:S02]  /*25280*/  VIADD R0, R28, 0x3b ;  /* 0x0000003b1c007836 */ /* 0x000fe40000000000 */
[----:B---3--:R-:W-:Y:S01]  /*25290*/  VIADD R6, R8, UR6 ;  /* 0x0000000608067c36 */ /* 0x008fe20008000000 */
[----:B------:R-:W0:Y:S01]  /*252a0*/  LDCU UR6, c[0x0][0x3b8] ;  /* 0x00007700ff0677ac */ /* 0x000e220008000800 */
[----:B------:R3:W-:Y:S01]  /*252b0*/  @P5 STG.E.U8 desc[UR12][R4.64], R7 ;  /* 0x0000000704005986 */ /* 0x0007e2000c10110c */
[----:B--2---:R-:W-:Y:S01]  /*252c0*/  ISETP.LT.AND P5, PT, R0, UR7, !P0 ;  /* 0x0000000700007c0c */ /* 0x004fe2000c7a1270 */
[----:B-1----:R-:W-:Y:S01]  /*252d0*/  VIADD R0, R6, UR4 ;  /* 0x0000000406007c36 */ /* 0x002fe20008000000 */
[----:B------:R-:W1:Y:S01]  /*252e0*/  LDCU UR7, c[0x0][0x39c] ;  /* 0x00007380ff0777ac */ /* 0x000e620008000800 */
[----:B------:R-:W-:Y:S01]  /*252f0*/  VIADD R8, R28, 0x3c ;  /* 0x0000003c1c087836 */ /* 0x000fe20000000000 */
[----:B------:R-:W2:Y:S01]  /*25300*/  LDCU UR4, c[0x0][0x3b8] ;  /* 0x00007700ff0477ac */ /* 0x000ea20008000800 */
[----:B---3--:R-:W-:-:S02]  /*25310*/  IADD3 R4, P6, PT, R6, R2, RZ ;  /* 0x0000000206047210 */ /* 0x008fc40007fde0ff */
[----:B------:R-:W-:Y:S02]  /*25320*/  PRMT R7, R19, 0x7773, RZ ;  /* 0x0000777313077816 */ /* 0x000fe400000000ff */
[----:B------:R-:W3:Y:S01]  /*25330*/  LDL.LU R19, [R1+0x4c] ;  /* 0x00004c0001137983 */ /* 0x000ee20000300800 */
[----:B------:R-:W-:Y:S02]  /*25340*/  LEA.HI.X.SX32 R5, R6, R3, 0x1, P6 ;  /* 0x0000000306057211 */ /* 0x000fe400030f0eff */
[----:B------:R-:W-:-:S03]  /*25350*/  IADD3 R6, P6, PT, R0, R2, RZ ;  /* 0x0000000200067210 */ /* 0x000fc60007fde0ff */
[----:B------:R0:W-:Y:S01]  /*25360*/  @P4 STG.E.U8 desc[UR12][R4.64], R7 ;  /* 0x0000000704004986 */ /* 0x0001e2000c10110c */
[----:B------:R-:W-:Y:S01]  /*25370*/  ISETP.LT.AND P4, PT, R8, UR8, !P0 ;  /* 0x0000000808007c0c */ /* 0x000fe2000c781270 */
[----:B------:R-:W1:Y:S01]  /*25380*/  LDCU UR8, c[0x0][0x39c] ;  /* 0x00007380ff0877ac */ /* 0x000e620008000800 */
[C---:B0-----:R-:W-:Y:S01]  /*25390*/  LEA.HI.X.SX32 R7, R0.reuse, R3, 0x1, P6 ;  /* 0x0000000300077211 */ /* 0x041fe200030f0eff */
[----:B------:R-:W-:Y:S01]  /*253a0*/  VIADD R0, R0, UR5 ;  /* 0x0000000500007c36 */ /* 0x000fe20008000000 */
[----:B------:R-:W-:Y:S01]  /*253b0*/  PRMT R5, R15, 0x7772, RZ ;  /* 0x000077720f057816 */ /* 0x000fe200000000ff */
[----:B------:R-:W-:Y:S01]  /*253c0*/  VIADD R4, R28, 0x3d ;  /* 0x0000003d1c047836 */ /* 0x000fe20000000000 */
[----:B------:R-:W0:Y:S03]  /*253d0*/  LDCU UR5, c[0x0][0x3b8] ;  /* 0x00007700ff0577ac */ /* 0x000e260008000800 */
[----:B------:R2:W-:Y:S01]  /*253e0*/  @P2 STG.E.U8 desc[UR12][R6.64], R5 ;  /* 0x0000000506002986 */ /* 0x0005e2000c10110c */
[----:B-1----:R-:W-:Y:S01]  /*253f0*/  ISETP.LT.AND P2, PT, R4, UR7, !P0 ;  /* 0x0000000704007c0c */ /* 0x002fe2000c741270 */
[----:B------:R-:W1:Y:S01]  /*25400*/  LDCU UR7, c[0x0][0x39c] ;  /* 0x00007380ff0777ac */ /* 0x000e620008000800 */
[C---:B------:R-:W-:Y:S01]  /*25410*/  VIADD R8, R0.reuse, UR6 ;  /* 0x0000000600087c36 */ /* 0x040fe20008000000 */
[----:B------:R-:W0:Y:S01]  /*25420*/  LDCU UR6, c[0x0][0x3b8] ;  /* 0x00007700ff0677ac */ /* 0x000e220008000800 */
[----:B--2---:R-:W-:-:S04]  /*25430*/  IADD3 R6, P6, PT, R0, R2, RZ ;  /* 0x0000000200067210 */ /* 0x004fc80007fde0ff */
[-C--:B------:R-:W-:Y:S02]  /*25440*/  LEA.HI.X.SX32 R7, R0, R3.reuse, 0x1, P6 ;  /* 0x0000000300077211 */ /* 0x080fe400030f0eff */
[----:B------:R-:W-:Y:S02]  /*25450*/  PRMT R0, R15, 0x7773, RZ ;  /* 0x000077730f007816 */ /* 0x000fe400000000ff */
[----:B------:R-:W2:Y:S01]  /*25460*/  LDL.LU R15, [R1+0x50] ;  /* 0x00005000010f7983 */ /* 0x000ea20000300800 */
        /* <DEDUP_REMOVED lines=8> */
[----:B------:R-:W-:Y:S01]  /*254f0*/  VIADD R6, R8, UR4 ;  /* 0x0000000408067c36 */ /* 0x000fe20008000000 */
[----:B------:R-:W0:Y:S01]  /*25500*/  LDCU UR4, c[0x0][0x3b8] ;  /* 0x00007700ff0477ac */ /* 0x000e220008000800 */
[----:B------:R0:W-:Y:S01]  /*25510*/  @P1 STG.E.U8 desc[UR12][R4.64], R7 ;  /* 0x0000000704001986 */ /* 0x0001e2000c10110c */
[----:B-1----:R-:W-:Y:S01]  /*25520*/  ISETP.LT.AND P1, PT, R0, UR7, !P0 ;  /* 0x0000000700007c0c */ /* 0x002fe2000c721270 */
[----:B------:R-:W-:Y:S01]  /*25530*/  VIADD R0, R6, UR5 ;  /* 0x0000000506007c36 */ /* 0x000fe20008000000 */
[----:B------:R-:W1:Y:S01]  /*25540*/  LDCU UR7, c[0x0][0x39c] ;  /* 0x00007380ff0777ac */ /* 0x000e620008000800 */
[----:B------:R-:W-:Y:S01]  /*25550*/  VIADD R8, R28, 0x40 ;  /* 0x000000401c087836 */ /* 0x000fe20000000000 */
[----:B------:R-:W1:Y:S01]  /*25560*/  LDCU UR5, c[0x0][0x3b8] ;  /* 0x00007700ff0577ac */ /* 0x000e620008000800 */
[----:B0-----:R-:W-:-:S02]  /*25570*/  IADD3 R4, P6, PT, R6, R2, RZ ;  /* 0x0000000206047210 */ /* 0x001fc40007fde0ff */
[----:B------:R-:W-:Y:S02]  /*25580*/  PRMT R7, R14, 0x7773, RZ ;  /* 0x000077730e077816 */ /* 0x000fe400000000ff */
[----:B------:R-:W2:Y:S01]  /*25590*/  LDL.LU R14, [R1+0x54] ;  /* 0x00005400010e7983 */ /* 0x000ea20000300800 */
[----:B------:R-:W-:Y:S02]  /*255a0*/  LEA.HI.X.SX32 R5, R6, R3, 0x1, P6 ;  /* 0x0000000306057211 */ /* 0x000fe400030f0eff */
[----:B------:R-:W-:-:S03]  /*255b0*/  IADD3 R6, P6, PT, R0, R2, RZ ;  /* 0x0000000200067210 */ /* 0x000fc60007fde0ff */
[----:B------:R0:W-:Y:S01]  /*255c0*/  @P5 STG.E.U8 desc[UR12][R4.64], R7 ;  /* 0x0000000704005986 */ /* 0x0001e2000c10110c */
[----:B------:R-:W-:Y:S01]  /*255d0*/  ISETP.LT.AND P5, PT, R8, UR8, !P0 ;  /* 0x0000000808007c0c */ /* 0x000fe2000c7a1270 */
[----:B------:R-:W1:Y:S01]  /*255e0*/  LDCU UR8, c[0x0][0x39c] ;  /* 0x00007380ff0877ac */ /* 0x000e620008000800 */
[CC--:B0-----:R-:W-:Y:S01]  /*255f0*/  LEA.HI.X.SX32 R7, R0.reuse, R3.reuse, 0x1, P6 ;  /* 0x0000000300077211 */ /* 0x0c1fe200030f0eff */
[----:B------:R-:W-:Y:S01]  /*25600*/  VIADD R0, R0, UR6 ;  /* 0x0000000600007c36 */ /* 0x000fe20008000000 */
[----:B------:R-:W-:Y:S01]  /*25610*/  PRMT R5, R13, 0x7772, RZ ;  /* 0x000077720d057816 */ /* 0x000fe200000000ff */
[----:B------:R-:W-:Y:S01]  /*25620*/  VIADD R4, R28, 0x41 ;  /* 0x000000411c047836 */ /* 0x000fe20000000000 */
[----:B------:R-:W0:Y:S03]  /*25630*/  LDCU UR6, c[0x0][0x3b8] ;  /* 0x00007700ff0677ac */ /* 0x000e260008000800 */
[----:B------:R1:W-:Y:S01]  /*25640*/  @P4 STG.E.U8 desc[UR12][R6.64], R5 ;  /* 0x0000000506004986 */ /* 0x0003e2000c10110c */
[C---:B------:R-:W-:Y:S01]  /*25650*/  VIADD R8, R0.reuse, UR4 ;  /* 0x0000000400087c36 */ /* 0x040fe20008000000 */
[----:B-1----:R-:W-:Y:S01]  /*25660*/  IADD3 R6, P6, PT, R0, R2, RZ ;  /* 0x0000000200067210 */ /* 0x002fe20007fde0ff */
[----:B------:R-:W-:Y:S01]  /*25670*/  VIADD R5, R28, 0x42 ;  /* 0x000000421c057836 */ /* 0x000fe20000000000 */
[----:B------:R-:W-:Y:S01]  /*25680*/  ISETP.LT.AND P4, PT, R4, UR7, !P0 ;  /* 0x0000000704007c0c */ /* 0x000fe2000c781270 */
[----:B------:R-:W1:Y:S01]  /*25690*/  LDCU UR7, c[0x0][0x39c] ;  /* 0x00007380ff0777ac */ /* 0x000e620008000800 */
[----:B------:R-:W-:-:S02]  /*256a0*/  LEA.HI.X.SX32 R7, R0, R3, 0x1, P6 ;  /* 0x0000000300077211 */ /* 0x000fc400030f0eff */
[----:B------:R-:W-:Y:S01]  /*256b0*/  PRMT R0, R13, 0x7773, RZ ;  /* 0x000077730d007816 */ /* 0x000fe200000000ff */
[----:B------:R-:W0:Y:S01]  /*256c0*/  LDCU UR4, c[0x0][0x3b8] ;  /* 0x00007700ff0477ac */ /* 0x000e220008000800 */
[----:B------:R-:W2:Y:S01]  /*256d0*/  LDL.LU R13, [R1+0x58] ;  /* 0x00005800010d7983 */ /* 0x000ea20000300800 */
[----:B------:R-:W-:-:S03]  /*256e0*/  IADD3 R4, P6, PT, R8, R2, RZ ;  /* 0x0000000208047210 */ /* 0x000fc60007fde0ff */
[----:B------:R1:W-:Y:S01]  /*256f0*/  @P2 STG.E.U8 desc[UR12][R6.64], R0 ;  /* 0x0000000006002986 */ /* 0x0003e2000c10110c */
[----:B------:R-:W-:Y:S01]  /*25700*/  ISETP.LT.AND P2, PT, R5, UR8, !P0 ;  /* 0x0000000805007c0c */ /* 0x000fe2000c741270 */
[----:B------:R-:W0:Y:S01]  /*25710*/  LDCU UR8, c[0x0][0x39c] ;  /* 0x00007380ff0877ac */ /* 0x000e220008000800 */
[----:B------:R-:W-:Y:S02]  /*25720*/  LEA.HI.X.SX32 R5, R8, R3, 0x1, P6 ;  /* 0x0000000308057211 */ /* 0x000fe400030f0eff */
[----:B-1----:R-:W-:-:S05]  /*25730*/  PRMT R7, R12, 0x7772, RZ ;  /* 0x000077720c077816 */ /* 0x002fca00000000ff */
[----:B------:R1:W-:Y:S02]  /*25740*/  @P3 STG.E.U8 desc[UR12][R4.64], R7 ;  /* 0x0000000704003986 */ /* 0x0003e4000c10110c */
[----:B-1----:R-:W-:Y:S02]  /*25750*/  PRMT R7, R12, 0x7773, RZ ;  /* 0x000077730c077816 */ /* 0x002fe400000000ff */
[----:B------:R-:W2:Y:S01]  /*25760*/  LDL.LU R12, [R1+0x5c] ;  /* 0x00005c00010c7983 */ /* 0x000ea20000300800 */
[----:B------:R-:W-:Y:S02]  /*25770*/  VIADD R0, R28, 0x43 ;  /* 0x000000431c007836 */ /* 0x000fe40000000000 */
[----:B------:R-:W-:Y:S01]  /*25780*/  VIADD R6, R8, UR5 ;  /* 0x0000000508067c36 */ /* 0x000fe20008000000 */
[----:B------:R-:W1:Y:S02]  /*25790*/  LDCU UR5, c[0x0][0x3b8] ;  /* 0x00007700ff0577ac */ /* 0x000e640008000800 */
[----:B------:R-:W-:Y:S01]  /*257a0*/  ISETP.LT.AND P3, PT, R0, UR7, !P0 ;  /* 0x0000000700007c0c */ /* 0x000fe2000c761270 */
[----:B------:R-:W1:Y:S01]  /*257b0*/  LDCU UR7, c[0x0][0x39c] ;  /* 0x00007380ff0777ac */ /* 0x000e620008000800 */
[C---:B------:R-:W-:Y:S01]  /*257c0*/  IADD3 R4, P6, PT, R6.reuse, R2, RZ ;  /* 0x0000000206047210 */ /* 0x040fe20007fde0ff */
[----:B0-----:R-:W-:-:S02]  /*257d0*/  VIADD R0, R6, UR6 ;  /* 0x0000000606007c36 */ /* 0x001fc40008000000 */
[----:B------:R-:W-:Y:S01]  /*257e0*/  VIADD R8, R28, 0x44 ;  /* 0x000000441c087836 */ /* 0x000fe20000000000 */
[----:B------:R-:W-:Y:S01]  /*257f0*/  LEA.HI.X.SX32 R5, R6, R3, 0x1, P6 ;  /* 0x0000000306057211 */ /* 0x000fe200030f0eff */
[----:B------:R-:W0:Y:S01]  /*25800*/  LDCU UR6, c[0x0][0x3b8] ;  /* 0x00007700ff0677ac */ /* 0x000e220008000800 */
[----:B------:R-:W-:-:S03]  /*25810*/  IADD3 R6, P6, PT, R0, R2, RZ ;  /* 0x0000000200067210 */ /* 0x000fc60007fde0ff */
[----:B------:R1:W-:Y:S01]  /*25820*/  @P1 STG.E.U8 desc[UR12][R4.64], R7 ;  /* 0x0000000704001986 */ /* 0x0003e2000c10110c */
[----:B------:R-:W-:Y:S01]  /*25830*/  ISETP.LT.AND P1, PT, R8, UR8, !P0 ;  /* 0x0000000808007c0c */ /* 0x000fe2000c721270 */
[----:B------:R-:W0:Y:S01]  /*25840*/  LDCU UR8, c[0x0][0x39c] ;  /* 0x00007380ff0877ac */ /* 0x000e220008000800 */
[----:B-1----:R-:W-:Y:S01]  /*25850*/  LEA.HI.X.SX32 R7, R0, R3, 0x1, P6 ;  /* 0x0000000300077211 */ /* 0x002fe200030f0eff */
[----:B------:R-:W-:Y:S01]  /*25860*/  VIADD R4, R28, 0x45 ;  /* 0x000000451c047836 */ /* 0x000fe20000000000 */
[----:B-----5:R-:W-:Y:S01]  /*25870*/  PRMT R5, R11, 0x7770, RZ ;  /* 0x000077700b057816 */ /* 0x020fe200000000ff */
[----:B------:R-:W-:Y:S01]  /*25880*/  VIADD R0, R0, UR4 ;  /* 0x0000000400007c36 */ /* 0x000fe20008000000 */
[----:B------:R-:W1:Y:S03]  /*25890*/  LDCU UR4, c[0x0][0x3b8] ;  /* 0x00007700ff0477ac */ /* 0x000e660008000800 */
[----:B------:R5:W-:Y:S01]  /*258a0*/  @P5 STG.E.U8 desc[UR12][R6.64], R5 ;  /* 0x0000000506005986 */ /* 0x000be2000c10110c */
[----:B------:R-:W-:Y:S01]  /*258b0*/  ISETP.LT.AND P5, PT, R4, UR7, !P0 ;  /* 0x0000000704007c0c */ /* 0x000fe2000c7a1270 */
[----:B------:R-:W0:Y:S01]  /*258c0*/  LDCU UR7, c[0x0][0x39c] ;  /* 0x00007380ff0777ac */ /* 0x000e220008000800 */
[C---:B------:R-:W-:Y:S01]  /*258d0*/  VIADD R4, R0.reuse, UR5 ;  /* 0x0000000500047c36 */ /* 0x040fe20008000000 */
[----:B------:R-:W0:Y:S01]  /*258e0*/  LDCU UR5, c[0x0][0x3b8] ;  /* 0x00007700ff0577ac */ /* 0x000e220008000800 */
[----:B-----5:R-:W-:Y:S01]  /*258f0*/  IADD3 R6, P6, PT, R0, R2, RZ ;  /* 0x0000000200067210 */ /* 0x020fe20007fde0ff */
[----:B------:R-:W-:-:S03]  /*25900*/  VIADD R5, R28, 0x46 ;  /* 0x000000461c057836 */ /* 0x000fc60000000000 */
[----:B------:R-:W-:Y:S02]  /*25910*/  LEA.HI.X.SX32 R7, R0, R3, 0x1, P6 ;  /* 0x0000000300077211 */ /* 0x000fe400030f0eff */
[----:B------:R-:W-:Y:S02]  /*25920*/  PRMT R0, R11, 0x7771, RZ ;  /* 0x000077710b007816 */ /* 0x000fe400000000ff */
[----:B------:R-:W-:-:S03]  /*25930*/  IADD3 R8, P6, PT, R4, R2, RZ ;  /* 0x0000000204087210 */ /* 0x000fc60007fde0ff */
[----:B------:R5:W-:Y:S01]  /*25940*/  @P4 STG.E.U8 desc[UR12][R6.64], R0 ;  /* 0x0000000006004986 */ /* 0x000be2000c10110c */
[----:B0-----:R-:W-:Y:S01]  /*25950*/  ISETP.LT.AND P4, PT, R5, UR8, !P0 ;  /* 0x0000000805007c0c */ /* 0x001fe2000c781270 */
[----:B------:R-:W0:Y:S01]  /*25960*/  LDCU UR8, c[0x0][0x39c] ;  /* 0x00007380ff0877ac */ /* 0x000e220008000800 */
[----:B------:R-:W-:Y:S02]  /*25970*/  LEA.HI.X.SX32 R9, R4, R3, 0x1, P6 ;  /* 0x0000000304097211 */ /* 0x000fe400030f0eff */
[----:B------:R-:W-:Y:S01]  /*25980*/  PRMT R5, R10, 0x7770, RZ ;  /* 0x000077700a057816 */ /* 0x000fe200000000ff */
[----:B------:R-:W-:Y:S01]  /*25990*/  VIADD R4, R4, UR6 ;  /* 0x0000000604047c36 */ /* 0x000fe20008000000 */
[----:B------:R-:W0:Y:S01]  /*259a0*/  LDCU UR6, c[0x0][0x3b8] ;  /* 0x00007700ff0677ac */ /* 0x000e220008000800 */
[----:B-----5:R-:W-:Y:S02]  /*259b0*/  VIADD R0, R28, 0x47 ;  /* 0x000000471c007836 */ /* 0x020fe40000000000 */
[----:B------:R5:W-:Y:S01]  /*259c0*/  @P2 STG.E.U8 desc[UR12][R8.64], R5 ;  /* 0x0000000508002986 */ /* 0x000be2000c10110c */
[----:B------:R-:W-:-:S02]  /*259d0*/  IADD3 R6, P6, PT, R4, R2, RZ ;  /* 0x0000000204067210 */ /* 0x000fc40007fde0ff */
[----:B------:R-:W-:Y:S01]  /*259e0*/  ISETP.LT.AND P2, PT, R0, UR7, !P0 ;  /* 0x0000000700007c0c */ /* 0x000fe2000c741270 */
[----:B------:R-:W4:Y:S01]  /*259f0*/  LDCU UR7, c[0x0][0x39c] ;  /* 0x00007380ff0777ac */ /* 0x000f220008000800 */
[C---:B-1----:R-:W-:Y:S01]  /*25a00*/  VIADD R0, R4.reuse, UR4 ;  /* 0x0000000404007c36 */ /* 0x042fe20008000000 */
[----:B------:R-:W-:Y:S01]  /*25a10*/  LEA.HI.X.SX32 R7, R4, R3, 0x1, P6 ;  /* 0x0000000304077211 */ /* 0x000fe200030f0eff */
[----:B------:R-:W1:Y:S01]  /*25a20*/  LDCU UR4, c[0x0][0x3b8] ;  /* 0x00007700ff0477ac */ /* 0x000e620008000800 */
[----:B-----5:R-:W-:Y:S01]  /*25a30*/  PRMT R5, R10, 0x7771, RZ ;  /* 0x000077710a057816 */ /* 0x020fe200000000ff */
[----:B------:R-:W-:Y:S01]  /*25a40*/  VIADD R8, R28, 0x48 ;  /* 0x000000481c087836 */ /* 0x000fe20000000000 */
[----:B------:R-:W-:-:S03]  /*25a50*/  IADD3 R4, P6, PT, R0, R2, RZ ;  /* 0x0000000200047210 */ /* 0x000fc60007fde0ff */
[----:B------:R5:W-:Y:S01]  /*25a60*/  @P3 STG.E.U8 desc[UR12][R6.64], R5 ;  /* 0x0000000506003986 */ /* 0x000be2000c10110c */
[----:B0-----:R-:W-:Y:S01]  /*25a70*/  ISETP.LT.AND P3, PT, R8, UR8, !P0 ;  /* 0x0000000808007c0c */ /* 0x001fe2000c761270 */
[----:B------:R-:W0:Y:S01]  /*25a80*/  LDCU UR8, c[0x0][0x39c] ;  /* 0x00007380ff0877ac */ /* 0x000e220008000800 */
[----:B-----5:R-:W-:Y:S01]  /*25a90*/  LEA.HI.X.SX32 R5, R0, R3, 0x1, P6 ;  /* 0x0000000300057211 */ /* 0x020fe200030f0eff */
[----:B------:R-:W-:Y:S01]  /*25aa0*/  VIADD R6, R28, 0x49 ;  /* 0x000000491c067836 */ /* 0x000fe20000000000 */
[----:B----4-:R-:W-:Y:S01]  /*25ab0*/  PRMT R7, R29, 0x7770, RZ ;  /* 0x000077701d077816 */ /* 0x010fe200000000ff */
[----:B------:R-:W-:Y:S01]  /*25ac0*/  VIADD R0, R0, UR5 ;  /* 0x0000000500007c36 */ /* 0x000fe20008000000 */
[----:B------:R-:W4:Y:S03]  /*25ad0*/  LDCU UR5, c[0x0][0x3b8] ;  /* 0x00007700ff0577ac */ /* 0x000f260008000800 */
        /* <DEDUP_REMOVED lines=13> */
[C---:B------:R-:W-:Y:S01]  /*25bb0*/  LEA.HI.X.SX32 R9, R6.reuse, R3, 0x1, P6 ;  /* 0x0000000306097211 */ /* 0x040fe200030f0eff */
[----:B-1----:R-:W-:Y:S01]  /*25bc0*/  VIADD R6, R6, UR4 ;  /* 0x0000000406067c36 */ /* 0x002fe20008000000 */
[----:B------:R-:W1:Y:S01]  /*25bd0*/  LDCU UR4, c[0x0][0x3b8] ;  /* 0x00007700ff0477ac */ /* 0x000e620008000800 */
[----:B---3--:R-:W-:Y:S01]  /*25be0*/  PRMT R4, R19, 0x7770, RZ ;  /* 0x0000777013047816 */ /* 0x008fe200000000ff */
[----:B------:R-:W-:-:S04]  /*25bf0*/  VIADD R0, R28, 0x4b ;  /* 0x0000004b1c007836 */ /* 0x000fc80000000000 */
[----:B------:R3:W-:Y:S01]  /*25c00*/  @P4 STG.E.U8 desc[UR12][R8.64], R4 ;  /* 0x0000000408004986 */ /* 0x0007e2000c10110c */
[----:B------:R-:W-:Y:S01]  /*25c10*/  ISETP.LT.AND P4, PT, R0, UR7, !P0 ;  /* 0x0000000700007c0c */ /* 0x000fe2000c781270 */
[----:B------:R-:W5:Y:S01]  /*25c20*/  LDCU UR7, c[0x0][0x39c] ;  /* 0x00007380ff0777ac */ /* 0x000f620008000800 */
[C---:B----4-:R-:W-:Y:S01]  /*25c30*/  VIADD R0, R6.reuse, UR5 ;  /* 0x0000000506007c36 */ /* 0x050fe20008000000 */
[----:B------:R-:W-:Y:S01]  /*25c40*/  PRMT R7, R19, 0x7771, RZ ;  /* 0x0000777113077816 */ /* 0x000fe200000000ff */
[----:B------:R-:W4:Y:S01]  /*25c50*/  LDCU UR5, c[0x0][0x3b8] ;  /* 0x00007700ff0577ac */ /* 0x000f220008000800 */
[----:B---3--:R-:W-:Y:S01]  /*25c60*/  IADD3 R4, P6, PT, R6, R2, RZ ;  /* 0x0000000206047210 */ /* 0x008fe20007fde0ff */
[----:B------:R-:W-:-:S03]  /*25c70*/  VIADD R8, R28, 0x4c ;  /* 0x0000004c1c087836 */ /* 0x000fc60000000000 */
[----:B------:R-:W-:Y:S02]  /*25c80*/  LEA.HI.X.SX32 R5, R6, R3, 0x1, P6 ;  /* 0x0000000306057211 */ /* 0x000fe400030f0eff */
[----:B------:R-:W-:-:S03]  /*25c90*/  IADD3 R6, P6, PT, R0, R2, RZ ;  /* 0x0000000200067210 */ /* 0x000fc60007fde0ff */
[----:B------:R3:W-:Y:S01]  /*25ca0*/  @P2 STG.E.U8 desc[UR12][R4.64], R7 ;  /* 0x0000000704002986 */ /* 0x0007e2000c10110c */
[----:B0-----:R-:W-:Y:S01]  /*25cb0*/  ISETP.LT.AND P2, PT, R8, UR8, !P0 ;  /* 0x0000000808007c0c */ /* 0x001fe2000c741270 */
[----:B------:R-:W0:Y:S01]  /*25cc0*/  LDCU UR8, c[0x0][0x39c] ;  /* 0x00007380ff0877ac */ /* 0x000e220008000800 */
[----:B---3--:R-:W-:Y:S01]  /*25cd0*/  LEA.HI.X.SX32 R7, R0, R3, 0x1, P6 ;  /* 0x0000000300077211 */ /* 0x008fe200030f0eff */
[----:B------:R-:W-:Y:S01]  /*25ce0*/  VIADD R4, R28, 0x4d ;  /* 0x0000004d1c047836 */ /* 0x000fe20000000000 */
[----:B--2---:R-:W-:Y:S01]  /*25cf0*/  PRMT R5, R15, 0x7770, RZ ;  /* 0x000077700f057816 */ /* 0x004fe200000000ff */
[----:B------:R-:W-:Y:S01]  /*25d00*/  VIADD R0, R0, UR6 ;  /* 0x0000000600007c36 */ /* 0x000fe20008000000 */
[----:B------:R-:W2:Y:S03]  /*25d10*/  LDCU UR6, c[0x0][0x3b8] ;  /* 0x00007700ff0677ac */ /* 0x000ea60008000800 */
[----:B------:R3:W-:Y:S01]  /*25d20*/  @P3 STG.E.U8 desc[UR12][R6.64], R5 ;  /* 0x0000000506003986 */ /* 0x0007e2000c10110c */
[----:B-----5:R-:W-:Y:S01]  /*25d30*/  ISETP.LT.AND P3, PT, R4, UR7, !P0 ;  /* 0x0000000704007c0c */ /* 0x020fe2000c761270 */
[----:B------:R-:W5:Y:S01]  /*25d40*/  LDCU UR7, c[0x0][0x39c] ;  /* 0x00007380ff0777ac */ /* 0x000f620008000800 */
[C---:B-1----:R-:W-:Y:S01]  /*25d50*/  VIADD R4, R0.reuse, UR4 ;  /* 0x0000000400047c36 */ /* 0x042fe20008000000 */
[----:B------:R-:W1:Y:S01]  /*25d60*/  LDCU UR4, c[0x0][0x3b8] ;  /* 0x00007700ff0477ac */ /* 0x000e620008000800 */
[----:B---3--:R-:W-:Y:S01]  /*25d70*/  IADD3 R6, P6, PT, R0, R2, RZ ;  /* 0x0000000200067210 */ /* 0x008fe20007fde0ff */
        /* <DEDUP_REMOVED lines=8> */
[----:B----4-:R-:W-:Y:S01]  /*25e00*/  VIADD R4, R4, UR5 ;  /* 0x0000000504047c36 */ /* 0x010fe20008000000 */
[----:B------:R-:W4:Y:S01]  /*25e10*/  LDCU UR5, c[0x0][0x3b8] ;  /* 0x00007700ff0577ac */ /* 0x000f220008000800 */
[----:B------:R-:W-:Y:S01]  /*25e20*/  PRMT R5, R14, 0x7770, RZ ;  /* 0x000077700e057816 */ /* 0x000fe200000000ff */
[----:B---3--:R-:W-:-:S04]  /*25e30*/  VIADD R0, R28, 0x4f ;  /* 0x0000004f1c007836 */ /* 0x008fc80000000000 */
[----:B------:R3:W-:Y:S01]  /*25e40*/  @P5 STG.E.U8 desc[UR12][R8.64], R5 ;  /* 0x0000000508005986 */ /* 0x0007e2000c10110c */
[-C--:B------:R-:W-:Y:S02]  /*25e50*/  IADD3 R6, P6, PT, R4, R2.reuse, RZ ;  /* 0x0000000204067210 */ /* 0x080fe40007fde0ff */
[----:B-----5:R-:W-:Y:S01]  /*25e60*/  ISETP.LT.AND P5, PT, R0, UR7, !P0 ;  /* 0x0000000700007c0c */ /* 0x020fe2000c7a1270 */
[----:B------:R-:W5:Y:S01]  /*25e70*/  LDCU UR7, c[0x0][0x39c] ;  /* 0x00007380ff0777ac */ /* 0x000f620008000800 */
[C---:B--2---:R-:W-:Y:S01]  /*25e80*/  VIADD R0, R4.reuse, UR6 ;  /* 0x0000000604007c36 */ /* 0x044fe20008000000 */
[----:B------:R-:W-:Y:S01]  /*25e90*/  LEA.HI.X.SX32 R7, R4, R3, 0x1, P6 ;  /* 0x0000000304077211 */ /* 0x000fe200030f0eff */
[----:B------:R-:W2:Y:S01]  /*25ea0*/  LDCU UR6, c[0x0][0x3b8] ;  /* 0x00007700ff0677ac */ /* 0x000ea20008000800 */
[----:B---3--:R-:W-:Y:S01]  /*25eb0*/  PRMT R5, R14, 0x7771, RZ ;  /* 0x000077710e057816 */ /* 0x008fe200000000ff */
[----:B------:R-:W-:Y:S01]  /*25ec0*/  VIADD R8, R28, 0x50 ;  /* 0x000000501c087836 */ /* 0x000fe20000000000 */
[----:B------:R-:W-:-:S03]  /*25ed0*/  IADD3 R4, P6, PT, R0, R2, RZ ;  /* 0x0000000200047210 */ /* 0x000fc60007fde0ff */
[----:B------:R3:W-:Y:S01]  /*25ee0*/  @P4 STG.E.U8 desc[UR12][R6.64], R5 ;  /* 0x0000000506004986 */ /* 0x0007e2000c10110c */
[----:B0-----:R-:W-:Y:S01]  /*25ef0*/  ISETP.LT.AND P4, PT, R8, UR8, !P0 ;  /* 0x0000000808007c0c */ /* 0x001fe2000c781270 */
[----:B------:R-:W0:Y:S01]  /*25f00*/  LDCU UR8, c[0x0][0x39c] ;  /* 0x00007380ff0877ac */ /* 0x000e220008000800 */
[----:B---3--:R-:W-:Y:S01]  /*25f10*/  LEA.HI.X.SX32 R5, R0, R3, 0x1, P6 ;  /* 0x0000000300057211 */ /* 0x008fe200030f0eff */
[----:B------:R-:W-:Y:S02]  /*25f20*/  VIADD R6, R28, 0x51 ;  /* 0x000000511c067836 */ /* 0x000fe40000000000 */
[----:B-1----:R-:W-:Y:S01]  /*25f30*/  VIADD R0, R0, UR4 ;  /* 0x0000000400007c36 */ /* 0x002fe20008000000 */
[----:B------:R-:W1:Y:S01]  /*25f40*/  LDCU UR4, c[0x0][0x3b8] ;  /* 0x00007700ff0477ac */ /* 0x000e620008000800 */
[----:B------:R-:W-:-:S05]  /*25f50*/  PRMT R7, R13, 0x7770, RZ ;  /* 0x000077700d077816 */ /* 0x000fca00000000ff */
[----:B------:R3:W-:Y:S01]  /*25f60*/  @P2 STG.E.U8 desc[UR12][R4.64], R7 ;  /* 0x0000000704002986 */ /* 0x0007e2000c10110c */
[----:B-----5:R-:W-:Y:S01]  /*25f70*/  ISETP.LT.AND P2, PT, R6, UR7, !P0 ;  /* 0x0000000706007c0c */ /* 0x020fe2000c741270 */
[----:B------:R-:W5:Y:S01]  /*25f80*/  LDCU UR7, c[0x0][0x39c] ;  /* 0x00007380ff0777ac */ /* 0x000f620008000800 */
[C---:B----4-:R-:W-:Y:S01]  /*25f90*/  VIADD R6, R0.reuse, UR5 ;  /* 0x0000000500067c36 */ /* 0x050fe20008000000 */
[----:B------:R-:W4:Y:S01]  /*25fa0*/  LDCU UR5, c[0x0][0x3b8] ;  /* 0x00007700ff0577ac */ /* 0x000f220008000800 */
        /* <DEDUP_REMOVED lines=9> */
[----:B--2---:R-:W-:Y:S01]  /*26040*/  VIADD R6, R6, UR6 ;  /* 0x0000000606067c36 */ /* 0x004fe20008000000 */
[----:B------:R-:W2:Y:S01]  /*26050*/  LDCU UR6, c[0x0][0x3b8] ;  /* 0x00007700ff0677ac */ /* 0x000ea20008000800 */
[----:B---3--:R-:W-:Y:S01]  /*26060*/  PRMT R4, R12, 0x7770, RZ ;  /* 0x000077700c047816 */ /* 0x008fe200000000ff */
[----:B------:R-:W-:-:S04]  /*26070*/  VIADD R0, R28, 0x53 ;  /* 0x000000531c007836 */ /* 0x000fc80000000000 */
[----:B------:R3:W-:Y:S01]  /*26080*/  @P1 STG.E.U8 desc[UR12][R8.64], R4 ;  /* 0x0000000408001986 */ /* 0x0007e2000c10110c */
[----:B-----5:R-:W-:Y:S01]  /*26090*/  ISETP.LT.AND P1, PT, R0, UR7, !P0 ;  /* 0x0000000700007c0c */ /* 0x020fe2000c721270 */
[----:B------:R-:W5:Y:S01]  /*260a0*/  LDCU UR7, c[0x0][0x39c] ;  /* 0x00007380ff0777ac */ /* 0x000f620008000800 */
[----:B-1----:R-:W-:Y:S01]  /*260b0*/  VIADD R0, R6, UR4 ;  /* 0x0000000406007c36 */ /* 0x002fe20008000000 */
[----:B------:R-:W-:Y:S01]  /*260c0*/  PRMT R7, R12, 0x7771, RZ ;  /* 0x000077710c077816 */ /* 0x000fe200000000ff */
[----:B------:R-:W1:Y:S01]  /*260d0*/  LDCU UR4, c[0x0][0x3b8] ;  /* 0x00007700ff0477ac */ /* 0x000e620008000800 */
[----:B---3--:R-:W-:Y:S01]  /*260e0*/  IADD3 R4, P6, PT, R6, R2, RZ ;  /* 0x0000000206047210 */ /* 0x008fe20007fde0ff */
[----:B------:R-:W-:-:S03]  /*260f0*/  VIADD R8, R28, 0x54 ;  /* 0x000000541c087836 */ /* 0x000fc60000000000 */
[----:B------:R-:W-:Y:S02]  /*26100*/  LEA.HI.X.SX32 R5, R6, R3, 0x1, P6 ;  /* 0x0000000306057211 */ /* 0x000fe400030f0eff */
[----:B------:R-:W-:-:S03]  /*26110*/  IADD3 R6, P6, PT, R0, R2, RZ ;  /* 0x0000000200067210 */ /* 0x000fc60007fde0ff */
[----:B------:R3:W-:Y:S01]  /*26120*/  @P5 STG.E.U8 desc[UR12][R4.64], R7 ;  /* 0x0000000704005986 */ /* 0x0007e2000c10110c */
[----:B0-----:R-:W-:Y:S01]  /*26130*/  ISETP.LT.AND P5, PT, R8, UR8, !P0 ;  /* 0x0000000808007c0c */ /* 0x001fe2000c7a1270 */
[----:B------:R-:W0:Y:S01]  /*26140*/  LDCU UR8, c[0x0][0x39c] ;  /* 0x00007380ff0877ac */ /* 0x000e220008000800 */
[C---:B---3--:R-:W-:Y:S01]  /*26150*/  LEA.HI.X.SX32 R7, R0.reuse, R3, 0x1, P6 ;  /* 0x0000000300077211 */ /* 0x048fe200030f0eff */
[----:B----4-:R-:W-:Y:S01]  /*26160*/  VIADD R0, R0, UR5 ;  /* 0x0000000500007c36 */ /* 0x010fe20008000000 */
[----:B------:R-:W-:Y:S01]  /*26170*/  PRMT R5, R11, 0x7772, RZ ;  /* 0x000077720b057816 */ /* 0x000fe200000000ff */
[----:B------:R-:W-:Y:S01]  /*26180*/  VIADD R4, R28, 0x55 ;  /* 0x000000551c047836 */ /* 0x000fe20000000000 */
[----:B------:R-:W3:Y:S03]  /*26190*/  LDCU UR5, c[0x0][0x3b8] ;  /* 0x00007700ff0577ac */ /* 0x000ee60008000800 */
[----:B------:R4:W-:Y:S01]  /*261a0*/  @P4 STG.E.U8 desc[UR12][R6.64], R5 ;  /* 0x0000000506004986 */ /* 0x0009e2000c10110c */
[----:B-----5:R-:W-:Y:S01]  /*261b0*/  ISETP.LT.AND P4, PT, R4, UR7, !P0 ;  /* 0x0000000704007c0c */ /* 0x020fe2000c781270 */
[----:B------:R-:W5:Y:S01]  /*261c0*/  LDCU UR7, c[0x0][0x39c] ;  /* 0x00007380ff0777ac */ /* 0x000f620008000800 */
[C---:B--2---:R-:W-:Y:S01]  /*261d0*/  VIADD R8, R0.reuse, UR6 ;  /* 0x0000000600087c36 */ /* 0x044fe20008000000 */
[----:B------:R-:W2:Y:S01]  /*261e0*/  LDCU UR6, c[0x0][0x3b8] ;  /* 0x00007700ff0677ac */ /* 0x000ea20008000800 */
[----:B----4-:R-:W-:-:S04]  /*261f0*/  IADD3 R6, P6, PT, R0, R2, RZ ;  /* 0x0000000200067210 */ /* 0x010fc80007fde0ff */
[-C--:B------:R-:W-:Y:S02]  /*26200*/  LEA.HI.X.SX32 R7, R0, R3.reuse, 0x1, P6 ;  /* 0x0000000300077211 */ /* 0x080fe400030f0eff */
[----:B------:R-:W-:Y:S02]  /*26210*/  PRMT R0, R11, 0x7773, RZ ;  /* 0x000077730b007816 */ /* 0x000fe400000000ff */
[----:B------:R-:W4:Y:S01]  /*26220*/  LDL.LU R11, [R1+0x60] ;  /* 0x00006000010b7983 */ /* 0x000f220000300800 */
[----:B------:R-:W-:Y:S01]  /*26230*/  VIADD R5, R28, 0x56 ;  /* 0x000000561c057836 */ /* 0x000fe20000000000 */
[C---:B------:R-:W-:Y:S02]  /*26240*/  IADD3 R4, P6, PT, R8.reuse, R2, RZ ;  /* 0x0000000208047210 */ /* 0x040fe40007fde0ff */
[----:B------:R1:W-:Y:S02]  /*26250*/  @P2 STG.E.U8 desc[UR12][R6.64], R0 ;  /* 0x0000000006002986 */ /* 0x0003e4000c10110c */
[----:B0-----:R-:W-:Y:S01]  /*26260*/  ISETP.LT.AND P2, PT, R5, UR8, !P0 ;  /* 0x0000000805007c0c */ /* 0x001fe2000c741270 */
[----:B------:R-:W0:Y:S01]  /*26270*/  LDCU UR8, c[0x0][0x39c] ;  /* 0x00007380ff0877ac */ /* 0x000e220008000800 */
[----:B------:R-:W-:-:S02]  /*26280*/  LEA.HI.X.SX32 R5, R8, R3, 0x1, P6 ;  /* 0x0000000308057211 */ /* 0x000fc400030f0eff */
[----:B-1----:R-:W-:Y:S01]  /*26290*/  PRMT R7, R10, 0x7772, RZ ;  /* 0x000077720a077816 */ /* 0x002fe200000000ff */
[----:B------:R-:W-:Y:S02]  /*262a0*/  VIADD R0, R28, 0x57 ;  /* 0x000000571c007836 */ /* 0x000fe40000000000 */
[----:B------:R-:W-:Y:S01]  /*262b0*/  VIADD R6, R8, UR4 ;  /* 0x0000000408067c36 */ /* 0x000fe20008000000 */
[----:B------:R-:W1:Y:S01]  /*262c0*/  LDCU UR4, c[0x0][0x3b8] ;  /* 0x00007700ff0477ac */ /* 0x000e620008000800 */
[----:B------:R0:W-:Y:S01]  /*262d0*/  @P3 STG.E.U8 desc[UR12][R4.64], R7 ;  /* 0x0000000704003986 */ /* 0x0001e2000c10110c */
[----:B-----5:R-:W-:Y:S01]  /*262e0*/  ISETP.LT.AND P3, PT, R0, UR7, !P0 ;  /* 0x0000000700007c0c */ /* 0x020fe2000c761270 */
[----:B---3--:R-:W-:Y:S01]  /*262f0*/  VIADD R0, R6, UR5 ;  /* 0x0000000506007c36 */ /* 0x008fe20008000000 */
[----:B------:R-:W3:Y:S01]  /*26300*/  LDCU UR7, c[0x0][0x39c] ;  /* 0x00007380ff0777ac */ /* 0x000ee20008000800 */
[----:B------:R-:W-:Y:S01]  /*26310*/  VIADD R8, R28, 0x58 ;  /* 0x000000581c087836 */ /* 0x000fe20000000000 */
[----:B------:R-:W5:Y:S01]  /*26320*/  LDCU UR5, c[0x0][0x3b8] ;  /* 0x00007700ff0577ac */ /* 0x000f620008000800 */
[----:B0-----:R-:W-:-:S02]  /*26330*/  IADD3 R4, P6, PT, R6, R2, RZ ;  /* 0x0000000206047210 */ /* 0x001fc40007fde0ff */
[----:B------:R-:W-:Y:S02]  /*26340*/  PRMT R7, R10, 0x7773, RZ ;  /* 0x000077730a077816 */ /* 0x000fe400000000ff */
[----:B------:R-:W-:Y:S01]  /*26350*/  LEA.HI.X.SX32 R5, R6, R3, 0x1, P6 ;  /* 0x0000000306057211 */ /* 0x000fe200030f0eff */
[----:B------:R-:W4:Y:S01]  /*26360*/  LDL.LU R10, [R1+0x64] ;  /* 0x00006400010a7983 */ /* 0x000f220000300800 */
[----:B------:R-:W-:-:S03]  /*26370*/  IADD3 R6, P6, PT, R0, R2, RZ ;  /* 0x0000000200067210 */ /* 0x000fc60007fde0ff */
[----:B------:R0:W-:Y:S01]  /*26380*/  @P1 STG.E.U8 desc[UR12][R4.64], R7 ;  /* 0x0000000704001986 */ /* 0x0001e2000c10110c */
[----:B------:R-:W-:Y:S01]  /*26390*/  ISETP.LT.AND P1, PT, R8, UR8, !P0 ;  /* 0x0000000808007c0c */ /* 0x000fe2000c721270 */
[----:B------:R-:W1:Y:S01]  /*263a0*/  LDCU UR8, c[0x0][0x39c] ;  /* 0x00007380ff0877ac */ /* 0x000e620008000800 */
[C---:B0-----:R-:W-:Y:S01]  /*263b0*/  LEA.HI.X.SX32 R7, R0.reuse, R3, 0x1, P6 ;  /* 0x0000000300077211 */ /* 0x041fe200030f0eff */
[----:B--2---:R-:W-:Y:S01]  /*263c0*/  VIADD R0, R0, UR6 ;  /* 0x0000000600007c36 */ /* 0x004fe20008000000 */
[----:B------:R-:W-:Y:S01]  /*263d0*/  PRMT R5, R29, 0x7772, RZ ;  /* 0x000077721d057816 */ /* 0x000fe200000000ff */
[----:B------:R-:W-:Y:S01]  /*263e0*/  VIADD R4, R28, 0x59 ;  /* 0x000000591c047836 */ /* 0x000fe20000000000 */
[----:B------:R-:W0:Y:S03]  /*263f0*/  LDCU UR6, c[0x0][0x3b8] ;  /* 0x00007700ff0677ac */ /* 0x000e260008000800 */
[----:B------:R2:W-:Y:S01]  /*26400*/  @P5 STG.E.U8 desc[UR12][R6.64], R5 ;  /* 0x0000000506005986 */ /* 0x0005e2000c10110c */
[----:B---3--:R-:W-:Y:S01]  /*26410*/  ISETP.LT.AND P5, PT, R4, UR7, !P0 ;  /* 0x0000000704007c0c */ /* 0x008fe2000c7a1270 */
[----:B------:R-:W3:Y:S01]  /*26420*/  LDCU UR7, c[0x0][0x39c] ;  /* 0x00007380ff0777ac */ /* 0x000ee20008000800 */
[C---:B-1----:R-:W-:Y:S01]  /*26430*/  VIADD R8, R0.reuse, UR4 ;  /* 0x0000000400087c36 */ /* 0x042fe20008000000 */
[----:B------:R-:W1:Y:S01]  /*26440*/  LDCU UR4, c[0x0][0x3b8] ;  /* 0x00007700ff0477ac */ /* 0x000e620008000800 */
        /* <DEDUP_REMOVED lines=12> */
[----:B-----5:R-:W-:Y:S01]  /*26510*/  VIADD R6, R8, UR5 ;  /* 0x0000000508067c36 */ /* 0x020fe20008000000 */
[----:B------:R-:W0:Y:S01]  /*26520*/  LDCU UR5, c[0x0][0x3b8] ;  /* 0x00007700ff0577ac */ /* 0x000e220008000800 */
[----:B------:R5:W-:Y:S01]  /*26530*/  @P2 STG.E.U8 desc[UR12][R4.64], R7 ;  /* 0x0000000704002986 */ /* 0x000be2000c10110c */
[----:B---3--:R-:W-:Y:S01]  /*26540*/  ISETP.LT.AND P2, PT, R0, UR7, !P0 ;  /* 0x0000000700007c0c */ /* 0x008fe2000c741270 */
[----:B------:R-:W-:Y:S01]  /*26550*/  VIADD R0, R6, UR6 ;  /* 0x0000000606007c36 */ /* 0x000fe20008000000 */
[----:B------:R-:W3:Y:S01]  /*26560*/  LDCU UR7, c[0x0][0x39c] ;  /* 0x00007380ff0777ac */ /* 0x000ee20008000800 */
[----:B------:R-:W-:Y:S01]  /*26570*/  VIADD R8, R28, 0x5c ;  /* 0x0000005c1c087836 */ /* 0x000fe20000000000 */
[----:B------:R-:W0:Y:S01]  /*26580*/  LDCU UR6, c[0x0][0x3b8] ;  /* 0x00007700ff0677ac */ /* 0x000e220008000800 */
[----:B-----5:R-:W-:-:S02]  /*26590*/  IADD3 R4, P6, PT, R6, R2, RZ ;  /* 0x0000000206047210 */ /* 0x020fc40007fde0ff */
[----:B------:R-:W-:Y:S02]  /*265a0*/  PRMT R7, R19, 0x7773, RZ ;  /* 0x0000777313077816 */ /* 0x000fe400000000ff */
[----:B------:R-:W-:Y:S01]  /*265b0*/  LEA.HI.X.SX32 R5, R6, R3, 0x1, P6 ;  /* 0x0000000306057211 */ /* 0x000fe200030f0eff */
[----:B------:R-:W5:Y:S01]  /*265c0*/  LDL.LU R19, [R1+0x6c] ;  /* 0x00006c0001137983 */ /* 0x000f620000300800 */
[----:B------:R-:W-:-:S03]  /*265d0*/  IADD3 R6, P6, PT, R0, R2, RZ ;  /* 0x0000000200067210 */ /* 0x000fc60007fde0ff */
[----:B------:R0:W-:Y:S01]  /*265e0*/  @P3 STG.E.U8 desc[UR12][R4.64], R7 ;  /* 0x0000000704003986 */ /* 0x0001e2000c10110c */
[----:B-1----:R-:W-:Y:S01]  /*265f0*/  ISETP.LT.AND P3, PT, R8, UR8, !P0 ;  /* 0x0000000808007c0c */ /* 0x002fe2000c761270 */
[----:B------:R-:W1:Y:S01]  /*26600*/  LDCU UR8, c[0x0][0x39c] ;  /* 0x00007380ff0877ac */ /* 0x000e620008000800 */
[C---:B0-----:R-:W-:Y:S01]  /*26610*/  LEA.HI.X.SX32 R7, R0.reuse, R3, 0x1, P6 ;  /* 0x0000000300077211 */ /* 0x041fe200030f0eff */
[----:B------:R-:W-:Y:S01]  /*26620*/  VIADD R0, R0, UR4 ;  /* 0x0000000400007c36 */ /* 0x000fe20008000000 */
[----:B------:R-:W-:Y:S01]  /*26630*/  PRMT R5, R15, 0x7772, RZ ;  /* 0x000077720f057816 */ /* 0x000fe200000000ff */
[----:B------:R-:W-:Y:S01]  /*26640*/  VIADD R4, R28, 0x5d ;  /* 0x0000005d1c047836 */ /* 0x000fe20000000000 */
[----:B------:R-:W0:Y:S03]  /*26650*/  LDCU UR4, c[0x0][0x3b8] ;  /* 0x00007700ff0477ac */ /* 0x000e260008000800 */
[----:B------:R1:W-:Y:S01]  /*26660*/  @P1 STG.E.U8 desc[UR12][R6.64], R5 ;  /* 0x0000000506001986 */ /* 0x0003e2000c10110c */
[----:B---3--:R-:W-:Y:S01]  /*26670*/  ISETP.LT.AND P1, PT, R4, UR7, !P0 ;  /* 0x0000000704007c0c */ /* 0x008fe2000c721270 */
[----:B------:R-:W3:Y:S01]  /*26680*/  LDCU UR7, c[0x0][0x39c] ;  /* 0x00007380ff0777ac */ /* 0x000ee20008000800 */
[C---:B------:R-:W-:Y:S01]  /*26690*/  VIADD R8, R0.reuse, UR5 ;  /* 0x0000000500087c36 */ /* 0x040fe20008000000 */
[----:B------:R-:W0:Y:S01]  /*266a0*/  LDCU UR5, c[0x0][0x3b8] ;  /* 0x00007700ff0577ac */ /* 0x000e220008000800 */
[----:B-1----:R-:W-:-:S04]  /*266b0*/  IADD3 R6, P6, PT, R0, R2, RZ ;  /* 0x0000000200067210 */ /* 0x002fc80007fde0ff */
[-C--:B------:R-:W-:Y:S02]  /*266c0*/  LEA.HI.X.SX32 R7, R0, R3.reuse, 0x1, P6 ;  /* 0x0000000300077211 */ /* 0x080fe400030f0eff */
[----:B------:R-:W-:Y:S02]  /*266d0*/  PRMT R0, R15, 0x7773, RZ ;  /* 0x000077730f007816 */ /* 0x000fe400000000ff */
[----:B------:R-:W5:Y:S01]  /*266e0*/  LDL.LU R15, [R1+0x70] ;  /* 0x00007000010f7983 */ /* 0x000f620000300800 */
[----:B------:R-:W-:Y:S01]  /*266f0*/  VIADD R5, R28, 0x5e ;  /* 0x0000005e1c057836 */ /* 0x000fe20000000000 */
[C---:B------:R-:W-:Y:S02]  /*26700*/  IADD3 R4, P6, PT, R8.reuse, R2, RZ ;  /* 0x0000000208047210 */ /* 0x040fe40007fde0ff */
[----:B------:R1:W-:Y:S02]  /*26710*/  @P5 STG.E.U8 desc[UR12][R6.64], R0 ;  /* 0x0000000006005986 */ /* 0x0003e4000c10110c */
[----:B------:R-:W-:Y:S01]  /*26720*/  ISETP.LT.AND P5, PT, R5, UR8, !P0 ;  /* 0x0000000805007c0c */ /* 0x000fe2000c7a1270 */
[----:B------:R-:W0:Y:S01]  /*26730*/  LDCU UR8, c[0x0][0x39c] ;  /* 0x00007380ff0877ac */ /* 0x000e220008000800 */
[----:B------:R-:W-:-:S02]  /*26740*/  LEA.HI.X.SX32 R5, R8, R3, 0x1, P6 ;  /* 0x0000000308057211 */ /* 0x000fc400030f0eff */
[----:B-1----:R-:W-:Y:S01]  /*26750*/  PRMT R7, R14, 0x7772, RZ ;  /* 0x000077720e077816 */ /* 0x002fe200000000ff */
[----:B------:R-:W-:Y:S02]  /*26760*/  VIADD R0, R28, 0x5f ;  /* 0x0000005f1c007836 */ /* 0x000fe40000000000 */
[----:B------:R-:W-:Y:S01]  /*26770*/  VIADD R6, R8, UR6 ;  /* 0x0000000608067c36 */ /* 0x000fe20008000000 */
[----:B------:R-:W1:Y:S01]  /*26780*/  LDCU UR6, c[0x0][0x3b8] ;  /* 0x00007700ff0677ac */ /* 0x000e620008000800 */
[----:B------:R1:W-:Y:S01]  /*26790*/  @P4 STG.E.U8 desc[UR12][R4.64], R7 ;  /* 0x0000000704004986 */ /* 0x0003e2000c10110c */
[----:B---3--:R-:W-:Y:S01]  /*267a0*/  ISETP.LT.AND P4, PT, R0, UR7, !P0 ;  /* 0x0000000700007c0c */ /* 0x008fe2000c781270 */
[----:B0-----:R-:W-:Y:S01]  /*267b0*/  VIADD R0, R6, UR4 ;  /* 0x0000000406007c36 */ /* 0x001fe20008000000 */
[----:B------:R-:W0:Y:S01]  /*267c0*/  LDCU UR7, c[0x0][0x39c] ;  /* 0x00007380ff0777ac */ /* 0x000e220008000800 */
[----:B------:R-:W-:Y:S01]  /*267d0*/  VIADD R8, R28, 0x60 ;  /* 0x000000601c087836 */ /* 0x000fe20000000000 */
[----:B------:R-:W3:Y:S01]  /*267e0*/  LDCU UR4, c[0x0][0x3b8] ;  /* 0x00007700ff0477ac */ /* 0x000ee20008000800 */
[----:B-1----:R-:W-:-:S02]  /*267f0*/  IADD3 R4, P6, PT, R6, R2, RZ ;  /* 0x0000000206047210 */ /* 0x002fc40007fde0ff */
[----:B------:R-:W-:Y:S02]  /*26800*/  PRMT R7, R14, 0x7773, RZ ;  /* 0x000077730e077816 */ /* 0x000fe400000000ff */
[----:B------:R-:W-:Y:S01]  /*26810*/  LEA.HI.X.SX32 R5, R6, R3, 0x1, P6 ;  /* 0x0000000306057211 */ /* 0x000fe200030f0eff */
[----:B------:R-:W5:Y:S01]  /*26820*/  LDL.LU R14, [R1+0x74] ;  /* 0x00007400010e7983 */ /* 0x000f620000300800 */
[----:B------:R-:W-:-:S03]  /*26830*/  IADD3 R6, P6, PT, R0, R2, RZ ;  /* 0x0000000200067210 */ /* 0x000fc60007fde0ff */
[----:B------:R1:W-:Y:S01]  /*26840*/  @P2 STG.E.U8 desc[UR12][R4.64], R7 ;  /* 0x0000000704002986 */ /* 0x0003e2000c10110c */
[----:B------:R-:W-:Y:S01]  /*26850*/  ISETP.LT.AND P2, PT, R8, UR8, !P0 ;  /* 0x0000000808007c0c */ /* 0x000fe2000c741270 */
[----:B------:R-:W0:Y:S01]  /*26860*/  LDCU UR8, c[0x0][0x39c] ;  /* 0x00007380ff0877ac */ /* 0x000e220008000800 */
[CC--:B-1----:R-:W-:Y:S01]  /*26870*/  LEA.HI.X.SX32 R7, R0.reuse, R3.reuse, 0x1, P6 ;  /* 0x0000000300077211 */ /* 0x0c2fe200030f0eff */
[----:B------:R-:W-:Y:S01]  /*26880*/  VIADD R0, R0, UR5 ;  /* 0x0000000500007c36 */ /* 0x000fe20008000000 */
[----:B------:R-:W-:Y:S01]  /*26890*/  PRMT R5, R13, 0x7772, RZ ;  /* 0x000077720d057816 */ /* 0x000fe200000000ff */
[----:B------:R-:W-:Y:S01]  /*268a0*/  VIADD R4, R28, 0x61 ;  /* 0x000000611c047836 */ /* 0x000fe20000000000 */
[----:B------:R-:W1:Y:S03]  /*268b0*/  LDCU UR5, c[0x0][0x3b8] ;  /* 0x00007700ff0577ac */ /* 0x000e660008000800 */
[----:B------:R0:W-:Y:S01]  /*268c0*/  @P3 STG.E.U8 desc[UR12][R6.64], R5 ;  /* 0x0000000506003986 */ /* 0x0001e2000c10110c */
[C---:B------:R-:W-:Y:S01]  /*268d0*/  VIADD R8, R0.reuse, UR6 ;  /* 0x0000000600087c36 */ /* 0x040fe20008000000 */
[----:B0-----:R-:W-:Y:S01]  /*268e0*/  IADD3 R6, P6, PT, R0, R2, RZ ;  /* 0x0000000200067210 */ /* 0x001fe20007fde0ff */
[----:B------:R-:W-:Y:S01]  /*268f0*/  VIADD R5, R28, 0x62 ;  /* 0x000000621c057836 */ /* 0x000fe20000000000 */
[----:B------:R-:W-:Y:S01]  /*26900*/  ISETP.LT.AND P3, PT, R4, UR7, !P0 ;  /* 0x0000000704007c0c */ /* 0x000fe2000c761270 */
[----:B------:R-:W0:Y:S01]  /*26910*/  LDCU UR7, c[0x0][0x39c] ;  /* 0x00007380ff0777ac */ /* 0x000e220008000800 */
[----:B------:R-:W-:-:S02]  /*26920*/  LEA.HI.X.SX32 R7, R0, R3, 0x1, P6 ;  /* 0x0000000300077211 */ /* 0x000fc400030f0eff */
[----:B------:R-:W-:Y:S01]  /*26930*/  PRMT R0, R13, 0x7773, RZ ;  /* 0x000077730d007816 */ /* 0x000fe200000000ff */
[----:B------:R-:W0:Y:S01]  /*26940*/  LDCU UR6, c[0x0][0x3b8] ;  /* 0x00007700ff0677ac */ /* 0x000e220008000800 */
[----:B------:R-:W5:Y:S01]  /*26950*/  LDL.LU R13, [R1+0x78] ;  /* 0x00007800010d7983 */ /* 0x000f620000300800 */
        /* <DEDUP_REMOVED lines=8> */
[----:B------:R-:W5:Y:S01]  /*269e0*/  LDL.LU R12, [R1+0x7c] ;  /* 0x00007c00010c7983 */ /* 0x000f620000300800 */
[----:B---3--:R-:W-:Y:S01]  /*269f0*/  VIADD R6, R8, UR4 ;  /* 0x0000000408067c36 */ /* 0x008fe20008000000 */
[----:B------:R-:W1:Y:S01]  /*26a00*/  LDCU UR4, c[0x0][0x3b8] ;  /* 0x00007700ff0477ac */ /* 0x000e620008000800 */
[----:B------:R-:W-:-:S03]  /*26a10*/  VIADD R0, R28, 0x63 ;  /* 0x000000631c007836 */ /* 0x000fc60000000000 */
[-C--:B------:R-:W-:Y:S02]  /*26a20*/  IADD3 R4, P6, PT, R6, R2.reuse, RZ ;  /* 0x0000000206047210 */ /* 0x080fe40007fde0ff */
[----:B0-----:R-:W-:Y:S01]  /*26a30*/  ISETP.LT.AND P5, PT, R0, UR7, !P0 ;  /* 0x0000000700007c0c */ /* 0x001fe2000c7a1270 */
[----:B------:R-:W0:Y:S01]  /*26a40*/  LDCU UR7, c[0x0][0x39c] ;  /* 0x00007380ff0777ac */ /* 0x000e220008000800 */
[C---:B------:R-:W-:Y:S01]  /*26a50*/  VIADD R0, R6.reuse, UR5 ;  /* 0x0000000506007c36 */ /* 0x040fe20008000000 */
[-C--:B------:R-:W-:Y:S01]  /*26a60*/  LEA.HI.X.SX32 R5, R6, R3.reuse, 0x1, P6 ;  /* 0x0000000306057211 */ /* 0x080fe200030f0eff */
[----:B------:R-:W-:Y:S01]  /*26a70*/  VIADD R8, R28, 0x64 ;  /* 0x000000641c087836 */ /* 0x000fe20000000000 */
[----:B------:R-:W3:Y:S02]  /*26a80*/  LDCU UR5, c[0x0][0x3b8] ;  /* 0x00007700ff0577ac */ /* 0x000ee40008000800 */
[-C--:B------:R-:W-:Y:S01]  /*26a90*/  IADD3 R6, P6, PT, R0, R2.reuse, RZ ;  /* 0x0000000200067210 */ /* 0x080fe20007fde0ff */
[----:B------:R0:W-:Y:S01]  /*26aa0*/  @P4 STG.E.U8 desc[UR12][R4.64], R7 ;  /* 0x0000000704004986 */ /* 0x0001e2000c10110c */
[----:B------:R-:W-:Y:S01]  /*26ab0*/  ISETP.LT.AND P4, PT, R8, UR8, !P0 ;  /* 0x0000000808007c0c */ /* 0x000fe2000c781270 */
[----:B------:R-:W1:Y:S01]  /*26ac0*/  LDCU UR8, c[0x0][0x39c] ;  /* 0x00007380ff0877ac */ /* 0x000e620008000800 */
[C---:B0-----:R-:W-:Y:S01]  /*26ad0*/  LEA.HI.X.SX32 R7, R0.reuse, R3, 0x1, P6 ;  /* 0x0000000300077211 */ /* 0x041fe200030f0eff */
[----:B------:R-:W-:Y:S01]  /*26ae0*/  VIADD R0, R0, UR6 ;  /* 0x0000000600007c36 */ /* 0x000fe20008000000 */
[----:B----4-:R-:W-:Y:S01]  /*26af0*/  PRMT R5, R11, 0x7770, RZ ;  /* 0x000077700b057816 */ /* 0x010fe200000000ff */
[----:B------:R-:W-:Y:S01]  /*26b00*/  VIADD R4, R28, 0x65 ;  /* 0x000000651c047836 */ /* 0x000fe20000000000 */
[----:B------:R-:W0:Y:S03]  /*26b10*/  LDCU UR6, c[0x0][0x3b8] ;  /* 0x00007700ff0677ac */ /* 0x000e260008000800 */
[----:B------:R4:W-:Y:S01]  /*26b20*/  @P2 STG.E.U8 desc[UR12][R6.64], R5 ;  /* 0x0000000506002986 */ /* 0x0009e2000c10110c */
[----:B------:R-:W-:Y:S01]  /*26b30*/  ISETP.LT.AND P2, PT, R4, UR7, !P0 ;  /* 0x0000000704007c0c */ /* 0x000fe2000c741270 */
[----:B------:R-:W0:Y:S01]  /*26b40*/  LDCU UR7, c[0x0][0x39c] ;  /* 0x00007380ff0777ac */ /* 0x000e220008000800 */
[C---:B-1----:R-:W-:Y:S01]  /*26b50*/  VIADD R4, R0.reuse, UR4 ;  /* 0x0000000400047c36 */ /* 0x042fe20008000000 */
[----:B------:R-:W1:Y:S01]  /*26b60*/  LDCU UR4, c[0x0][0x3b8] ;  /* 0x00007700ff0477ac */ /* 0x000e620008000800 */
[----:B----4-:R-:W-:Y:S01]  /*26b70*/  IADD3 R6, P6, PT, R0, R2, RZ ;  /* 0x0000000200067210 */ /* 0x010fe20007fde0ff */
[----:B------:R-:W-:-:S03]  /*26b80*/  VIADD R5, R28, 0x66 ;  /* 0x000000661c057836 */ /* 0x000fc60000000000 */
[----:B------:R-:W-:Y:S02]  /*26b90*/  LEA.HI.X.SX32 R7, R0, R3, 0x1, P6 ;  /* 0x0000000300077211 */ /* 0x000fe400030f0eff */
[----:B------:R-:W-:Y:S02]  /*26ba0*/  PRMT R0, R11, 0x7771, RZ ;  /* 0x000077710b007816 */ /* 0x000fe400000000ff */
[----:B------:R-:W-:-:S03]  /*26bb0*/  IADD3 R8, P6, PT, R4, R2, RZ ;  /* 0x0000000204087210 */ /* 0x000fc60007fde0ff */
[----:B------:R4:W-:Y:S01]  /*26bc0*/  @P3 STG.E.U8 desc[UR12][R6.64], R0 ;  /* 0x0000000006003986 */ /* 0x0009e2000c10110c */
[----:B------:R-:W-:Y:S01]  /*26bd0*/  ISETP.LT.AND P3, PT, R5, UR8, !P0 ;  /* 0x0000000805007c0c */ /* 0x000fe2000c761270 */
[----:B------:R-:W1:Y:S01]  /*26be0*/  LDCU UR8, c[0x0][0x39c] ;  /* 0x00007380ff0877ac */ /* 0x000e620008000800 */
[CC--:B------:R-:W-:Y:S01]  /*26bf0*/  LEA.HI.X.SX32 R9, R4.reuse, R3.reuse, 0x1, P6 ;  /* 0x0000000304097211 */ /* 0x0c0fe200030f0eff */
[----:B---3--:R-:W-:Y:S01]  /*26c00*/  VIADD R4, R4, UR5 ;  /* 0x0000000504047c36 */ /* 0x008fe20008000000 */
[----:B------:R-:W-:Y:S01]  /*26c10*/  PRMT R5, R10, 0x7770, RZ ;  /* 0x000077700a057816 */ /* 0x000fe200000000ff */
[----:B------:R-:W3:Y:S01]  /*26c20*/  LDCU UR5, c[0x0][0x3b8] ;  /* 0x00007700ff0577ac */ /* 0x000ee20008000800 */
[----:B----4-:R-:W-:Y:S02]  /*26c30*/  VIADD R0, R28, 0x67 ;  /* 0x000000671c007836 */ /* 0x010fe40000000000 */
[-C--:B------:R-:W-:Y:S01]  /*26c40*/  IADD3 R6, P6, PT, R4, R2.reuse, RZ ;  /* 0x0000000204067210 */ /* 0x080fe20007fde0ff */
[----:B------:R4:W-:Y:S02]  /*26c50*/  @P1 STG.E.U8 desc[UR12][R8.64], R5 ;  /* 0x0000000508001986 */ /* 0x0009e4000c10110c */
[----:B0-----:R-:W-:Y:S01]  /*26c60*/  ISETP.LT.AND P1, PT, R0, UR7, !P0 ;  /* 0x0000000700007c0c */ /* 0x001fe2000c721270 */
[----:B------:R-:W0:Y:S01]  /*26c70*/  LDCU UR7, c[0x0][0x39c] ;  /* 0x00007380ff0777ac */ /* 0x000e220008000800 */
[C---:B------:R-:W-:Y:S01]  /*26c80*/  VIADD R0, R4.reuse, UR6 ;  /* 0x0000000604007c36 */ /* 0x040fe20008000000 */
[----:B------:R-:W-:Y:S01]  /*26c90*/  LEA.HI.X.SX32 R7, R4, R3, 0x1, P6 ;  /* 0x0000000304077211 */ /* 0x000fe200030f0eff */
[----:B------:R-:W0:Y:S01]  /*26ca0*/  LDCU UR6, c[0x0][0x3b8] ;  /* 0x00007700ff0677ac */ /* 0x000e220008000800 */
[----:B----4-:R-:W-:Y:S01]  /*26cb0*/  PRMT R5, R10, 0x7771, RZ ;  /* 0x000077710a057816 */ /* 0x010fe200000000ff */
[----:B------:R-:W-:Y:S01]  /*26cc0*/  VIADD R8, R28, 0x68 ;  /* 0x000000681c087836 */ /* 0x000fe20000000000 */
[----:B------:R-:W-:-:S03]  /*26cd0*/  IADD3 R4, P6, PT, R0, R2, RZ ;  /* 0x0000000200047210 */ /* 0x000fc60007fde0ff */
[----:B------:R4:W-:Y:S01]  /*26ce0*/  @P5 STG.E.U8 desc[UR12][R6.64], R5 ;  /* 0x0000000506005986 */ /* 0x0009e2000c10110c */
[----:B-1----:R-:W-:Y:S01]  /*26cf0*/  ISETP.LT.AND P5, PT, R8, UR8, !P0 ;  /* 0x0000000808007c0c */ /* 0x002fe2000c7a1270 */
[----:B------:R-:W1:Y:S01]  /*26d00*/  LDCU UR8, c[0x0][0x39c] ;  /* 0x00007380ff0877ac */ /* 0x000e620008000800 */
[C---:B----4-:R-:W-:Y:S01]  /*26d10*/  LEA.HI.X.SX32 R5, R0.reuse, R3, 0x1, P6 ;  /* 0x0000000300057211 */ /* 0x050fe200030f0eff */
[----:B------:R-:W-:Y:S01]  /*26d20*/  VIADD R0, R0, UR4 ;  /* 0x0000000400007c36 */ /* 0x000fe20008000000 */
[----:B--2---:R-:W-:Y:S01]  /*26d30*/  PRMT R7, R29, 0x7770, RZ ;  /* 0x000077701d077816 */ /* 0x004fe200000000ff */
[----:B------:R-:W-:Y:S01]  /*26d40*/  VIADD R6, R28, 0x69 ;  /* 0x000000691c067836 */ /* 0x000fe20000000000 */
[----:B------:R-:W2:Y:S03]  /*26d50*/  LDCU UR4, c[0x0][0x3b8] ;  /* 0x00007700ff0477ac */ /* 0x000ea60008000800 */
[----:B------:R4:W-:Y:S01]  /*26d60*/  @P4 STG.E.U8 desc[UR12][R4.64], R7 ;  /* 0x0000000704004986 */ /* 0x0009e2000c10110c */
[----:B0-----:R-:W-:Y:S01]  /*26d70*/  ISETP.LT.AND P4, PT, R6, UR7, !P0 ;  /* 0x0000000706007c0c */ /* 0x001fe2000c781270 */
[----:B------:R-:W0:Y:S01]  /*26d80*/  LDCU UR7, c[0x0][0x39c] ;  /* 0x00007380ff0777ac */ /* 0x000e220008000800 */
[C---:B---3--:R-:W-:Y:S01]  /*26d90*/  VIADD R6, R0.reuse, UR5 ;  /* 0x0000000500067c36 */ /* 0x048fe20008000000 */
[----:B------:R-:W3:Y:S01]  /*26da0*/  LDCU UR5, c[0x0][0x3b8] ;  /* 0x00007700ff0577ac */ /* 0x000ee20008000800 */
[----:B----4-:R-:W-:Y:S01]  /*26db0*/  IADD3 R4, P6, PT, R0, R2, RZ ;  /* 0x0000000200047210 */ /* 0x010fe20007fde0ff */
        /* <DEDUP_REMOVED lines=8> */
[----:B------:R-:W-:Y:S01]  /*26e40*/  VIADD R6, R6, UR6 ;  /* 0x0000000606067c36 */ /* 0x000fe20008000000 */
[----:B------:R-:W4:Y:S01]  /*26e50*/  LDCU UR6, c[0x0][0x3b8] ;  /* 0x00007700ff0677ac */ /* 0x000f220008000800 */
[----:B-----5:R-:W-:Y:S01]  /*26e60*/  PRMT R4, R19, 0x7770, RZ ;  /* 0x0000777013047816 */ /* 0x020fe200000000ff */
[----:B------:R-:W-:-:S04]  /*26e70*/  VIADD R0, R28, 0x6b ;  /* 0x0000006b1c007836 */ /* 0x000fc80000000000 */
[----:B------:R5:W-:Y:S01]  /*26e80*/  @P3 STG.E.U8 desc[UR12][R8.64], R4 ;  /* 0x0000000408003986 */ /* 0x000be2000c10110c */
[----:B0-----:R-:W-:Y:S01]  /*26e90*/  ISETP.LT.AND P3, PT, R0, UR7, !P0 ;  /* 0x0000000700007c0c */ /* 0x001fe2000c761270 */
[----:B------:R-:W0:Y:S01]  /*26ea0*/  LDCU UR7, c[0x0][0x39c] ;  /* 0x00007380ff0777ac */ /* 0x000e220008000800 */
        /* <DEDUP_REMOVED lines=11> */
[----:B---3--:R-:W-:Y:S01]  /*26f60*/  VIADD R0, R0, UR5 ;  /* 0x0000000500007c36 */ /* 0x008fe20008000000 */
[----:B------:R-:W3:Y:S01]  /*26f70*/  LDCU UR5, c[0x0][0x3b8] ;  /* 0x00007700ff0577ac */ /* 0x000ee20008000800 */
[----:B------:R-:W-:Y:S01]  /*26f80*/  PRMT R5, R15, 0x7770, RZ ;  /* 0x000077700f057816 */ /* 0x000fe200000000ff */
[----:B------:R-:W-:-:S04]  /*26f90*/  VIADD R4, R28, 0x6d ;  /* 0x0000006d1c047836 */ /* 0x000fc80000000000 */
[----:B------:R5:W-:Y:S01]  /*26fa0*/  @P5 STG.E.U8 desc[UR12][R6.64], R5 ;  /* 0x0000000506005986 */ /* 0x000be2000c10110c */
[----:B0-----:R-:W-:Y:S01]  /*26fb0*/  ISETP.LT.AND P5, PT, R4, UR7, !P0 ;  /* 0x0000000704007c0c */ /* 0x001fe2000c7a1270 */
[----:B------:R-:W0:Y:S01]  /*26fc0*/  LDCU UR7, c[0x0][0x39c] ;  /* 0x00007380ff0777ac */ /* 0x000e220008000800 */
        /* <DEDUP_REMOVED lines=10> */
[CC--:B------:R-:W-:Y:S01]  /*27070*/  LEA.HI.X.SX32 R9, R4.reuse, R3.reuse, 0x1, P6 ;  /* 0x0000000304097211 */ /* 0x0c0fe200030f0eff */
[----:B--2---:R-:W-:Y:S01]  /*27080*/  VIADD R4, R4, UR4 ;  /* 0x0000000404047c36 */ /* 0x004fe20008000000 */
[----:B------:R-:W2:Y:S01]  /*27090*/  LDCU UR4, c[0x0][0x3b8] ;  /* 0x00007700ff0477ac */ /* 0x000ea20008000800 */
[----:B------:R-:W-:Y:S01]  /*270a0*/  PRMT R5, R14, 0x7770, RZ ;  /* 0x000077700e057816 */ /* 0x000fe200000000ff */
[----:B-----5:R-:W-:Y:S02]  /*270b0*/  VIADD R0, R28, 0x6f ;  /* 0x0000006f1c007836 */ /* 0x020fe40000000000 */
[-C--:B------:R-:W-:Y:S02]  /*270c0*/  IADD3 R6, P6, PT, R4, R2.reuse, RZ ;  /* 0x0000000204067210 */ /* 0x080fe40007fde0ff */
[----:B------:R5:W-:Y:S01]  /*270d0*/  @P2 STG.E.U8 desc[UR12][R8.64], R5 ;  /* 0x0000000508002986 */ /* 0x000be2000c10110c */
[----:B0-----:R-:W-:Y:S01]  /*270e0*/  ISETP.LT.AND P2, PT, R0, UR7, !P0 ;  /* 0x0000000700007c0c */ /* 0x001fe2000c741270 */
[----:B------:R-:W0:Y:S01]  /*270f0*/  LDCU UR7, c[0x0][0x39c] ;  /* 0x00007380ff0777ac */ /* 0x000e220008000800 */
[C---:B---3--:R-:W-:Y:S01]  /*27100*/  VIADD R0, R4.reuse, UR5 ;  /* 0x0000000504007c36 */ /* 0x048fe20008000000 */
[----:B------:R-:W-:Y:S01]  /*27110*/  LEA.HI.X.SX32 R7, R4, R3, 0x1, P6 ;  /* 0x0000000304077211 */ /* 0x000fe200030f0eff */
[----:B------:R-:W3:Y:S01]  /*27120*/  LDCU UR5, c[0x0][0x3b8] ;  /* 0x00007700ff0577ac */ /* 0x000ee20008000800 */
[----:B-----5:R-:W-:Y:S01]  /*27130*/  PRMT R5, R14, 0x7771, RZ ;  /* 0x000077710e057816 */ /* 0x020fe200000000ff */
[----:B------:R-:W-:Y:S01]  /*27140*/  VIADD R8, R28, 0x70 ;  /* 0x000000701c087836 */ /* 0x000fe20000000000 */
[----:B------:R-:W-:-:S03]  /*27150*/  IADD3 R4, P6, PT, R0, R2, RZ ;  /* 0x0000000200047210 */ /* 0x000fc60007fde0ff */
[----:B------:R5:W-:Y:S01]  /*27160*/  @P3 STG.E.U8 desc[UR12][R6.64], R5 ;  /* 0x0000000506003986 */ /* 0x000be2000c10110c */
[----:B-1----:R-:W-:Y:S01]  /*27170*/  ISETP.LT.AND P3, PT, R8, UR8, !P0 ;  /* 0x0000000808007c0c */ /* 0x002fe2000c761270 */
[----:B------:R-:W1:Y:S01]  /*27180*/  LDCU UR8, c[0x0][0x39c] ;  /* 0x00007380ff0877ac */ /* 0x000e620008000800 */
[C---:B-----5:R-:W-:Y:S01]  /*27190*/  LEA.HI.X.SX32 R5, R0.reuse, R3, 0x1, P6 ;  /* 0x0000000300057211 */ /* 0x060fe200030f0eff */
[----:B----4-:R-:W-:Y:S01]  /*271a0*/  VIADD R0, R0, UR6 ;  /* 0x0000000600007c36 */ /* 0x010fe20008000000 */
[----:B------:R-:W4:Y:S01]  /*271b0*/  LDCU UR6, c[0x0][0x3b8] ;  /* 0x00007700ff0677ac */ /* 0x000f220008000800 */
[----:B------:R-:W-:Y:S01]  /*271c0*/  VIADD R6, R28, 0x71 ;  /* 0x000000711c067836 */ /* 0x000fe20000000000 */
[----:B------:R-:W-:-:S05]  /*271d0*/  PRMT R7, R13, 0x7770, RZ ;  /* 0x000077700d077816 */ /* 0x000fca00000000ff */
[----:B------:R5:W-:Y:S01]  /*271e0*/  @P1 STG.E.U8 desc[UR12][R4.64], R7 ;  /* 0x0000000704001986 */ /* 0x000be2000c10110c */
[----:B0-----:R-:W-:Y:S01]  /*271f0*/  ISETP.LT.AND P1, PT, R6, UR7, !P0 ;  /* 0x0000000706007c0c */ /* 0x001fe2000c721270 */
[----:B------:R-:W0:Y:S01]  /*27200*/  LDCU UR7, c[0x0][0x39c] ;  /* 0x00007380ff0777ac */ /* 0x000e220008000800 */
        /* <DEDUP_REMOVED lines=11> */
[----:B---3--:R-:W-:Y:S01]  /*272c0*/  VIADD R6, R6, UR5 ;  /* 0x0000000506067c36 */ /* 0x008fe20008000000 */
[----:B------:R-:W3:Y:S01]  /*272d0*/  LDCU UR5, c[0x0][0x3b8] ;  /* 0x00007700ff0577ac */ /* 0x000ee20008000800 */
[----:B-----5:R-:W-:Y:S01]  /*272e0*/  PRMT R4, R12, 0x7770, RZ ;  /* 0x000077700c047816 */ /* 0x020fe200000000ff */
[----:B------:R-:W-:-:S04]  /*272f0*/  VIADD R0, R28, 0x73 ;  /* 0x000000731c007836 */ /* 0x000fc80000000000 */
[----:B------:R5:W-:Y:S01]  /*27300*/  @P4 STG.E.U8 desc[UR12][R8.64], R4 ;  /* 0x0000000408004986 */ /* 0x000be2000c10110c */
[----:B0-----:R-:W-:Y:S01]  /*27310*/  ISETP.LT.AND P4, PT, R0, UR7, !P0 ;  /* 0x0000000700007c0c */ /* 0x001fe2000c781270 */
[----:B------:R-:W0:Y:S01]  /*27320*/  LDCU UR7, c[0x0][0x39c] ;  /* 0x00007380ff0777ac */ /* 0x000e220008000800 */
[----:B----4-:R-:W-:Y:S01]  /*27330*/  VIADD R0, R6, UR6 ;  /* 0x0000000606007c36 */ /* 0x010fe20008000000 */
[----:B------:R-:W-:Y:S01]  /*27340*/  PRMT R7, R12, 0x7771, RZ ;  /* 0x000077710c077816 */ /* 0x000fe200000000ff */
[----:B------:R-:W4:Y:S01]  /*27350*/  LDCU UR6, c[0x0][0x3b8] ;  /* 0x00007700ff0677ac */ /* 0x000f220008000800 */
        /* <DEDUP_REMOVED lines=13> */
[----:B0-----:R-:W-:Y:S01]  /*27430*/  ISETP.LT.AND P3, PT, R4, UR7, !P0 ;  /* 0x0000000704007c0c */ /* 0x001fe2000c761270 */
[----:B------:R-:W0:Y:S01]  /*27440*/  LDCU UR7, c[0x0][0x39c] ;  /* 0x00007380ff0777ac */ /* 0x000e220008000800 */
[C---:B---3--:R-:W-:Y:S01]  /*27450*/  VIADD R8, R0.reuse, UR5 ;  /* 0x0000000500087c36 */ /* 0x048fe20008000000 */
[----:B------:R-:W3:Y:S01]  /*27460*/  LDCU UR5, c[0x0][0x3b8] ;  /* 0x00007700ff0577ac */ /* 0x000ee20008000800 */
        /* <DEDUP_REMOVED lines=9> */
[----:B-----5:R-:W-:Y:S01]  /*27500*/  PRMT R7, R10, 0x7772, RZ ;  /* 0x000077720a077816 */ /* 0x020fe200000000ff */
[----:B----4-:R-:W-:Y:S01]  /*27510*/  VIADD R6, R8, UR6 ;  /* 0x0000000608067c36 */ /* 0x010fe20008000000 */
[----:B------:R-:W4:Y:S01]  /*27520*/  LDCU UR6, c[0x0][0x3b8] ;  /* 0x00007700ff0677ac */ /* 0x000f220008000800 */
[----:B------:R-:W-:Y:S02]  /*27530*/  VIADD R0, R28, 0x77 ;  /* 0x000000771c007836 */ /* 0x000fe40000000000 */
[----:B------:R5:W-:Y:S03]  /*27540*/  @P5 STG.E.U8 desc[UR12][R4.64], R7 ;  /* 0x0000000704005986 */ /* 0x000be6000c10110c */
[----:B0-----:R-:W-:Y:S01]  /*27550*/  ISETP.LT.AND P5, PT, R0, UR7, !P0 ;  /* 0x0000000700007c0c */ /* 0x001fe2000c7a1270 */
[----:B------:R-:W0:Y:S01]  /*27560*/  LDCU UR7, c[0x0][0x39c] ;  /* 0x00007380ff0777ac */ /* 0x000e220008000800 */
[----:B--2---:R-:W-:-:S02]  /*27570*/  VIADD R0, R6, UR4 ;  /* 0x0000000406007c36 */ /* 0x004fc40008000000 */
[----:B------:R-:W-:Y:S01]  /*27580*/  VIADD R8, R28, 0x78 ;  /* 0x000000781c087836 */ /* 0x000fe20000000000 */
[----:B------:R-:W2:Y:S01]  /*27590*/  LDCU UR4, c[0x0][0x3b8] ;  /* 0x00007700ff0477ac */ /* 0x000ea20008000800 */
[-C--:B-----5:R-:W-:Y:S02]  /*275a0*/  IADD3 R4, P6, PT, R6, R2.reuse, RZ ;  /* 0x0000000206047210 */ /* 0x0a0fe40007fde0ff */
[----:B------:R-:W-:Y:S02]  /*275b0*/  PRMT R7, R10, 0x7773, RZ ;  /* 0x000077730a077816 */ /* 0x000fe400000000ff */
[----:B------:R-:W-:Y:S02]  /*275c0*/  LEA.HI.X.SX32 R5, R6, R3, 0x1, P6 ;  /* 0x0000000306057211 */ /* 0x000fe400030f0eff */
[----:B------:R-:W-:-:S03]  /*275d0*/  IADD3 R6, P6, PT, R0, R2, RZ ;  /* 0x0000000200067210 */ /* 0x000fc60007fde0ff */
[----:B------:R5:W-:Y:S01]  /*275e0*/  @P4 STG.E.U8 desc[UR12][R4.64], R7 ;  /* 0x0000000704004986 */ /* 0x000be2000c10110c */
[----:B-1----:R-:W-:Y:S01]  /*275f0*/  ISETP.LT.AND P4, PT, R8, UR8, !P0 ;  /* 0x0000000808007c0c */ /* 0x002fe2000c781270 */
[----:B------:R-:W1:Y:S01]  /*27600*/  LDCU UR8, c[0x0][0x39c] ;  /* 0x00007380ff0877ac */ /* 0x000e620008000800 */
[C---:B-----5:R-:W-:Y:S01]  /*27610*/  LEA.HI.X.SX32 R7, R0.reuse, R3, 0x1, P6 ;  /* 0x0000000300077211 */ /* 0x060fe200030f0eff */
[----:B---3--:R-:W-:Y:S01]  /*27620*/  VIADD R0, R0, UR5 ;  /* 0x0000000500007c36 */ /* 0x008fe20008000000 */
[----:B------:R-:W-:Y:S01]  /*27630*/  PRMT R5, R29, 0x7772, RZ ;  /* 0x000077721d057816 */ /* 0x000fe200000000ff */
[----:B------:R-:W-:Y:S01]  /*27640*/  VIADD R4, R28, 0x79 ;  /* 0x000000791c047836 */ /* 0x000fe20000000000 */
[----:B------:R-:W3:Y:S03]  /*27650*/  LDCU UR5, c[0x0][0x3b8] ;  /* 0x00007700ff0577ac */ /* 0x000ee60008000800 */
        /* <DEDUP_REMOVED lines=13> */
[C---:B------:R-:W-:Y:S02]  /*27730*/  LEA.HI.X.SX32 R5, R8.reuse, R3, 0x1, P6 ;  /* 0x0000000308057211 */ /* 0x040fe400030f0eff */
[----:B-----5:R-:W-:Y:S01]  /*27740*/  PRMT R7, R19, 0x7772, RZ ;  /* 0x0000777213077816 */ /* 0x020fe200000000ff */
[----:B--2---:R-:W-:Y:S01]  /*27750*/  VIADD R6, R8, UR4 ;  /* 0x0000000408067c36 */ /* 0x004fe20008000000 */
[----:B------:R-:W2:Y:S01]  /*27760*/  LDCU UR4, c[0x0][0x3b8] ;  /* 0x00007700ff0477ac */ /* 0x000ea20008000800 */
[----:B------:R-:W-:Y:S02]  /*27770*/  VIADD R0, R28, 0x7b ;  /* 0x0000007b1c007836 */ /* 0x000fe40000000000 */
[----:B------:R5:W-:Y:S03]  /*27780*/  @P1 STG.E.U8 desc[UR12][R4.64], R7 ;  /* 0x0000000704001986 */ /* 0x000be6000c10110c */
[----:B0-----:R-:W-:Y:S01]  /*27790*/  ISETP.LT.AND P1, PT, R0, UR7, !P0 ;  /* 0x0000000700007c0c */ /* 0x001fe2000c721270 */
[----:B------:R-:W0:Y:S01]  /*277a0*/  LDCU UR7, c[0x0][0x39c] ;  /* 0x00007380ff0777ac */ /* 0x000e220008000800 */
[----:B---3--:R-:W-:-:S02]  /*277b0*/  VIADD R0, R6, UR5 ;  /* 0x0000000506007c36 */ /* 0x008fc40008000000 */
[----:B------:R-:W-:Y:S01]  /*277c0*/  VIADD R8, R28, 0x7c ;  /* 0x0000007c1c087836 */ /* 0x000fe20000000000 */
[----:B------:R-:W3:Y:S01]  /*277d0*/  LDCU UR5, c[0x0][0x3b8] ;  /* 0x00007700ff0577ac */ /* 0x000ee20008000800 */
[CC--:B-----5:R-:W-:Y:S02]  /*277e0*/  IADD3 R4, P6, PT, R6.reuse, R2.reuse, RZ ;  /* 0x0000000206047210 */ /* 0x0e0fe40007fde0ff */
        /* <DEDUP_REMOVED lines=8> */
[----:B----4-:R-:W-:Y:S01]  /*27870*/  VIADD R0, R0, UR6 ;  /* 0x0000000600007c36 */ /* 0x010fe20008000000 */
[----:B------:R-:W-:Y:S01]  /*27880*/  PRMT R5, R15, 0x7772, RZ ;  /* 0x000077720f057816 */ /* 0x000fe200000000ff */
[----:B------:R-:W-:Y:S01]  /*27890*/  VIADD R4, R28, 0x7d ;  /* 0x0000007d1c047836 */ /* 0x000fe20000000000 */
[----:B------:R-:W0:Y:S03]  /*278a0*/  LDCU UR6, c[0x0][0x3b8] ;  /* 0x00007700ff0677ac */ /* 0x000e260008000800 */
[----:B------:R4:W-:Y:S01]  /*278b0*/  @P4 STG.E.U8 desc[UR12][R6.64], R5 ;  /* 0x0000000506004986 */ /* 0x0009e2000c10110c */
[----:B------:R-:W-:Y:S01]  /*278c0*/  ISETP.LT.AND P4, PT, R4, UR7, !P0 ;  /* 0x0000000704007c0c */ /* 0x000fe2000c781270 */
[----:B------:R-:W0:Y:S01]  /*278d0*/  LDCU UR7, c[0x0][0x39c] ;  /* 0x00007380ff0777ac */ /* 0x000e220008000800 */
[C---:B--2---:R-:W-:Y:S01]  /*278e0*/  VIADD R8, R0.reuse, UR4 ;  /* 0x0000000400087c36 */ /* 0x044fe20008000000 */
[----:B------:R-:W2:Y:S01]  /*278f0*/  LDCU UR4, c[0x0][0x3b8] ;  /* 0x00007700ff0477ac */ /* 0x000ea20008000800 */
        /* <DEDUP_REMOVED lines=9> */
[----:B----4-:R-:W-:Y:S01]  /*27990*/  PRMT R7, R14, 0x7772, RZ ;  /* 0x000077720e077816 */ /* 0x010fe200000000ff */
[----:B---3--:R-:W-:Y:S01]  /*279a0*/  VIADD R6, R8, UR5 ;  /* 0x0000000508067c36 */ /* 0x008fe20008000000 */
[----:B------:R-:W3:Y:S01]  /*279b0*/  LDCU UR5, c[0x0][0x3b8] ;  /* 0x00007700ff0577ac */ /* 0x000ee20008000800 */
[----:B------:R-:W-:Y:S02]  /*279c0*/  VIADD R0, R28, 0x7f ;  /* 0x0000007f1c007836 */ /* 0x000fe40000000000 */
[----:B------:R4:W-:Y:S03]  /*279d0*/  @P3 STG.E.U8 desc[UR12][R4.64], R7 ;  /* 0x0000000704003986 */ /* 0x0009e6000c10110c */
[----:B0-----:R-:W-:Y:S01]  /*279e0*/  ISETP.LT.AND P3, PT, R0, UR7, !P0 ;  /* 0x0000000700007c0c */ /* 0x001fe2000c761270 */
[----:B------:R-:W-:Y:S01]  /*279f0*/  VIADD R0, R6, UR6 ;  /* 0x0000000606007c36 */ /* 0x000fe20008000000 */
[----:B------:R-:W0:Y:S01]  /*27a00*/  LDCU UR7, c[0x0][0x39c] ;  /* 0x00007380ff0777ac */ /* 0x000e220008000800 */
[----:B------:R-:W-:Y:S01]  /*27a10*/  VIADD R8, R28, 0x80 ;  /* 0x000000801c087836 */ /* 0x000fe20000000000 */
[----:B------:R-:W0:Y:S01]  /*27a20*/  LDCU UR6, c[0x0][0x3b8] ;  /* 0x00007700ff0677ac */ /* 0x000e220008000800 */
[----:B----4-:R-:W-:-:S02]  /*27a30*/  IADD3 R4, P6, PT, R6, R2, RZ ;  /* 0x0000000206047210 */ /* 0x010fc40007fde0ff */
[----:B------:R-:W-:Y:S02]  /*27a40*/  PRMT R7, R14, 0x7773, RZ ;  /* 0x000077730e077816 */ /* 0x000fe400000000ff */
[----:B------:R-:W-:Y:S02]  /*27a50*/  LEA.HI.X.SX32 R5, R6, R3, 0x1, P6 ;  /* 0x0000000306057211 */ /* 0x000fe400030f0eff */
[----:B------:R-:W-:-:S03]  /*27a60*/  IADD3 R6, P6, PT, R0, R2, RZ ;  /* 0x0000000200067210 */ /* 0x000fc60007fde0ff */
[----:B------:R4:W-:Y:S01]  /*27a70*/  @P1 STG.E.U8 desc[UR12][R4.64], R7 ;  /* 0x0000000704001986 */ /* 0x0009e2000c10110c */
[----:B-1----:R-:W-:Y:S01]  /*27a80*/  ISETP.LT.AND P1, PT, R8, UR8, !P0 ;  /* 0x0000000808007c0c */ /* 0x002fe2000c721270 */
[----:B------:R-:W1:Y:S01]  /*27a90*/  LDCU UR8, c[0x0][0x39c] ;  /* 0x00007380ff0877ac */ /* 0x000e620008000800 */
[C---:B----4-:R-:W-:Y:S01]  /*27aa0*/  LEA.HI.X.SX32 R7, R0.reuse, R3, 0x1, P6 ;  /* 0x0000000300077211 */ /* 0x050fe200030f0eff */
[----:B--2---:R-:W-:Y:S01]  /*27ab0*/  VIADD R0, R0, UR4 ;  /* 0x0000000400007c36 */ /* 0x004fe20008000000 */
[----:B------:R-:W-:Y:S01]  /*27ac0*/  PRMT R5, R13, 0x7772, RZ ;  /* 0x000077720d057816 */ /* 0x000fe200000000ff */
[----:B------:R-:W-:Y:S01]  /*27ad0*/  VIADD R4, R28, 0x81 ;  /* 0x000000811c047836 */ /* 0x000fe20000000000 */
[----:B------:R-:W2:Y:S03]  /*27ae0*/  LDCU UR4, c[0x0][0x3b8] ;  /* 0x00007700ff0477ac */ /* 0x000ea60008000800 */
[----:B------:R4:W-:Y:S01]  /*27af0*/  @P5 STG.E.U8 desc[UR12][R6.64], R5 ;  /* 0x0000000506005986 */ /* 0x0009e2000c10110c */
[----:B---3--:R-:W-:Y:S01]  /*27b00*/  VIADD R8, R0, UR5 ;  /* 0x0000000500087c36 */ /* 0x008fe20008000000 */
[----:B0-----:R-:W-:Y:S01]  /*27b10*/  ISETP.LT.AND P5, PT, R4, UR7, !P0 ;  /* 0x0000000704007c0c */ /* 0x001fe2000c7a1270 */
[----:B------:R-:W0:Y:S01]  /*27b20*/  LDCU UR7, c[0x0][0x39c] ;  /* 0x00007380ff0777ac */ /* 0x000e220008000800 */
        /* <DEDUP_REMOVED lines=10> */
[----:B----4-:R-:W-:-:S05]  /*27bd0*/  PRMT R7, R12, 0x7772, RZ ;  /* 0x000077720c077816 */ /* 0x010fca00000000ff */
[----:B------:R4:W-:Y:S02]  /*27be0*/  @P2 STG.E.U8 desc[UR12][R4.64], R7 ;  /* 0x0000000704002986 */ /* 0x0009e4000c10110c */
[----:B----4-:R-:W-:Y:S02]  /*27bf0*/  PRMT R7, R12, 0x7773, RZ ;  /* 0x000077730c077816 */ /* 0x010fe400000000ff */
[----:B------:R-:W4:Y:S04]  /*27c00*/  LDL.LU R12, [R1+0x84] ;  /* 0x00008400010c7983 */ /* 0x000f280000300800 */
[----:B------:R-:W4:Y:S04]  /*27c10*/  LDL.LU R13, [R1+0x88] ;  /* 0x00008800010d7983 */ /* 0x000f280000300800 */
[----:B------:R-:W4:Y:S04]  /*27c20*/  LDL.LU R14, [R1+0x8c] ;  /* 0x00008c00010e7983 */ /* 0x000f280000300800 */
[----:B------:R-:W4:Y:S04]  /*27c30*/  LDL.LU R11, [R1+0x90] ;  /* 0x00009000010b7983 */ /* 0x000f280000300800 */
[----:B------:R-:W4:Y:S04]  /*27c40*/  LDL.LU R29, [R1+0x94] ;  /* 0x00009400011d7983 */ /* 0x000f280000300800 */
[----:B------:R-:W4:Y:S04]  /*27c50*/  LDL.LU R10, [R1+0x98] ;  /* 0x00009800010a7983 */ /* 0x000f280000300800 */
[----:B------:R-:W4:Y:S01]  /*27c60*/  LDL.LU R15, [R1+0x9c] ;  /* 0x00009c00010f7983 */ /* 0x000f220000300800 */
[----:B------:R-:W-:Y:S01]  /*27c70*/  VIADD R6, R8, UR6 ;  /* 0x0000000608067c36 */ /* 0x000fe20008000000 */
[----:B------:R-:W3:Y:S01]  /*27c80*/  LDCU UR6, c[0x0][0x3b8] ;  /* 0x00007700ff0677ac */ /* 0x000ee20008000800 */
[----:B------:R-:W-:-:S03]  /*27c90*/  VIADD R0, R28, 0x83 ;  /* 0x000000831c007836 */ /* 0x000fc60000000000 */
[-C--:B------:R-:W-:Y:S02]  /*27ca0*/  IADD3 R4, P6, PT, R6, R2.reuse, RZ ;  /* 0x0000000206047210 */ /* 0x080fe40007fde0ff */
[----:B0-----:R-:W-:Y:S01]  /*27cb0*/  ISETP.LT.AND P2, PT, R0, UR7, !P0 ;  /* 0x0000000700007c0c */ /* 0x001fe2000c741270 */
[----:B------:R-:W0:Y:S01]  /*27cc0*/  LDCU UR7, c[0x0][0x39c] ;  /* 0x00007380ff0777ac */ /* 0x000e220008000800 */
[C---:B--2---:R-:W-:Y:S01]  /*27cd0*/  VIADD R0, R6.reuse, UR4 ;  /* 0x0000000406007c36 */ /* 0x044fe20008000000 */
[-C--:B------:R-:W-:Y:S01]  /*27ce0*/  LEA.HI.X.SX32 R5, R6, R3.reuse, 0x1, P6 ;  /* 0x0000000306057211 */ /* 0x080fe200030f0eff */
[----:B------:R-:W-:Y:S01]  /*27cf0*/  VIADD R8, R28, 0x84 ;  /* 0x000000841c087836 */ /* 0x000fe20000000000 */
[----:B------:R-:W2:Y:S02]  /*27d00*/  LDCU UR4, c[0x0][0x3b8] ;  /* 0x00007700ff0477ac */ /* 0x000ea40008000800 */
[----:B------:R-:W-:Y:S01]  /*27d10*/  IADD3 R6, P6, PT, R0, R2, RZ ;  /* 0x0000000200067210 */ /* 0x000fe20007fde0ff */
[----:B------:R0:W-:Y:S01]  /*27d20*/  @P3 STG.E.U8 desc[UR12][R4.64], R7 ;  /* 0x0000000704003986 */ /* 0x0001e2000c10110c */
[----:B-1----:R-:W-:Y:S01]  /*27d30*/  ISETP.LT.AND P3, PT, R8, UR8, !P0 ;  /* 0x0000000808007c0c */ /* 0x002fe2000c761270 */
[----:B------:R-:W1:Y:S01]  /*27d40*/  LDCU UR8, c[0x0][0x39c] ;  /* 0x00007380ff0877ac */ /* 0x000e620008000800 */
[C---:B0-----:R-:W-:Y:S01]  /*27d50*/  LEA.HI.X.SX32 R7, R0.reuse, R3, 0x1, P6 ;  /* 0x0000000300077211 */ /* 0x041fe200030f0eff */
[----:B---3--:R-:W-:Y:S01]  /*27d60*/  VIADD R0, R0, UR5 ;  /* 0x0000000500007c36 */ /* 0x008fe20008000000 */
[----:B------:R-:W0:Y:S01]  /*27d70*/  LDCU UR5, c[0x0][0x3b8] ;  /* 0x00007700ff0577ac */ /* 0x000e220008000800 */
[----:B------:R-:W-:Y:S01]  /*27d80*/  VIADD R4, R28, 0x85 ;  /* 0x000000851c047836 */ /* 0x000fe20000000000 */
[----:B-----5:R-:W-:-:S05]  /*27d90*/  PRMT R5, R19, 0x7770, RZ ;  /* 0x0000777013057816 */ /* 0x020fca00000000ff */
[----:B------:R3:W-:Y:S01]  /*27da0*/  @P1 STG.E.U8 desc[UR12][R6.64], R5 ;  /* 0x0000000506001986 */ /* 0x0007e2000c10110c */
[----:B------:R-:W-:Y:S01]  /*27db0*/  ISETP.LT.AND P1, PT, R4, UR7, !P0 ;  /* 0x0000000704007c0c */ /* 0x000fe2000c721270 */
[----:B------:R-:W5:Y:S01]  /*27dc0*/  LDCU UR7, c[0x0][0x39c] ;  /* 0x00007380ff0777ac */ /* 0x000f620008000800 */
[C---:B------:R-:W-:Y:S01]  /*27dd0*/  VIADD R4, R0.reuse, UR6 ;  /* 0x0000000600047c36 */ /* 0x040fe20008000000 */
[----:B------:R-:W0:Y:S01]  /*27de0*/  LDCU UR6, c[0x0][0x3b8] ;  /* 0x00007700ff0677ac */ /* 0x000e220008000800 */
[----:B---3--:R-:W-:Y:S01]  /*27df0*/  IADD3 R6, P6, PT, R0, R2, RZ ;  /* 0x0000000200067210 */ /* 0x008fe20007fde0ff */
        /* <DEDUP_REMOVED lines=8> */
[----:B--2---:R-:W-:Y:S01]  /*27e80*/  VIADD R4, R4, UR4 ;  /* 0x0000000404047c36 */ /* 0x004fe20008000000 */
[----:B------:R-:W2:Y:S01]  /*27e90*/  LDCU UR4, c[0x0][0x3b8] ;  /* 0x00007700ff0477ac */ /* 0x000ea20008000800 */
[----:B---3--:R-:W-:-:S03]  /*27ea0*/  VIADD R0, R28, 0x87 ;  /* 0x000000871c007836 */ /* 0x008fc60000000000 */
[----:B------:R-:W-:-:S04]  /*27eb0*/  IADD3 R6, P6, PT, R4, R2, RZ ;  /* 0x0000000204067210 */ /* 0x000fc80007fde0ff */
[----:B------:R-:W-:Y:S02]  /*27ec0*/  LEA.HI.X.SX32 R7, R4, R3, 0x1, P6 ;  /* 0x0000000304077211 */ /* 0x000fe400030f0eff */
[----:B----4-:R-:W-:-:S05]  /*27ed0*/  PRMT R5, R12, 0x7770, RZ ;  /* 0x000077700c057816 */ /* 0x010fca00000000ff */
[----:B------:R3:W-:Y:S01]  /*27ee0*/  @P4 STG.E.U8 desc[UR12][R8.64], R5 ;  /* 0x0000000508004986 */ /* 0x0007e2000c10110c */
[----:B-----5:R-:W-:Y:S01]  /*27ef0*/  ISETP.LT.AND P4, PT, R0, UR7, !P0 ;  /* 0x0000000700007c0c */ /* 0x020fe2000c781270 */
[----:B------:R-:W4:Y:S01]  /*27f00*/  LDCU UR7, c[0x0][0x39c] ;  /* 0x00007380ff0777ac */ /* 0x000f220008000800 */
[----:B0-----:R-:W-:Y:S01]  /*27f10*/  VIADD R0, R4, UR5 ;  /* 0x0000000504007c36 */ /* 0x001fe20008000000 */
[----:B------:R-:W0:Y:S04]  /*27f20*/  LDCU UR5, c[0x0][0x3b8] ;  /* 0x00007700ff0577ac */ /* 0x000e280008000800 */
[----:B------:R-:W-:Y:S02]  /*27f30*/  IADD3 R4, P6, PT, R0, R2, RZ ;  /* 0x0000000200047210 */ /* 0x000fe40007fde0ff */
[----:B---3--:R-:W-:Y:S01]  /*27f40*/  PRMT R5, R12, 0x7771, RZ ;  /* 0x000077710c057816 */ /* 0x008fe200000000ff */
[----:B------:R-:W-:-:S04]  /*27f50*/  VIADD R8, R28, 0x88 ;  /* 0x000000881c087836 */ /* 0x000fc80000000000 */
[----:B------:R3:W-:Y:S01]  /*27f60*/  @P2 STG.E.U8 desc[UR12][R6.64], R5 ;  /* 0x0000000506002986 */ /* 0x0007e2000c10110c */
[----:B-1----:R-:W-:Y:S01]  /*27f70*/  ISETP.LT.AND P2, PT, R8, UR8, !P0 ;  /* 0x0000000808007c0c */ /* 0x002fe2000c741270 */
[----:B------:R-:W1:Y:S01]  /*27f80*/  LDCU UR8, c[0x0][0x39c] ;  /* 0x00007380ff0877ac */ /* 0x000e620008000800 */
[C---:B---3--:R-:W-:Y:S01]  /*27f90*/  LEA.HI.X.SX32 R5, R0.reuse, R3, 0x1, P6 ;  /* 0x0000000300057211 */ /* 0x048fe200030f0eff */
[----:B------:R-:W-:Y:S01]  /*27fa0*/  VIADD R0, R0, UR6 ;  /* 0x0000000600007c36 */ /* 0x000fe20008000000 */
[----:B------:R-:W-:Y:S01]  /*27fb0*/  PRMT R7, R13, 0x7770, RZ ;  /* 0x000077700d077816 */ /* 0x000fe200000000ff */
[----:B------:R-:W-:Y:S01]  /*27fc0*/  VIADD R6, R28, 0x89 ;  /* 0x000000891c067836 */ /* 0x000fe20000000000 */
[----:B------:R-:W3:Y:S03]  /*27fd0*/  LDCU UR6, c[0x0][0x3b8] ;  /* 0x00007700ff0677ac */ /* 0x000ee60008000800 */
[----:B------:R5:W-:Y:S01]  /*27fe0*/  @P3 STG.E.U8 desc[UR12][R4.64], R7 ;  /* 0x0000000704003986 */ /* 0x000be2000c10110c */
[----:B----4-:R-:W-:Y:S01]  /*27ff0*/  ISETP.LT.AND P3, PT, R6, UR7, !P0 ;  /* 0x0000000706007c0c */ /* 0x010fe2000c761270 */
[----:B------:R-:W4:Y:S01]  /*28000*/  LDCU UR7, c[0x0][0x39c] ;  /* 0x00007380ff0777ac */ /* 0x000f220008000800 */
        /* <DEDUP_REMOVED lines=12> */
[----:B-----5:R-:W-:Y:S01]  /*280d0*/  PRMT R4, R14, 0x7770, RZ ;  /* 0x000077700e047816 */ /* 0x020fe200000000ff */
[----:B------:R-:W-:Y:S01]  /*280e0*/  VIADD R0, R28, 0x8b ;  /* 0x0000008b1c007836 */ /* 0x000fe20000000000 */
[----:B------:R-:W0:Y:S03]  /*280f0*/  LDCU UR5, c[0x0][0x3b8] ;  /* 0x00007700ff0577ac */ /* 0x000e260008000800 */
[----:B------:R5:W-:Y:S01]  /*28100*/  @P5 STG.E.U8 desc[UR12][R8.64], R4 ;  /* 0x0000000408005986 */ /* 0x000be2000c10110c */
[----:B----4-:R-:W-:Y:S01]  /*28110*/  ISETP.LT.AND P5, PT, R0, UR7, !P0 ;  /* 0x0000000700007c0c */ /* 0x010fe2000c7a1270 */
[----:B------:R-:W4:Y:S01]  /*28120*/  LDCU UR7, c[0x0][0x39c] ;  /* 0x00007380ff0777ac */ /* 0x000f220008000800 */
[----:B---3--:R-:W-:Y:S01]  /*28130*/  VIADD R0, R6, UR6 ;  /* 0x0000000606007c36 */ /* 0x008fe20008000000 */
[----:B------:R-:W-:Y:S01]  /*28140*/  PRMT R7, R14, 0x7771, RZ ;  /* 0x000077710e077816 */ /* 0x000fe200000000ff */
[----:B------:R-:W3:Y:S01]  /*28150*/  LDCU UR6, c[0x0][0x3b8] ;  /* 0x00007700ff0677ac */ /* 0x000ee20008000800 */
        /* <DEDUP_REMOVED lines=13> */
[----:B----4-:R-:W-:Y:S01]  /*28230*/  ISETP.LT.AND P2, PT, R4, UR7, !P0 ;  /* 0x0000000704007c0c */ /* 0x010fe2000c741270 */
[----:B------:R-:W4:Y:S01]  /*28240*/  LDCU UR7, c[0x0][0x39c] ;  /* 0x00007380ff0777ac */ /* 0x000f220008000800 */
        /* <DEDUP_REMOVED lines=11> */
[----:B---3--:R-:W-:Y:S01]  /*28300*/  VIADD R4, R4, UR6 ;  /* 0x0000000604047c36 */ /* 0x008fe20008000000 */
[C---:B------:R-:W-:Y:S01]  /*28310*/  PRMT R5, R29.reuse, 0x7770, RZ ;  /* 0x000077701d057816 */ /* 0x040fe200000000ff */
[----:B------:R-:W3:Y:S01]  /*28320*/  LDCU UR6, c[0x0][0x3b8] ;  /* 0x00007700ff0677ac */ /* 0x000ee20008000800 */
[----:B-----5:R-:W-:Y:S02]  /*28330*/  VIADD R0, R28, 0x8f ;  /* 0x0000008f1c007836 */ /* 0x020fe40000000000 */
[-C--:B------:R-:W-:Y:S01]  /*28340*/  IADD3 R6, P6, PT, R4, R2.reuse, RZ ;  /* 0x0000000204067210 */ /* 0x080fe20007fde0ff */
[----:B------:R5:W-:Y:S02]  /*28350*/  @P1 STG.E.U8 desc[UR12][R8.64], R5 ;  /* 0x0000000508001986 */ /* 0x000be4000c10110c */
[----:B----4-:R-:W-:Y:S01]  /*28360*/  ISETP.LT.AND P1, PT, R0, UR7, !P0 ;  /* 0x0000000700007c0c */ /* 0x010fe2000c721270 */
[----:B------:R-:W4:Y:S01]  /*28370*/  LDCU UR7, c[0x0][0x39c] ;  /* 0x00007380ff0777ac */ /* 0x000f220008000800 */
[C---:B--2---:R-:W-:Y:S01]  /*28380*/  VIADD R0, R4.reuse, UR4 ;  /* 0x0000000404007c36 */ /* 0x044fe20008000000 */
[----:B------:R-:W-:Y:S01]  /*28390*/  LEA.HI.X.SX32 R7, R4, R3, 0x1, P6 ;  /* 0x0000000304077211 */ /* 0x000fe200030f0eff */
[----:B------:R-:W2:Y:S01]  /*283a0*/  LDCU UR4, c[0x0][0x3b8] ;  /* 0x00007700ff0477ac */ /* 0x000ea20008000800 */
[----:B-----5:R-:W-:Y:S01]  /*283b0*/  PRMT R5, R29, 0x7771, RZ ;  /* 0x000077711d057816 */ /* 0x020fe200000000ff */
[----:B------:R-:W-:Y:S01]  /*283c0*/  VIADD R8, R28, 0x90 ;  /* 0x000000901c087836 */ /* 0x000fe20000000000 */
[----:B------:R-:W-:-:S03]  /*283d0*/  IADD3 R4, P6, PT, R0, R2, RZ ;  /* 0x0000000200047210 */ /* 0x000fc60007fde0ff */
[----:B------:R5:W-:Y:S01]  /*283e0*/  @P5 STG.E.U8 desc[UR12][R6.64], R5 ;  /* 0x0000000506005986 */ /* 0x000be2000c10110c */
[----:B-1----:R-:W-:Y:S01]  /*283f0*/  ISETP.LT.AND P5, PT, R8, UR8, !P0 ;  /* 0x0000000808007c0c */ /* 0x002fe2000c7a1270 */
[----:B------:R-:W1:Y:S01]  /*28400*/  LDCU UR8, c[0x0][0x39c] ;  /* 0x00007380ff0877ac */ /* 0x000e620008000800 */
[C---:B-----5:R-:W-:Y:S01]  /*28410*/  LEA.HI.X.SX32 R5, R0.reuse, R3, 0x1, P6 ;  /* 0x0000000300057211 */ /* 0x060fe200030f0eff */
[----:B0-----:R-:W-:Y:S01]  /*28420*/  VIADD R0, R0, UR5 ;  /* 0x0000000500007c36 */ /* 0x001fe20008000000 */
[----:B------:R-:W-:Y:S01]  /*28430*/  PRMT R7, R10, 0x7770, RZ ;  /* 0x000077700a077816 */ /* 0x000fe200000000ff */
[----:B------:R-:W-:Y:S01]  /*28440*/  VIADD R6, R28, 0x91 ;  /* 0x000000911c067836 */ /* 0x000fe20000000000 */
[----:B------:R-:W0:Y:S03]  /*28450*/  LDCU UR5, c[0x0][0x3b8] ;  /* 0x00007700ff0577ac */ /* 0x000e260008000800 */
[----:B------:R5:W-:Y:S01]  /*28460*/  @P4 STG.E.U8 desc[UR12][R4.64], R7 ;  /* 0x0000000704004986 */ /* 0x000be2000c10110c */
[----:B----4-:R-:W-:Y:S01]  /*28470*/  ISETP.LT.AND P4, PT, R6, UR7, !P0 ;  /* 0x0000000706007c0c */ /* 0x010fe2000c781270 */
[----:B------:R-:W4:Y:S01]  /*28480*/  LDCU UR7, c[0x0][0x39c] ;  /* 0x00007380ff0777ac */ /* 0x000f220008000800 */
        /* <DEDUP_REMOVED lines=12> */
[C---:B-----5:R-:W-:Y:S01]  /*28550*/  PRMT R4, R15.reuse, 0x7770, RZ ;  /* 0x000077700f047816 */ /* 0x060fe200000000ff */
[----:B------:R-:W-:Y:S01]  /*28560*/  VIADD R0, R28, 0x93 ;  /* 0x000000931c007836 */ /* 0x000fe20000000000 */
[----:B------:R-:W2:Y:S03]  /*28570*/  LDCU UR4, c[0x0][0x3b8] ;  /* 0x00007700ff0477ac */ /* 0x000ea60008000800 */
[----:B------:R5:W-:Y:S01]  /*28580*/  @P3 STG.E.U8 desc[UR12][R8.64], R4 ;  /* 0x0000000408003986 */ /* 0x000be2000c10110c */
[----:B----4-:R-:W-:Y:S01]  /*28590*/  ISETP.LT.AND P3, PT, R0, UR7, !P0 ;  /* 0x0000000700007c0c */ /* 0x010fe2000c761270 */
[----:B------:R-:W4:Y:S01]  /*285a0*/  LDCU UR7, c[0x0][0x39c] ;  /* 0x00007380ff0777ac */ /* 0x000f220008000800 */
[C---:B0-----:R-:W-:Y:S01]  /*285b0*/  VIADD R0, R6.reuse, UR5 ;  /* 0x0000000506007c36 */ /* 0x041fe20008000000 */
        /* <DEDUP_REMOVED lines=21> */
[-C--:B------:R-:W-:Y:S02]  /*28710*/  LEA.HI.X.SX32 R7, R0, R3.reuse, 0x1, P6 ;  /* 0x0000000300077211 */ /* 0x080fe400030f0eff */
[----:B------:R-:W-:Y:S02]  /*28720*/  PRMT R0, R19, 0x7773, RZ ;  /* 0x0000777313007816 */ /* 0x000fe400000000ff */
[C---:B------:R-:W-:Y:S01]  /*28730*/  IADD3 R4, P6, PT, R8.reuse, R2, RZ ;  /* 0x0000000208047210 */ /* 0x040fe20007fde0ff */
[----:B------:R-:W5:Y:S04]  /*28740*/  LDL.LU R19, [R1+0x9f0] ;  /* 0x0009f00001137983 */ /* 0x000f680000300800 */
[----:B------:R0:W-:Y:S01]  /*28750*/  @P4 STG.E.U8 desc[UR12][R6.64], R0 ;  /* 0x0000000006004986 */ /* 0x0001e2000c10110c */
[----:B-1----:R-:W-:Y:S01]  /*28760*/  ISETP.LT.AND P4, PT, R5, UR8, !P0 ;  /* 0x0000000805007c0c */ /* 0x002fe2000c781270 */
[----:B------:R-:W1:Y:S01]  /*28770*/  LDCU UR8, c[0x0][0x39c] ;  /* 0x00007380ff0877ac */ /* 0x000e620008000800 */
[----:B------:R-:W-:-:S02]  /*28780*/  LEA.HI.X.SX32 R5, R8, R3, 0x1, P6 ;  /* 0x0000000308057211 */ /* 0x000fc400030f0eff */
[----:B0-----:R-:W-:Y:S01]  /*28790*/  PRMT R7, R12, 0x7772, RZ ;  /* 0x000077720c077816 */ /* 0x001fe200000000ff */
[----:B------:R-:W-:Y:S01]  /*287a0*/  VIADD R6, R8, UR5 ;  /* 0x0000000508067c36 */ /* 0x000fe20008000000 */
[----:B------:R-:W0:Y:S01]  /*287b0*/  LDCU UR5, c[0x0][0x3b8] ;  /* 0x00007700ff0577ac */ /* 0x000e220008000800 */
[----:B------:R-:W-:Y:S02]  /*287c0*/  VIADD R0, R28, 0x97 ;  /* 0x000000971c007836 */ /* 0x000fe40000000000 */
[----:B------:R1:W-:Y:S03]  /*287d0*/  @P2 STG.E.U8 desc[UR12][R4.64], R7 ;  /* 0x0000000704002986 */ /* 0x0003e6000c10110c */
[----:B----4-:R-:W-:Y:S01]  /*287e0*/  ISETP.LT.AND P2, PT, R0, UR7, !P0 ;  /* 0x0000000700007c0c */ /* 0x010fe2000c741270 */
[----:B------:R-:W4:Y:S01]  /*287f0*/  LDCU UR7, c[0x0][0x39c] ;  /* 0x00007380ff0777ac */ /* 0x000f220008000800 */
[----:B---3--:R-:W-:-:S02]  /*28800*/  VIADD R0, R6, UR6 ;  /* 0x0000000606007c36 */ /* 0x008fc40008000000 */
[----:B------:R-:W-:Y:S01]  /*28810*/  VIADD R8, R28, 0x98 ;  /* 0x000000981c087836 */ /* 0x000fe20000000000 */
[----:B------:R-:W3:Y:S01]  /*28820*/  LDCU UR6, c[0x0][0x3b8] ;  /* 0x00007700ff0677ac */ /* 0x000ee20008000800 */
[-C--:B-1----:R-:W-:Y:S02]  /*28830*/  IADD3 R4, P6, PT, R6, R2.reuse, RZ ;  /* 0x0000000206047210 */ /* 0x082fe40007fde0ff */
[----:B------:R-:W-:Y:S02]  /*28840*/  PRMT R7, R12, 0x7773, RZ ;  /* 0x000077730c077816 */ /* 0x000fe400000000ff */
[----:B------:R-:W-:Y:S01]  /*28850*/  LEA.HI.X.SX32 R5, R6, R3, 0x1, P6 ;  /* 0x0000000306057211 */ /* 0x000fe200030f0eff */
[----:B------:R-:W5:Y:S01]  /*28860*/  LDL.LU R12, [R1+0x9ec] ;  /* 0x0009ec00010c7983 */ /* 0x000f620000300800 */
[----:B------:R-:W-:-:S03]  /*28870*/  IADD3 R6, P6, PT, R0, R2, RZ ;  /* 0x0000000200067210 */ /* 0x000fc60007fde0ff */
[----:B------:R1:W-:Y:S01]  /*28880*/  @P3 STG.E.U8 desc[UR12][R4.64], R7 ;  /* 0x0000000704003986 */ /* 0x0003e2000c10110c */
[----:B------:R-:W-:Y:S01]  /*28890*/  ISETP.LT.AND P3, PT, R8, UR8, !P0 ;  /* 0x0000000808007c0c */ /* 0x000fe2000c761270 */
[----:B------:R-:W0:Y:S01]  /*288a0*/  LDCU UR8, c[0x0][0x39c] ;  /* 0x00007380ff0877ac */ /* 0x000e220008000800 */
[C---:B-1----:R-:W-:Y:S01]  /*288b0*/  LEA.HI.X.SX32 R7, R0.reuse, R3, 0x1, P6 ;  /* 0x0000000300077211 */ /* 0x042fe200030f0eff */
[----:B--2---:R-:W-:Y:S01]  /*288c0*/  VIADD R0, R0, UR4 ;  /* 0x0000000400007c36 */ /* 0x004fe20008000000 */
[----:B------:R-:W-:Y:S01]  /*288d0*/  PRMT R5, R13, 0x7772, RZ ;  /* 0x000077720d057816 */ /* 0x000fe200000000ff */
[----:B------:R-:W-:Y:S01]  /*288e0*/  VIADD R4, R28, 0x99 ;  /* 0x000000991c047836 */ /* 0x000fe20000000000 */
[----:B------:R-:W1:Y:S03]  /*288f0*/  LDCU UR4, c[0x0][0x3b8] ;  /* 0x00007700ff0477ac */ /* 0x000e660008000800 */
[----:B------:R2:W-:Y:S01]  /*28900*/  @P1 STG.E.U8 desc[UR12][R6.64], R5 ;  /* 0x0000000506001986 */ /* 0x0005e2000c10110c */
[----:B----4-:R-:W-:Y:S01]  /*28910*/  ISETP.LT.AND P1, PT, R4, UR7, !P0 ;  /* 0x0000000704007c0c */ /* 0x010fe2000c721270 */
[----:B------:R-:W4:Y:S01]  /*28920*/  LDCU UR7, c[0x0][0x39c] ;  /* 0x00007380ff0777ac */ /* 0x000f220008000800 */
[C---:B0-----:R-:W-:Y:S01]  /*28930*/  VIADD R8, R0.reuse, UR5 ;  /* 0x0000000500087c36 */ /* 0x041fe20008000000 */
[----:B------:R-:W0:Y:S01]  /*28940*/  LDCU UR5, c[0x0][0x3b8] ;  /* 0x00007700ff0577ac */ /* 0x000e220008000800 */
[----:B--2---:R-:W-:Y:S01]  /*28950*/  IADD3 R6, P6, PT, R0, R2, RZ ;  /* 0x0000000200067210 */ /* 0x004fe20007fde0ff */
[----:B------:R-:W-:-:S03]  /*28960*/  VIADD R5, R28, 0x9a ;  /* 0x0000009a1c057836 */ /* 0x000fc60000000000 */
[-C--:B------:R-:W-:Y:S02]  /*28970*/  LEA.HI.X.SX32 R7, R0, R3.reuse, 0x1, P6 ;  /* 0x0000000300077211 */ /* 0x080fe400030f0eff */
[----:B------:R-:W-:Y:S02]  /*28980*/  PRMT R0, R13, 0x7773, RZ ;  /* 0x000077730d007816 */ /* 0x000fe400000000ff */
[C---:B------:R-:W-:Y:S01]  /*28990*/  IADD3 R4, P6, PT, R8.reuse, R2, RZ ;  /* 0x0000000208047210 */ /* 0x040fe20007fde0ff */
[----:B------:R-:W2:Y:S04]  /*289a0*/  LDL.LU R13, [R1+0x9e8] ;  /* 0x0009e800010d7983 */ /* 0x000ea80000300800 */
[----:B------:R0:W-:Y:S01]  /*289b0*/  @P5 STG.E.U8 desc[UR12][R6.64], R0 ;  /* 0x0000000006005986 */ /* 0x0001e2000c10110c */
[----:B------:R-:W-:Y:S01]  /*289c0*/  ISETP.LT.AND P5, PT, R5, UR8, !P0 ;  /* 0x0000000805007c0c */ /* 0x000fe2000c7a1270 */
[----:B------:R-:W1:Y:S01]  /*289d0*/  LDCU UR8, c[0x0][0x39c] ;  /* 0x00007380ff0877ac */ /* 0x000e620008000800 */
[----:B------:R-:W-:-:S02]  /*289e0*/  LEA.HI.X.SX32 R5, R8, R3, 0x1, P6 ;  /* 0x0000000308057211 */ /* 0x000fc400030f0eff */
[----:B0-----:R-:W-:Y:S01]  /*289f0*/  PRMT R7, R14, 0x7772, RZ ;  /* 0x000077720e077816 */ /* 0x001fe200000000ff */
[----:B---3--:R-:W-:Y:S01]  /*28a00*/  VIADD R6, R8, UR6 ;  /* 0x0000000608067c36 */ /* 0x008fe20008000000 */
[----:B------:R-:W0:Y:S01]  /*28a10*/  LDCU UR6, c[0x0][0x3b8] ;  /* 0x00007700ff0677ac */ /* 0x000e220008000800 */
[----:B------:R-:W-:Y:S02]  /*28a20*/  VIADD R0, R28, 0x9b ;  /* 0x0000009b1c007836 */ /* 0x000fe40000000000 */
[----:B------:R3:W-:Y:S03]  /*28a30*/  @P4 STG.E.U8 desc[UR12][R4.64], R7 ;  /* 0x0000000704004986 */ /* 0x0007e6000c10110c */
[----:B----4-:R-:W-:Y:S01]  /*28a40*/  ISETP.LT.AND P4, PT, R0, UR7, !P0 ;  /* 0x0000000700007c0c */ /* 0x010fe2000c781270 */
[----:B-1----:R-:W-:Y:S01]  /*28a50*/  VIADD R0, R6, UR4 ;  /* 0x0000000406007c36 */ /* 0x002fe20008000000 */
[----:B------:R-:W1:Y:S01]  /*28a60*/  LDCU UR7, c[0x0][0x39c] ;  /* 0x00007380ff0777ac */ /* 0x000e620008000800 */
[----:B------:R-:W-:Y:S01]  /*28a70*/  VIADD R8, R28, 0x9c ;  /* 0x0000009c1c087836 */ /* 0x000fe20000000000 */
[----:B------:R-:W4:Y:S01]  /*28a80*/  LDCU UR4, c[0x0][0x3b8] ;  /* 0x00007700ff0477ac */ /* 0x000f220008000800 */
[----:B---3--:R-:W-:-:S02]  /*28a90*/  IADD3 R4, P6, PT, R6, R2, RZ ;  /* 0x0000000206047210 */ /* 0x008fc40007fde0ff */
[----:B------:R-:W-:Y:S02]  /*28aa0*/  PRMT R7, R14, 0x7773, RZ ;  /* 0x000077730e077816 */ /* 0x000fe400000000ff */
[-C--:B------:R-:W-:Y:S01]  /*28ab0*/  LEA.HI.X.SX32 R5, R6, R3.reuse, 0x1, P6 ;  /* 0x0000000306057211 */ /* 0x080fe200030f0eff */
[----:B------:R-:W-:Y:S01]  /*28ac0*/  VIADD R9, R28, 0x9f ;  /* 0x0000009f1c097836 */ /* 0x000fe20000000000 */
[-C--:B------:R-:W-:Y:S01]  /*28ad0*/  IADD3 R6, P6, PT, R0, R2.reuse, RZ ;  /* 0x0000000200067210 */ /* 0x080fe20007fde0ff */
[----:B------:R-:W3:Y:S04]  /*28ae0*/  LDL.LU R14, [R1+0x9e4] ;  /* 0x0009e400010e7983 */ /* 0x000ee80000300800 */
        /* <DEDUP_REMOVED lines=9> */
[----:B------:R-:W-:Y:S01]  /*28b80*/  VIADD R8, R0, UR6 ;  /* 0x0000000600087c36 */ /* 0x000fe20008000000 */
[----:B-1----:R-:W-:Y:S01]  /*28b90*/  ISETP.LT.AND P3, PT, R4, UR7, !P0 ;  /* 0x0000000704007c0c */ /* 0x002fe2000c761270 */
[----:B------:R-:W1:Y:S01]  /*28ba0*/  LDCU UR7, c[0x0][0x39c] ;  /* 0x00007380ff0777ac */ /* 0x000e620008000800 */
[----:B------:R-:W0:Y:S01]  /*28bb0*/  LDCU UR6, c[0x0][0x3b8] ;  /* 0x00007700ff0677ac */ /* 0x000e220008000800 */
[----:B----4-:R-:W-:Y:S01]  /*28bc0*/  IADD3 R6, P6, PT, R0, R2, RZ ;  /* 0x0000000200067210 */ /* 0x010fe20007fde0ff */
[----:B------:R-:W-:-:S03]  /*28bd0*/  VIADD R5, R28, 0x9e ;  /* 0x0000009e1c057836 */ /* 0x000fc60000000000 */
[----:B------:R-:W-:Y:S02]  /*28be0*/  LEA.HI.X.SX32 R7, R0, R3, 0x1, P6 ;  /* 0x0000000300077211 */ /* 0x000fe400030f0eff */
[----:B------:R-:W-:Y:S02]  /*28bf0*/  PRMT R0, R11, 0x7773, RZ ;  /* 0x000077730b007816 */ /* 0x000fe400000000ff */
[----:B------:R-:W-:-:S03]  /*28c00*/  IADD3 R4, P6, PT, R8, R2, RZ ;  /* 0x0000000208047210 */ /* 0x000fc60007fde0ff */
[----:B------:R0:W-:Y:S01]  /*28c10*/  @P1 STG.E.U8 desc[UR12][R6.64], R0 ;  /* 0x0000000006001986 */ /* 0x0001e2000c10110c */
[----:B------:R-:W-:Y:S01]  /*28c20*/  ISETP.LT.AND P1, PT, R5, UR8, !P0 ;  /* 0x0000000805007c0c */ /* 0x000fe2000c721270 */
[----:B------:R-:W4:Y:S01]  /*28c30*/  LDCU UR8, c[0x0][0x39c] ;  /* 0x00007380ff0877ac */ /* 0x000f220008000800 */
[C---:B------:R-:W-:Y:S01]  /*28c40*/  LEA.HI.X.SX32 R5, R8.reuse, R3, 0x1, P6 ;  /* 0x0000000308057211 */ /* 0x040fe200030f0eff */
[----:B------:R-:W-:Y:S01]  /*28c50*/  VIADD R8, R8, UR4 ;  /* 0x0000000408087c36 */ /* 0x000fe20008000000 */
[C---:B------:R-:W-:Y:S01]  /*28c60*/  PRMT R11, R29.reuse, 0x7772, RZ ;  /* 0x000077721d0b7816 */ /* 0x040fe200000000ff */
[----:B------:R-:W4:Y:S04]  /*28c70*/  LDCU UR4, c[0x0][0x3b8] ;  /* 0x00007700ff0477ac */ /* 0x000f280008000800 */
[----:B------:R4:W-:Y:S01]  /*28c80*/  @P5 STG.E.U8 desc[UR12][R4.64], R11 ;  /* 0x0000000b04005986 */ /* 0x0009e2000c10110c */
[----:B0-----:R-:W-:Y:S01]  /*28c90*/  VIADD R0, R8, UR5 ;  /* 0x0000000508007c36 */ /* 0x001fe20008000000 */
[----:B------:R-:W-:Y:S01]  /*28ca0*/  PRMT R29, R29, 0x7773, RZ ;  /* 0x000077731d1d7816 */ /* 0x000fe200000000ff */
[----:B------:R-:W-:Y:S01]  /*28cb0*/  VIADD R7, R28, 0xa0 ;  /* 0x000000a01c077836 */ /* 0x000fe20000000000 */
[----:B-1----:R-:W-:-:S02]  /*28cc0*/  ISETP.LT.AND P5, PT, R9, UR7, !P0 ;  /* 0x0000000709007c0c */ /* 0x002fc4000c7a1270 */
[-C--:B----4-:R-:W-:Y:S01]  /*28cd0*/  IADD3 R4, P6, PT, R8, R2.reuse, RZ ;  /* 0x0000000208047210 */ /* 0x090fe20007fde0ff */
[----:B------:R-:W-:Y:S01]  /*28ce0*/  VIADD R9, R0, UR6 ;  /* 0x0000000600097c36 */ /* 0x000fe20008000000 */
[----:B------:R-:W-:Y:S01]  /*28cf0*/  PRMT R11, R10, 0x7772, RZ ;  /* 0x000077720a0b7816 */ /* 0x000fe200000000ff */
[----:B------:R-:W0:Y:S01]  /*28d00*/  LDCU UR7, c[0x0][0x39c] ;  /* 0x00007380ff0777ac */ /* 0x000e220008000800 */
[-C--:B------:R-:W-:Y:S02]  /*28d10*/  LEA.HI.X.SX32 R5, R8, R3.reuse, 0x1, P6 ;  /* 0x0000000308057211 */ /* 0x080fe400030f0eff */
[CC--:B------:R-:W-:Y:S01]  /*28d20*/  IADD3 R6, P6, PT, R0.reuse, R2.reuse, RZ ;  /* 0x0000000200067210 */ /* 0x0c0fe20007fde0ff */
[----:B------:R-:W1:Y:S02]  /*28d30*/  LDCU UR5, c[0x0][0x3b8] ;  /* 0x00007700ff0577ac */ /* 0x000e640008000800 */
[----:B------:R4:W-:Y:S01]  /*28d40*/  @P4 STG.E.U8 desc[UR12][R4.64], R29 ;  /* 0x0000001d04004986 */ /* 0x0009e2000c10110c */
[----:B------:R-:W-:Y:S01]  /*28d50*/  ISETP.LT.AND P4, PT, R7, UR8, !P0 ;  /* 0x0000000807007c0c */ /* 0x000fe2000c781270 */
[----:B------:R-:W0:Y:S01]  /*28d60*/  LDCU UR8, c[0x0][0x39c] ;  /* 0x00007380ff0877ac */ /* 0x000e220008000800 */
[----:B------:R-:W-:Y:S01]  /*28d70*/  LEA.HI.X.SX32 R7, R0, R3, 0x1, P6 ;  /* 0x0000000300077211 */ /* 0x000fe200030f0eff */
[----:B------:R-:W0:Y:S01]  /*28d80*/  LDCU UR6, c[0x0][0x3b8] ;  /* 0x00007700ff0677ac */ /* 0x000e220008000800 */
[----:B----4-:R-:W-:-:S02]  /*28d90*/  IADD3 R4, P6, PT, R9, R2, RZ ;  /* 0x0000000209047210 */ /* 0x010fc40007fde0ff */
[----:B------:R-:W-:Y:S02]  /*28da0*/  PRMT R29, R10, 0x7773, RZ ;  /* 0x000077730a1d7816 */ /* 0x000fe400000000ff */
[----:B------:R-:W-:Y:S01]  /*28db0*/  LEA.HI.X.SX32 R5, R9, R3, 0x1, P6 ;  /* 0x0000000309057211 */ /* 0x000fe200030f0eff */
[----:B------:R4:W-:Y:S04]  /*28dc0*/  @P2 STG.E.U8 desc[UR12][R6.64], R11 ;  /* 0x0000000b06002986 */ /* 0x0009e8000c10110c */
[----:B------:R0:W-:Y:S01]  /*28dd0*/  @P3 STG.E.U8 desc[UR12][R4.64], R29 ;  /* 0x0000001d04003986 */ /* 0x0001e2000c10110c */
[C---:B----4-:R-:W-:Y:S02]  /*28de0*/  PRMT R11, R15.reuse, 0x7772, RZ ;  /* 0x000077720f0b7816 */ /* 0x050fe400000000ff */
[----:B0-----:R-:W-:-:S02]  /*28df0*/  PRMT R29, R15, 0x7773, RZ ;  /* 0x000077730f1d7816 */ /* 0x001fc400000000ff */
[----:B------:R-:W4:Y:S01]  /*28e00*/  LDL.LU R15, [R1+0x9e0] ;  /* 0x0009e000010f7983 */ /* 0x000f220000300800 */
[----:B------:R-:W-:-:S05]  /*28e10*/  VIADD R8, R28, 0xa1 ;  /* 0x000000a11c087836 */ /* 0x000fca0000000000 */
[----:B------:R-:W-:Y:S01]  /*28e20*/  ISETP.LT.AND P2, PT, R8, UR7, !P0 ;  /* 0x0000000708007c0c */ /* 0x000fe2000c741270 */
[----:B------:R-:W0:Y:S01]  /*28e30*/  LDCU UR7, c[0x0][0x39c] ;  /* 0x00007380ff0777ac */ /* 0x000e220008000800 */
[----:B------:R-:W-:Y:S02]  /*28e40*/  VIADD R0, R9, UR4 ;  /* 0x0000000409007c36 */ /* 0x000fe40008000000 */
[----:B------:R-:W-:Y:S01]  /*28e50*/  VIADD R8, R28, 0xa2 ;  /* 0x000000a21c087836 */ /* 0x000fe20000000000 */
[----:B------:R-:W0:Y:S02]  /*28e60*/  LDCU UR4, c[0x0][0x3b8] ;  /* 0x00007700ff0477ac */ /* 0x000e240008000800 */
[----:B------:R-:W-:Y:S02]  /*28e70*/  IADD3 R6, P6, PT, R0, R2, RZ ;  /* 0x0000000200067210 */ /* 0x000fe40007fde0ff */
[----:B------:R-:W-:Y:S01]  /*28e80*/  ISETP.LT.AND P3, PT, R8, UR8, !P0 ;  /* 0x0000000808007c0c */ /* 0x000fe2000c761270 */
[----:B------:R-:W0:Y:S01]  /*28e90*/  LDCU UR8, c[0x0][0x39c] ;  /* 0x00007380ff0877ac */ /* 0x000e220008000800 */
[----:B------:R-:W-:Y:S01]  /*28ea0*/  LEA.HI.X.SX32 R7, R0, R3, 0x1, P6 ;  /* 0x0000000300077211 */ /* 0x000fe200030f0eff */
[----:B------:R-:W-:-:S02]  /*28eb0*/  VIADD R9, R28, 0xa3 ;  /* 0x000000a31c097836 */ /* 0x000fc40000000000 */
[----:B-1----:R-:W-:Y:S01]  /*28ec0*/  VIADD R10, R0, UR5 ;  /* 0x00000005000a7c36 */ /* 0x002fe20008000000 */
[----:B------:R-:W1:Y:S01]  /*28ed0*/  LDCU UR5, c[0x0][0x3b8] ;  /* 0x00007700ff0577ac */ /* 0x000e620008000800 */
[----:B------:R0:W-:Y:S02]  /*28ee0*/  @P1 STG.E.U8 desc[UR12][R6.64], R11 ;  /* 0x0000000b06001986 */ /* 0x0001e4000c10110c */
[----:B0-----:R-:W-:Y:S01]  /*28ef0*/  ISETP.LT.AND P1, PT, R9, UR7, !P0 ;  /* 0x0000000709007c0c */ /* 0x001fe2000c721270 */
[----:B------:R-:W0:Y:S01]  /*28f00*/  LDCU UR7, c[0x0][0x39c] ;  /* 0x00007380ff0777ac */ /* 0x000e220008000800 */
[CC--:B------:R-:W-:Y:S01]  /*28f10*/  IADD3 R8, P6, PT, R10.reuse, R2.reuse, RZ ;  /* 0x000000020a087210 */ /* 0x0c0fe20007fde0ff */
[----:B------:R-:W-:Y:S02]  /*28f20*/  VIADD R0, R10, UR6 ;  /* 0x000000060a007c36 */ /* 0x000fe40008000000 */
[----:B------:R-:W-:Y:S01]  /*28f30*/  VIADD R5, R28, 0xa4 ;  /* 0x000000a41c057836 */ /* 0x000fe20000000000 */
[----:B------:R-:W-:Y:S01]  /*28f40*/  LEA.HI.X.SX32 R9, R10, R3, 0x1, P6 ;  /* 0x000000030a097211 */ /* 0x000fe200030f0eff */
[----:B------:R-:W0:Y:S01]  /*28f50*/  LDCU UR6, c[0x0][0x3b8] ;  /* 0x00007700ff0677ac */ /* 0x000e220008000800 */
[C---:B------:R-:W-:Y:S01]  /*28f60*/  IADD3 R4, P6, PT, R0.reuse, R2, RZ ;  /* 0x0000000200047210 */ /* 0x040fe20007fde0ff */
[----:B------:R-:W-:-:S02]  /*28f70*/  VIADD R7, R0, UR4 ;  /* 0x0000000400077c36 */ /* 0x000fc40008000000 */
[----:B------:R0:W-:Y:S01]  /*28f80*/  @P5 STG.E.U8 desc[UR12][R8.64], R29 ;  /* 0x0000001d08005986 */ /* 0x0001e2000c10110c */
[----:B------:R-:W-:Y:S01]  /*28f90*/  ISETP.LT.AND P5, PT, R5, UR8, !P0 ;  /* 0x0000000805007c0c */ /* 0x000fe2000c7a1270 */
[----:B------:R-:W5:Y:S01]  /*28fa0*/  LDCU UR8, c[0x0][0x39c] ;  /* 0x00007380ff0877ac */ /* 0x000f620008000800 */
[-C--:B------:R-:W-:Y:S01]  /*28fb0*/  LEA.HI.X.SX32 R5, R0, R3.reuse, 0x1, P6 ;  /* 0x0000000300057211 */ /* 0x080fe200030f0eff */
[----:B------:R-:W-:Y:S01]  /*28fc0*/  VIADD R6, R28, 0xa5 ;  /* 0x000000a51c067836 */ /* 0x000fe20000000000 */
[CC--:B------:R-:W-:Y:S01]  /*28fd0*/  IADD3 R10, P6, PT, R7.reuse, R2.reuse, RZ ;  /* 0x00000002070a7210 */ /* 0x0c0fe20007fde0ff */
[C---:B-1----:R-:W-:Y:S01]  /*28fe0*/  VIADD R0, R7.reuse, UR5 ;  /* 0x0000000507007c36 */ /* 0x042fe20008000000 */
[----:B------:R-:W1:Y:S02]  /*28ff0*/  LDCU UR4, c[0x0][0x3b8] ;  /* 0x00007700ff0477ac */ /* 0x000e640008000800 */
[-C--:B------:R-:W-:Y:S01]  /*29000*/  LEA.HI.X.SX32 R11, R7, R3.reuse, 0x1, P6 ;  /* 0x00000003070b7211 */ /* 0x080fe200030f0eff */
[----:B------:R-:W-:Y:S01]  /*29010*/  IMAD.MOV.U32 R7, RZ, RZ, R28 ;  /* 0x000000ffff077224 */ /* 0x000fe200078e001c */
[C---:B------:R-:W-:Y:S01]  /*29020*/  IADD3 R28, P6, PT, R0.reuse, R2, RZ ;  /* 0x00000002001c7210 */ /* 0x040fe20007fde0ff */
[----:B------:R-:W1:Y:S03]  /*29030*/  LDCU UR5, c[0x0][0x3b8] ;  /* 0x00007700ff0577ac */ /* 0x000e660008000800 */
[----:B0-----:R-:W-:-:S02]  /*29040*/  LEA.HI.X.SX32 R29, R0, R3, 0x1, P6 ;  /* 0x00000003001d7211 */ /* 0x001fc400030f0eff */
[----:B-----5:R-:W-:-:S05]  /*29050*/  PRMT R9, R12, 0x7770, RZ ;  /* 0x000077700c097816 */ /* 0x020fca00000000ff */
[----:B------:R0:W-:Y:S01]  /*29060*/  @P4 STG.E.U8 desc[UR12][R4.64], R9 ;  /* 0x0000000904004986 */ /* 0x0001e2000c10110c */
[----:B------:R-:W-:Y:S01]  /*29070*/  ISETP.LT.AND P4, PT, R6, UR7, !P0 ;  /* 0x0000000706007c0c */ /* 0x000fe2000c781270 */
[----:B------:R-:W5:Y:S01]  /*29080*/  LDCU UR7, c[0x0][0x39c] ;  /* 0x00007380ff0777ac */ /* 0x000f620008000800 */
[----:B------:R-:W-:Y:S01]  /*29090*/  PRMT R8, R12, 0x7771, RZ ;  /* 0x000077710c087816 */ /* 0x000fe200000000ff */
[----:B------:R-:W-:-:S04]  /*290a0*/  VIADD R6, R7, 0xa6 ;  /* 0x000000a607067836 */ /* 0x000fc80000000000 */
[----:B------:R1:W-:Y:S01]  /*290b0*/  @P2 STG.E.U8 desc[UR12][R10.64], R8 ;  /* 0x000000080a002986 */ /* 0x0003e2000c10110c */
[----:B------:R-:W-:Y:S01]  /*290c0*/  ISETP.LT.AND P2, PT, R6, UR8, !P0 ;  /* 0x0000000806007c0c */ /* 0x000fe2000c741270 */
[----:B------:R-:W2:Y:S01]  /*290d0*/  LDCU UR8, c[0x0][0x39c] ;  /* 0x00007380ff0877ac */ /* 0x000ea20008000800 */
[----:B0-----:R-:W-:Y:S02]  /*290e0*/  VIADD R4, R7, 0xa7 ;  /* 0x000000a707047836 */ /* 0x001fe40000000000 */
[----:B------:R-:W-:Y:S01]  /*290f0*/  VIADD R5, R0, UR6 ;  /* 0x0000000600057c36 */ /* 0x000fe20008000000 */
[----:B------:R-:W0:Y:S04]  /*29100*/  LDCU UR6, c[0x0][0x3b8] ;  /* 0x00007700ff0677ac */ /* 0x000e280008000800 */
[C---:B------:R-:W-:Y:S01]  /*29110*/  IADD3 R6, P6, PT, R5.reuse, R2, RZ ;  /* 0x0000000205067210 */ /* 0x040fe20007fde0ff */
[----:B-1----:R-:W-:Y:S01]  /*29120*/  VIADD R0, R5, UR4 ;  /* 0x0000000405007c36 */ /* 0x002fe20008000000 */
[----:B------:R-:W1:Y:S01]  /*29130*/  LDCU UR4, c[0x0][0x3b8] ;  /* 0x00007700ff0477ac */ /* 0x000e620008000800 */
[----:B--2---:R-:W-:-:S05]  /*29140*/  PRMT R9, R13, 0x7770, RZ ;  /* 0x000077700d097816 */ /* 0x004fca00000000ff */
[----:B------:R2:W-:Y:S01]  /*29150*/  @P3 STG.E.U8 desc[UR12][R28.64], R9 ;  /* 0x000000091c003986 */ /* 0x0005e2000c10110c */
[----:B-----5:R-:W-:Y:S01]  /*29160*/  ISETP.LT.AND P3, PT, R4, UR7, !P0 ;  /* 0x0000000704007c0c */ /* 0x020fe2000c761270 */
[----:B------:R-:W5:Y:S01]  /*29170*/  LDCU UR7, c[0x0][0x39c] ;  /* 0x00007380ff0777ac */ /* 0x000f620008000800 */
[----:B------:R-:W-:Y:S01]  /*29180*/  PRMT R11, R13, 0x7771, RZ ;  /* 0x000077710d0b7816 */ /* 0x000fe200000000ff */
[----:B--2---:R-:W-:Y:S01]  /*29190*/  IMAD.MOV.U32 R28, RZ, RZ, R7 ;  /* 0x000000ffff1c7224 */ /* 0x004fe200078e0007 */
[----:B------:R-:W-:-:S03]  /*291a0*/  LEA.HI.X.SX32 R7, R5, R3, 0x1, P6 ;  /* 0x0000000305077211 */ /* 0x000fc600030f0eff */
[----:B------:R-:W-:Y:S01]  /*291b0*/  VIADD R4, R28, 0xa8 ;  /* 0x000000a81c047836 */ /* 0x000fe20000000000 */
[----:B------:R-:W-:Y:S01]  /*291c0*/  IADD3 R8, P6, PT, R0, R2, RZ ;  /* 0x0000000200087210 */ /* 0x000fe20007fde0ff */
[----:B------:R2:W-:Y:S01]  /*291d0*/  @P1 STG.E.U8 desc[UR12][R6.64], R11 ;  /* 0x0000000b06001986 */ /* 0x0005e2000c10110c */
[----:B------:R-:W-:Y:S02]  /*291e0*/  VIADD R5, R28, 0xa9 ;  /* 0x000000a91c057836 */ /* 0x000fe40000000000 */
[----:B------:R-:W-:Y:S01]  /*291f0*/  ISETP.LT.AND P1, PT, R4, UR8, !P0 ;  /* 0x0000000804007c0c */ /* 0x000fe2000c721270 */
[----:B------:R-:W0:Y:S01]  /*29200*/  LDCU UR8, c[0x0][0x39c] ;  /* 0x00007380ff0877ac */ /* 0x000e220008000800 */
[C---:B------:R-:W-:Y:S01]  /*29210*/  LEA.HI.X.SX32 R9, R0.reuse, R3, 0x1, P6 ;  /* 0x0000000300097211 */ /* 0x040fe200030f0eff */
[----:B------:R-:W-:Y:S01]  /*29220*/  VIADD R10, R0, UR5 ;  /* 0x00000005000a7c36 */ /* 0x000fe20008000000 */
[----:B------:R-:W0:Y:S01]  /*29230*/  LDCU UR5, c[0x0][0x3b8] ;  /* 0x00007700ff0577ac */ /* 0x000e220008000800 */
[----:B---3--:R-:W-:-:S03]  /*29240*/  PRMT R29, R14, 0x7770, RZ ;  /* 0x000077700e1d7816 */ /* 0x008fc600000000ff */
[CC--:B------:R-:W-:Y:S02]  /*29250*/  IADD3 R4, P6, PT, R10.reuse, R2.reuse, RZ ;  /* 0x000000020a047210 */ /* 0x0c0fe40007fde0ff */
[----:B------:R3:W-:Y:S01]  /*29260*/  @P5 STG.E.U8 desc[UR12][R8.64], R29 ;  /* 0x0000001d08005986 */ /* 0x0007e2000c10110c */
[----:B-----5:R-:W-:Y:S01]  /*29270*/  ISETP.LT.AND P5, PT, R5, UR7, !P0 ;  /* 0x0000000705007c0c */ /* 0x020fe2000c7a1270 */
[----:B------:R-:W5:Y:S01]  /*29280*/  LDCU UR7, c[0x0][0x39c] ;  /* 0x00007380ff0777ac */ /* 0x000f620008000800 */
[C---:B0-----:R-:W-:Y:S01]  /*29290*/  VIADD R0, R10.reuse, UR6 ;  /* 0x000000060a007c36 */ /* 0x041fe20008000000 */
[----:B------:R-:W-:Y:S01]  /*292a0*/  LEA.HI.X.SX32 R5, R10, R3, 0x1, P6 ;  /* 0x000000030a057211 */ /* 0x000fe200030f0eff */
[----:B--2---:R-:W-:Y:S01]  /*292b0*/  VIADD R7, R28, 0xaa ;  /* 0x000000aa1c077836 */ /* 0x004fe20000000000 */
[----:B------:R-:W-:Y:S01]  /*292c0*/  PRMT R11, R14, 0x7771, RZ ;  /* 0x000077710e0b7816 */ /* 0x000fe200000000ff */
[----:B------:R-:W0:Y:S01]  /*292d0*/  LDCU UR6, c[0x0][0x3b8] ;  /* 0x00007700ff0677ac */ /* 0x000e220008000800 */
[----:B------:R-:W-:-:S03]  /*292e0*/  IADD3 R6, P6, PT, R0, R2, RZ ;  /* 0x0000000200067210 */ /* 0x000fc60007fde0ff */
[----:B------:R4:W-:Y:S01]  /*292f0*/  @P4 STG.E.U8 desc[UR12][R4.64], R11 ;  /* 0x0000000b04004986 */ /* 0x0009e2000c10110c */
[----:B------:R-:W-:Y:S01]  /*29300*/  ISETP.LT.AND P4, PT, R7, UR8, !P0 ;  /* 0x0000000807007c0c */ /* 0x000fe2000c781270 */
[----:B---3--:R-:W-:Y:S01]  /*29310*/  VIADD R9, R28, 0xab ;  /* 0x000000ab1c097836 */ /* 0x008fe20000000000 */
[C---:B------:R-:W-:Y:S01]  /*29320*/  LEA.HI.X.SX32 R7, R0.reuse, R3, 0x1, P6 ;  /* 0x0000000300077211 */ /* 0x040fe200030f0eff */
[----:B-1----:R-:W-:Y:S01]  /*29330*/  VIADD R10, R0, UR4 ;  /* 0x00000004000a7c36 */ /* 0x002fe20008000000 */
[----:B------:R-:W1:Y:S04]  /*29340*/  LDCU UR8, c[0x0][0x39c] ;  /* 0x00007380ff0877ac */ /* 0x000e680008000800 */
[C---:B------:R-:W-:Y:S01]  /*29350*/  IADD3 R8, P6, PT, R10.reuse, R2, RZ ;  /* 0x000000020a087210 */ /* 0x040fe20007fde0ff */
[----:B------:R-:W-:Y:S01]  /*29360*/  VIADD R0, R10, UR5 ;  /* 0x000000050a007c36 */ /* 0x000fe20008000000 */
[----:B------:R-:W2:Y:S01]  /*29370*/  LDCU UR4, c[0x0][0x3b8] ;  /* 0x00007700ff0477ac */ /* 0x000ea20008000800 */
[----:B------:R-:W3:Y:S01]  /*29380*/  LDCU UR5, c[0x0][0x3b8] ;  /* 0x00007700ff0577ac */ /* 0x000ee20008000800 */
[----:B----4-:R-:W-:-:S05]  /*29390*/  PRMT R5, R15, 0x7770, RZ ;  /* 0x000077700f057816 */ /* 0x010fca00000000ff */
[----:B------:R4:W-:Y:S01]  /*293a0*/  @P2 STG.E.U8 desc[UR12][R6.64], R5 ;  /* 0x0000000506002986 */ /* 0x0009e2000c10110c */
[----:B-----5:R-:W-:Y:S01]  /*293b0*/  ISETP.LT.AND P2, PT, R9, UR7, !P0 ;  /* 0x0000000709007c0c */ /* 0x020fe2000c741270 */
[----:B------:R-:W5:Y:S01]  /*293c0*/  LDCU UR7, c[0x0][0x39c] ;  /* 0x00007380ff0777ac */ /* 0x000f620008000800 */
[----:B------:R-:W-:Y:S02]  /*293d0*/  LEA.HI.X.SX32 R9, R10, R3, 0x1, P6 ;  /* 0x000000030a097211 */ /* 0x000fe400030f0eff */
[----:B------:R-:W-:Y:S01]  /*293e0*/  PRMT R11, R15, 0x7771, RZ ;  /* 0x000077710f0b7816 */ /* 0x000fe200000000ff */
[----:B----4-:R-:W-:Y:S01]  /*293f0*/  IMAD.MOV.U32 R7, RZ, RZ, R28 ;  /* 0x000000ffff077224 */ /* 0x010fe200078e001c */
[----:B------:R-:W-:-:S03]  /*29400*/  IADD3 R28, P6, PT, R0, R2, RZ ;  /* 0x00000002001c7210 */ /* 0x000fc60007fde0ff */
[----:B------:R4:W-:Y:S01]  /*29410*/  @P3 STG.E.U8 desc[UR12][R8.64], R11 ;  /* 0x0000000b08003986 */ /* 0x0009e2000c10110c */
[----:B------:R-:W-:Y:S01]  /*29420*/  VIADD R4, R7, 0xac ;  /* 0x000000ac07047836 */ /* 0x000fe20000000000 */
[C---:B------:R-:W-:Y:S01]  /*29430*/  LEA.HI.X.SX32 R29, R0.reuse, R3, 0x1, P6 ;  /* 0x00000003001d7211 */ /* 0x040fe200030f0eff */
[----:B0-----:R-:W-:Y:S01]  /*29440*/  VIADD R6, R0, UR6 ;  /* 0x0000000600067c36 */ /* 0x001fe20008000000 */
[----:B------:R-:W0:Y:S02]  /*29450*/  LDCU UR6, c[0x0][0x3b8] ;  /* 0x00007700ff0677ac */ /* 0x000e240008000800 */
[----:B-1----:R-:W-:Y:S01]  /*29460*/  ISETP.LT.AND P3, PT, R4, UR8, !P0 ;  /* 0x0000000804007c0c */ /* 0x002fe2000c761270 */
[----:B------:R-:W1:Y:S01]  /*29470*/  LDCU UR8, c[0x0][0x39c] ;  /* 0x00007380ff0877ac */ /* 0x000e620008000800 */
[----:B----4-:R-:W-:Y:S01]  /*29480*/  IMAD.MOV.U32 R8, RZ, RZ, R7 ;  /* 0x000000ffff087224 */ /* 0x010fe200078e0007 */
[----:B------:R-:W-:-:S03]  /*29490*/  PRMT R7, R16, 0x7770, RZ ;  /* 0x0000777010077816 */ /* 0x000fc600000000ff */
[----:B------:R-:W-:Y:S01]  /*294a0*/  VIADD R5, R8, 0xad ;  /* 0x000000ad08057836 */ /* 0x000fe20000000000 */
[CC--:B------:R-:W-:Y:S01]  /*294b0*/  IADD3 R4, P6, PT, R6.reuse, R2.reuse, RZ ;  /* 0x0000000206047210 */ /* 0x0c0fe20007fde0ff */
[----:B------:R4:W-:Y:S03]  /*294c0*/  @P1 STG.E.U8 desc[UR12][R28.64], R7 ;  /* 0x000000071c001986 */ /* 0x0009e6000c10110c */
[----:B-----5:R-:W-:Y:S01]  /*294d0*/  ISETP.LT.AND P1, PT, R5, UR7, !P0 ;  /* 0x0000000705007c0c */ /* 0x020fe2000c721270 */
[----:B------:R-:W5:Y:S01]  /*294e0*/  LDCU UR7, c[0x0][0x39c] ;  /* 0x00007380ff0777ac */ /* 0x000f620008000800 */
[C---:B--2---:R-:W-:Y:S01]  /*294f0*/  VIADD R0, R6.reuse, UR4 ;  /* 0x0000000406007c36 */ /* 0x044fe20008000000 */
[-C--:B------:R-:W-:Y:S02]  /*29500*/  LEA.HI.X.SX32 R5, R6, R3.reuse, 0x1, P6 ;  /* 0x0000000306057211 */ /* 0x080fe400030f0eff */
[----:B------:R-:W-:Y:S01]  /*29510*/  PRMT R9, R16, 0x7771, RZ ;  /* 0x0000777110097816 */ /* 0x000fe200000000ff */
[----:B------:R-:W-:Y:S01]  /*29520*/  VIADD R6, R8, 0xae ;  /* 0x000000ae08067836 */ /* 0x000fe20000000000 */
[C---:B------:R-:W-:Y:S01]  /*29530*/  IADD3 R10, P6, PT, R0.reuse, R2, RZ ;  /* 0x00000002000a7210 */ /* 0x040fe20007fde0ff */
[----:B------:R-:W2:Y:S02]  /*29540*/  LDCU UR4, c[0x0][0x3b8] ;  /* 0x00007700ff0477ac */ /* 0x000ea40008000800 */
[----:B------:R0:W-:Y:S01]  /*29550*/  @P5 STG.E.U8 desc[UR12][R4.64], R9 ;  /* 0x0000000904005986 */ /* 0x0001e2000c10110c */
[----:B------:R-:W-:-:S02]  /*29560*/  LEA.HI.X.SX32 R11, R0, R3, 0x1, P6 ;  /* 0x00000003000b7211 */ /* 0x000fc400030f0eff */
[----:B----4-:R-:W-:Y:S02]  /*29570*/  PRMT R28, R17, 0x7770, RZ ;  /* 0x00007770111c7816 */ /* 0x010fe400000000ff */
[----:B-1----:R-:W-:Y:S01]  /*29580*/  ISETP.LT.AND P5, PT, R6, UR8, !P0 ;  /* 0x0000000806007c0c */ /* 0x002fe2000c7a1270 */
[----:B------:R-:W1:Y:S01]  /*29590*/  LDCU UR8, c[0x0][0x39c] ;  /* 0x00007380ff0877ac */ /* 0x000e620008000800 */
[----:B0-----:R-:W-:Y:S02]  /*295a0*/  IMAD.MOV.U32 R5, RZ, RZ, R8 ;  /* 0x000000ffff057224 */ /* 0x001fe400078e0008 */
[----:B---3--:R-:W-:Y:S01]  /*295b0*/  VIADD R8, R0, UR5 ;  /* 0x0000000500087c36 */ /* 0x008fe20008000000 */
[----:B------:R-:W0:Y:S01]  /*295c0*/  LDCU UR5, c[0x0][0x3b8] ;  /* 0x00007700ff0577ac */ /* 0x000e220008000800 */
[----:B------:R-:W-:Y:S01]  /*295d0*/  VIADD R7, R5, 0xaf ;  /* 0x000000af05077836 */ /* 0x000fe20000000000 */
[----:B------:R2:W-:Y:S02]  /*295e0*/  @P4 STG.E.U8 desc[UR12][R10.64], R28 ;  /* 0x0000001c0a004986 */ /* 0x0005e4000c10110c */
[----:B------:R-:W-:-:S02]  /*295f0*/  IADD3 R6, P6, PT, R8, R2, RZ ;  /* 0x0000000208067210 */ /* 0x000fc40007fde0ff */
[----:B-----5:R-:W-:Y:S01]  /*29600*/  ISETP.LT.AND P4, PT, R7, UR7, !P0 ;  /* 0x0000000707007c0c */ /* 0x020fe2000c781270 */
[----:B------:R-:W3:Y:S01]  /*29610*/  LDCU UR7, c[0x0][0x39c] ;  /* 0x00007380ff0777ac */ /* 0x000ee20008000800 */
[C---:B------:R-:W-:Y:S01]  /*29620*/  VIADD R0, R8.reuse, UR6 ;  /* 0x0000000608007c36 */ /* 0x040fe20008000000 */
[-C--:B------:R-:W-:Y:S02]  /*29630*/  LEA.HI.X.SX32 R7, R8, R3.reuse, 0x1, P6 ;  /* 0x0000000308077211 */ /* 0x080fe400030f0eff */
[----:B------:R-:W-:Y:S01]  /*29640*/  PRMT R29, R17, 0x7771, RZ ;  /* 0x00007771111d7816 */ /* 0x000fe200000000ff */
[----:B------:R-:W-:Y:S01]  /*29650*/  VIADD R4, R5, 0xb0 ;  /* 0x000000b005047836 */ /* 0x000fe20000000000 */
[CC--:B------:R-:W-:Y:S01]  /*29660*/  IADD3 R8, P6, PT, R0.reuse, R2.reuse, RZ ;  /* 0x0000000200087210 */ /* 0x0c0fe20007fde0ff */
[----:B--2---:R-:W-:Y:S01]  /*29670*/  VIADD R10, R0, UR4 ;  /* 0x00000004000a7c36 */ /* 0x004fe20008000000 */
[----:B------:R-:W-:Y:S01]  /*29680*/  PRMT R28, R18, 0x7770, RZ ;  /* 0x00007770121c7816 */ /* 0x000fe200000000ff */
[----:B------:R2:W-:Y:S01]  /*29690*/  @P2 STG.E.U8 desc[UR12][R6.64], R29 ;  /* 0x0000001d06002986 */ /* 0x0005e2000c10110c */
[----:B------:R-:W-:Y:S01]  /*296a0*/  LEA.HI.X.SX32 R9, R0, R3, 0x1, P6 ;  /* 0x0000000300097211 */ /* 0x000fe200030f0eff */
[----:B0-----:R-:W-:Y:S01]  /*296b0*/  VIADD R0, R10, UR5 ;  /* 0x000000050a007c36 */ /* 0x001fe20008000000 */
[----:B-1----:R-:W-:Y:S01]  /*296c0*/  ISETP.LT.AND P2, PT, R4, UR8, !P0 ;  /* 0x0000000804007c0c */ /* 0x002fe2000c741270 */
[----:B------:R-:W0:Y:S01]  /*296d0*/  LDCU UR8, c[0x0][0x39c] ;  /* 0x00007380ff0877ac */ /* 0x000e220008000800 */
[----:B------:R-:W-:Y:S01]  /*296e0*/  IADD3 R4, P6, PT, R10, R2, RZ ;  /* 0x000000020a047210 */ /* 0x000fe20007fde0ff */
[----:B------:R-:W1:Y:S01]  /*296f0*/  LDCU UR6, c[0x0][0x3b8] ;  /* 0x00007700ff0677ac */ /* 0x000e620008000800 */
[----:B--2---:R-:W-:Y:S01]  /*29700*/  IMAD.MOV.U32 R7, RZ, RZ, R5 ;  /* 0x000000ffff077224 */ /* 0x004fe200078e0005 */
[----:B------:R2:W-:Y:S01]  /*29710*/  @P3 STG.E.U8 desc[UR12][R8.64], R28 ;  /* 0x0000001c08003986 */ /* 0x0005e2000c10110c */
[----:B------:R-:W-:Y:S01]  /*29720*/  PRMT R29, R18, 0x7771, RZ ;  /* 0x00007771121d7816 */ /* 0x000fe200000000ff */
[----:B------:R-:W4:Y:S01]  /*29730*/  LDCU UR4, c[0x0][0x3b8] ;  /* 0x00007700ff0477ac */ /* 0x000f220008000800 */
[----:B------:R-:W-:Y:S01]  /*29740*/  VIADD R5, R7, 0xb1 ;  /* 0x000000b107057836 */ /* 0x000fe20000000000 */
[----:B------:R-:W5:Y:S04]  /*29750*/  LDCU UR5, c[0x0][0x3b8] ;  /* 0x00007700ff0577ac */ /* 0x000f680008000800 */
[----:B---3--:R-:W-:-:S02]  /*29760*/  ISETP.LT.AND P3, PT, R5, UR7, !P0 ;  /* 0x0000000705007c0c */ /* 0x008fc4000c761270 */
[-C--:B------:R-:W-:Y:S01]  /*29770*/  LEA.HI.X.SX32 R5, R10, R3.reuse, 0x1, P6 ;  /* 0x000000030a057211 */ /* 0x080fe200030f0eff */
[----:B------:R-:W3:Y:S01]  /*29780*/  LDCU UR7, c[0x0][0x39c] ;  /* 0x00007380ff0777ac */ /* 0x000ee20008000800 */
[C---:B------:R-:W-:Y:S02]  /*29790*/  IADD3 R10, P6, PT, R0.reuse, R2, RZ ;  /* 0x00000002000a7210 */ /* 0x040fe40007fde0ff */
[----:B--2---:R-:W-:Y:S02]  /*297a0*/  PRMT R28, R19, 0x7770, RZ ;  /* 0x00007770131c7816 */ /* 0x004fe400000000ff */
[----:B------:R-:W-:Y:S01]  /*297b0*/  LEA.HI.X.SX32 R11, R0, R3, 0x1, P6 ;  /* 0x00000003000b7211 */ /* 0x000fe200030f0eff */
[----:B------:R-:W-:Y:S04]  /*297c0*/  @P1 STG.E.U8 desc[UR12][R4.64], R29 ;  /* 0x0000001d04001986 */ /* 0x000fe8000c10110c */
[----:B------:R2:W-:Y:S04]  /*297d0*/  @P5 STG.E.U8 desc[UR12][R10.64], R28 ;  /* 0x0000001c0a005986 */ /* 0x0005e8000c10110c */
[----:B--2---:R-:W2:Y:S01]  /*297e0*/  LDL.LU R28, [R1+0xa4] ;  /* 0x0000a400011c7983 */ /* 0x004ea20000300800 */
[----:B------:R-:W-:-:S02]  /*297f0*/  VIADD R6, R7, 0xb2 ;  /* 0x000000b207067836 */ /* 0x000fc40000000000 */
[----:B------:R-:W-:-:S03]  /*29800*/  VIADD R7, R7, 0xb3 ;  /* 0x000000b307077836 */ /* 0x000fc60000000000 */
[----:B0-----:R-:W-:Y:S01]  /*29810*/  ISETP.LT.AND P1, PT, R6, UR8, !P0 ;  /* 0x0000000806007c0c */ /* 0x001fe2000c721270 */
[----:B------:R-:W0:Y:S01]  /*29820*/  LDCU UR8, c[0x0][0x39c] ;  /* 0x00007380ff0877ac */ /* 0x000e220008000800 */
[----:B-1----:R-:W-:Y:S01]  /*29830*/  VIADD R8, R0, UR6 ;  /* 0x0000000600087c36 */ /* 0x002fe20008000000 */
[----:B---3--:R-:W-:Y:S01]  /*29840*/  ISETP.LT.AND P5, PT, R7, UR7, !P0 ;  /* 0x0000000707007c0c */ /* 0x008fe2000c7a1270 */
[----:B------:R-:W1:Y:S03]  /*29850*/  LDCU UR7, c[0x0][0x39c] ;  /* 0x00007380ff0777ac */ /* 0x000e660008000800 */
[C---:B------:R-:W-:Y:S01]  /*29860*/  IADD3 R6, P6, PT, R8.reuse, R2, RZ ;  /* 0x0000000208067210 */ /* 0x040fe20007fde0ff */
[----:B----4-:R-:W-:Y:S01]  /*29870*/  VIADD R0, R8, UR4 ;  /* 0x0000000408007c36 */ /* 0x010fe20008000000 */
[----:B------:R-:W3:Y:S01]  /*29880*/  LDCU UR6, c[0x0][0x3b8] ;  /* 0x00007700ff0677ac */ /* 0x000ee20008000800 */
[----:B------:R-:W-:-:S02]  /*29890*/  PRMT R29, R19, 0x7771, RZ ;  /* 0x00007771131d7816 */ /* 0x000fc400000000ff */
[----:B------:R-:W-:Y:S01]  /*298a0*/  LEA.HI.X.SX32 R7, R8, R3, 0x1, P6 ;  /* 0x0000000308077211 */ /* 0x000fe200030f0eff */
[----:B------:R-:W4:Y:S01]  /*298b0*/  LDCU UR4, c[0x0][0x3b8] ;  /* 0x00007700ff0477ac */ /* 0x000f220008000800 */
[----:B------:R-:W-:-:S03]  /*298c0*/  IADD3 R8, P6, PT, R0, R2, RZ ;  /* 0x0000000200087210 */ /* 0x000fc60007fde0ff */
[----:B------:R0:W-:Y:S01]  /*298d0*/  @P4 STG.E.U8 desc[UR12][R6.64], R29 ;  /* 0x0000001d06004986 */ /* 0x0001e2000c10110c */
[----:B------:R-:W-:Y:S02]  /*298e0*/  LEA.HI.X.SX32 R9, R0, R3, 0x1, P6 ;  /* 0x0000000300097211 */ /* 0x000fe400030f0eff */
[----:B------:R-:W-:Y:S01]  /*298f0*/  PRMT R11, R12, 0x7772, RZ ;  /* 0x000077720c0b7816 */ /* 0x000fe200000000ff */
[----:B-----5:R-:W-:Y:S01]  /*29900*/  VIADD R10, R0, UR5 ;  /* 0x00000005000a7c36 */ /* 0x020fe20008000000 */
[----:B------:R-:W5:Y:S03]  /*29910*/  LDCU UR5, c[0x0][0x3b8] ;  /* 0x00007700ff0577ac */ /* 0x000f660008000800 */
[----:B------:R1:W-:Y:S01]  /*29920*/  @P2 STG.E.U8 desc[UR12][R8.64], R11 ;  /* 0x0000000b08002986 */ /* 0x0003e2000c10110c */
[----:B---3--:R-:W-:Y:S01]  /*29930*/  VIADD R0, R10, UR6 ;  /* 0x000000060a007c36 */ /* 0x008fe20008000000 */
[----:B------:R-:W3:Y:S01]  /*29940*/  LDCU UR6, c[0x0][0x3b8] ;  /* 0x00007700ff0677ac */ /* 0x000ee20008000800 */
[----:B0-----:R-:W-:-:S02]  /*29950*/  PRMT R29, R12, 0x7773, RZ ;  /* 0x000077730c1d7816 */ /* 0x001fc400000000ff */
[----:B-1----:R-:W-:Y:S01]  /*29960*/  PRMT R9, R13, 0x7772, RZ ;  /* 0x000077720d097816 */ /* 0x002fe200000000ff */
[C---:B--2---:R-:W-:Y:S02]  /*29970*/  VIADD R4, R28.reuse, 0xb4 ;  /* 0x000000b41c047836 */ /* 0x044fe40000000000 */
[----:B------:R-:W-:-:S03]  /*29980*/  VIADD R5, R28, 0xb5 ;  /* 0x000000b51c057836 */ /* 0x000fc60000000000 */
[----:B------:R-:W-:Y:S01]  /*29990*/  ISETP.LT.AND P4, PT, R4, UR8, !P0 ;  /* 0x0000000804007c0c */ /* 0x000fe2000c781270 */
[----:B------:R-:W0:Y:S01]  /*299a0*/  LDCU UR8, c[0x0][0x39c] ;  /* 0x00007380ff0877ac */ /* 0x000e220008000800 */
[----:B------:R-:W-:Y:S02]  /*299b0*/  ISETP.LT.AND P2, PT, R5, UR7, !P0 ;  /* 0x0000000705007c0c */ /* 0x000fe4000c741270 */
[-C--:B------:R-:W-:Y:S01]  /*299c0*/  IADD3 R4, P6, PT, R10, R2.reuse, RZ ;  /* 0x000000020a047210 */ /* 0x080fe20007fde0ff */
[----:B------:R-:W1:Y:S01]  /*299d0*/  LDCU UR7, c[0x0][0x39c] ;  /* 0x00007380ff0777ac */ /* 0x000e620008000800 */
[----:B------:R-:W-:Y:S02]  /*299e0*/  VIADD R7, R28, 0xb6 ;  /* 0x000000b61c077836 */ /* 0x000fe40000000000 */
[----:B------:R-:W-:Y:S02]  /*299f0*/  LEA.HI.X.SX32 R5, R10, R3, 0x1, P6 ;  /* 0x000000030a057211 */ /* 0x000fe400030f0eff */
[----:B------:R-:W-:-:S03]  /*29a00*/  IADD3 R6, P6, PT, R0, R2, RZ ;  /* 0x0000000200067210 */ /* 0x000fc60007fde0ff */
[----:B------:R2:W-:Y:S01]  /*29a10*/  @P3 STG.E.U8 desc[UR12][R4.64], R29 ;  /* 0x0000001d04003986 */ /* 0x0005e2000c10110c */
[----:B------:R-:W-:Y:S01]  /*29a20*/  VIADD R8, R28, 0xb7 ;  /* 0x000000b71c087836 */ /* 0x000fe20000000000 */
[----:B0-----:R-:W-:Y:S01]  /*29a30*/  ISETP.LT.AND P3, PT, R7, UR8, !P0 ;  /* 0x0000000807007c0c */ /* 0x001fe2000c761270 */
[----:B------:R-:W0:Y:S01]  /*29a40*/  LDCU UR8, c[0x0][0x39c] ;  /* 0x00007380ff0877ac */ /* 0x000e220008000800 */
[CC--:B------:R-:W-:Y:S01]  /*29a50*/  LEA.HI.X.SX32 R7, R0.reuse, R3.reuse, 0x1, P6 ;  /* 0x0000000300077211 */ /* 0x0c0fe200030f0eff */
[----:B----4-:R-:W-:Y:S01]  /*29a60*/  VIADD R0, R0, UR4 ;  /* 0x0000000400007c36 */ /* 0x010fe20008000000 */
[----:B------:R-:W4:Y:S03]  /*29a70*/  LDCU UR4, c[0x0][0x3b8] ;  /* 0x00007700ff0477ac */ /* 0x000f260008000800 */
[----:B------:R3:W-:Y:S01]  /*29a80*/  @P1 STG.E.U8 desc[UR12][R6.64], R9 ;  /* 0x0000000906001986 */ /* 0x0007e2000c10110c */
[----:B-1----:R-:W-:Y:S01]  /*29a90*/  ISETP.LT.AND P1, PT, R8, UR7, !P0 ;  /* 0x0000000708007c0c */ /* 0x002fe2000c721270 */
[----:B------:R-:W1:Y:S01]  /*29aa0*/  LDCU UR7, c[0x0][0x39c] ;  /* 0x00007380ff0777ac */ /* 0x000e620008000800 */
[CC--:B------:R-:W-:Y:S01]  /*29ab0*/  IADD3 R10, P6, PT, R0.reuse, R2.reuse, RZ ;  /* 0x00000002000a7210 */ /* 0x0c0fe20007fde0ff */
[C---:B-----5:R-:W-:Y:S01]  /*29ac0*/  VIADD R8, R0.reuse, UR5 ;  /* 0x0000000500087c36 */ /* 0x060fe20008000000 */
[----:B--2---:R-:W-:Y:S01]  /*29ad0*/  PRMT R29, R13, 0x7773, RZ ;  /* 0x000077730d1d7816 */ /* 0x004fe200000000ff */
[----:B------:R-:W2:Y:S01]  /*29ae0*/  LDCU UR5, c[0x0][0x3b8] ;  /* 0x00007700ff0577ac */ /* 0x000ea20008000800 */
[----:B------:R-:W-:Y:S01]  /*29af0*/  LEA.HI.X.SX32 R11, R0, R3, 0x1, P6 ;  /* 0x00000003000b7211 */ /* 0x000fe200030f0eff */
[----:B------:R-:W-:Y:S01]  /*29b00*/  VIADD R0, R28, 0xb8 ;  /* 0x000000b81c007836 */ /* 0x000fe20000000000 */
[----:B------:R-:W-:-:S02]  /*29b10*/  IADD3 R4, P6, PT, R8, R2, RZ ;  /* 0x0000000208047210 */ /* 0x000fc40007fde0ff */
[----:B------:R-:W-:Y:S01]  /*29b20*/  PRMT R13, R14, 0x7772, RZ ;  /* 0x000077720e0d7816 */ /* 0x000fe200000000ff */
[----:B------:R4:W-:Y:S01]  /*29b30*/  @P5 STG.E.U8 desc[UR12][R10.64], R29 ;  /* 0x0000001d0a005986 */ /* 0x0009e2000c10110c */
[----:B0-----:R-:W-:Y:S01]  /*29b40*/  ISETP.LT.AND P5, PT, R0, UR8, !P0 ;  /* 0x0000000800007c0c */ /* 0x001fe2000c7a1270 */
[----:B------:R-:W0:Y:S01]  /*29b50*/  LDCU UR8, c[0x0][0x39c] ;  /* 0x00007380ff0877ac */ /* 0x000e220008000800 */
[-C--:B------:R-:W-:Y:S01]  /*29b60*/  LEA.HI.X.SX32 R5, R8, R3.reuse, 0x1, P6 ;  /* 0x0000000308057211 */ /* 0x080fe200030f0eff */
[----:B------:R-:W-:Y:S02]  /*29b70*/  VIADD R0, R28, 0xb9 ;  /* 0x000000b91c007836 */ /* 0x000fe40000000000 */
[----:B---3--:R-:W-:Y:S01]  /*29b80*/  VIADD R6, R8, UR6 ;  /* 0x0000000608067c36 */ /* 0x008fe20008000000 */
[----:B------:R-:W3:Y:S01]  /*29b90*/  LDCU UR6, c[0x0][0x3b8] ;  /* 0x00007700ff0677ac */ /* 0x000ee20008000800 */
[----:B------:R5:W-:Y:S01]  /*29ba0*/  @P4 STG.E.U8 desc[UR12][R4.64], R13 ;  /* 0x0000000d04004986 */ /* 0x000be2000c10110c */
[----:B-1----:R-:W-:Y:S01]  /*29bb0*/  ISETP.LT.AND P4, PT, R0, UR7, !P0 ;  /* 0x0000000700007c0c */ /* 0x002fe2000c781270 */
[----:B------:R-:W1:Y:S01]  /*29bc0*/  LDCU UR7, c[0x0][0x39c] ;  /* 0x00007380ff0777ac */ /* 0x000e620008000800 */
[CC--:B------:R-:W-:Y:S01]  /*29bd0*/  IADD3 R8, P6, PT, R6.reuse, R2.reuse, RZ ;  /* 0x0000000206087210 */ /* 0x0c0fe20007fde0ff */
[----:B----4-:R-:W-:Y:S01]  /*29be0*/  VIADD R10, R6, UR4 ;  /* 0x00000004060a7c36 */ /* 0x010fe20008000000 */
[----:B------:R-:W-:Y:S01]  /*29bf0*/  PRMT R11, R14, 0x7773, RZ ;  /* 0x000077730e0b7816 */ /* 0x000fe200000000ff */
[----:B------:R-:W-:Y:S01]  /*29c00*/  VIADD R0, R28, 0xba ;  /* 0x000000ba1c007836 */ /* 0x000fe20000000000 */
[----:B------:R-:W-:Y:S01]  /*29c10*/  LEA.HI.X.SX32 R9, R6, R3, 0x1, P6 ;  /* 0x0000000306097211 */ /* 0x000fe200030f0eff */
[----:B------:R-:W4:Y:S01]  /*29c20*/  LDCU UR4, c[0x0][0x3b8] ;  /* 0x00007700ff0477ac */ /* 0x000f220008000800 */
[----:B------:R-:W-:Y:S01]  /*29c30*/  IADD3 R6, P6, PT, R10, R2, RZ ;  /* 0x000000020a067210 */ /* 0x000fe20007fde0ff */
[----:B------:R-:W4:Y:S01]  /*29c40*/  LDL.LU R29, [R1+0xa0] ;  /* 0x0000a000011d7983 */ /* 0x000f220000300800 */
[----:B-----5:R-:W-:-:S02]  /*29c50*/  PRMT R13, R15, 0x7772, RZ ;  /* 0x000077720f0d7816 */ /* 0x020fc400000000ff */
[-C--:B------:R-:W-:Y:S01]  /*29c60*/  LEA.HI.X.SX32 R7, R10, R3.reuse, 0x1, P6 ;  /* 0x000000030a077211 */ /* 0x080fe200030f0eff */
[----:B------:R3:W-:Y:S01]  /*29c70*/  @P2 STG.E.U8 desc[UR12][R8.64], R11 ;  /* 0x0000000b08002986 */ /* 0x0007e2000c10110c */
[----:B0-----:R-:W-:Y:S01]  /*29c80*/  ISETP.LT.AND P2, PT, R0, UR8, !P0 ;  /* 0x0000000800007c0c */ /* 0x001fe2000c741270 */
[----:B------:R-:W0:Y:S01]  /*29c90*/  LDCU UR8, c[0x0][0x39c] ;  /* 0x00007380ff0877ac */ /* 0x000e220008000800 */
[----:B------:R-:W-:Y:S01]  /*29ca0*/  VIADD R0, R28, 0xbb ;  /* 0x000000bb1c007836 */ /* 0x000fe20000000000 */
[----:B------:R5:W-:Y:S01]  /*29cb0*/  @P3 STG.E.U8 desc[UR12][R6.64], R13 ;  /* 0x0000000d06003986 */ /* 0x000be2000c10110c */
[----:B--2---:R-:W-:Y:S01]  /*29cc0*/  VIADD R10, R10, UR5 ;  /* 0x000000050a0a7c36 */ /* 0x004fe20008000000 */
[----:B------:R-:W2:Y:S02]  /*29cd0*/  LDCU UR5, c[0x0][0x3b8] ;  /* 0x00007700ff0577ac */ /* 0x000ea40008000800 */
[----:B-1----:R-:W-:Y:S01]  /*29ce0*/  ISETP.LT.AND P3, PT, R0, UR7, !P0 ;  /* 0x0000000700007c0c */ /* 0x002fe2000c761270 */
[----:B------:R-:W1:Y:S01]  /*29cf0*/  LDCU UR7, c[0x0][0x39c] ;  /* 0x00007380ff0777ac */ /* 0x000e620008000800 */
[CC--:B------:R-:W-:Y:S01]  /*29d00*/  IADD3 R4, P6, PT, R10.reuse, R2.reuse, RZ ;  /* 0x000000020a047210 */ /* 0x0c0fe20007fde0ff */
[----:B---3--:R-:W-:Y:S01]  /*29d10*/  VIADD R11, R10, UR6 ;  /* 0x000000060a0b7c36 */ /* 0x008fe20008000000 */
[----:B------:R-:W-:Y:S01]  /*29d20*/  PRMT R15, R15, 0x7773, RZ ;  /* 0x000077730f0f7816 */ /* 0x000fe200000000ff */
[----:B------:R-:W-:Y:S01]  /*29d30*/  VIADD R0, R28, 0xbc ;  /* 0x000000bc1c007836 */ /* 0x000fe20000000000 */
[----:B------:R-:W-:Y:S01]  /*29d40*/  LEA.HI.X.SX32 R5, R10, R3, 0x1, P6 ;  /* 0x000000030a057211 */ /* 0x000fe200030f0eff */
[----:B------:R-:W3:Y:S01]  /*29d50*/  LDCU UR6, c[0x0][0x3b8] ;  /* 0x00007700ff0677ac */ /* 0x000ee20008000800 */
[----:B------:R-:W-:-:S02]  /*29d60*/  IADD3 R8, P6, PT, R11, R2, RZ ;  /* 0x000000020b087210 */ /* 0x000fc40007fde0ff */
[----:B-----5:R-:W-:Y:S01]  /*29d70*/  PRMT R13, R16, 0x7772, RZ ;  /* 0x00007772100d7816 */ /* 0x020fe200000000ff */
[----:B------:R5:W-:Y:S01]  /*29d80*/  @P1 STG.E.U8 desc[UR12][R4.64], R15 ;  /* 0x0000000f04001986 */ /* 0x000be2000c10110c */
[----:B0-----:R-:W-:Y:S01]  /*29d90*/  ISETP.LT.AND P1, PT, R0, UR8, !P0 ;  /* 0x0000000800007c0c */ /* 0x001fe2000c721270 */
[----:B------:R-:W0:Y:S01]  /*29da0*/  LDCU UR8, c[0x0][0x39c] ;  /* 0x00007380ff0877ac */ /* 0x000e220008000800 */
[C---:B------:R-:W-:Y:S01]  /*29db0*/  LEA.HI.X.SX32 R9, R11.reuse, R3, 0x1, P6 ;  /* 0x000000030b097211 */ /* 0x040fe200030f0eff */
[----:B------:R-:W-:Y:S02]  /*29dc0*/  VIADD R0, R28, 0xbd ;  /* 0x000000bd1c007836 */ /* 0x000fe40000000000 */
[----:B----4-:R-:W-:Y:S01]  /*29dd0*/  VIADD R11, R11, UR4 ;  /* 0x000000040b0b7c36 */ /* 0x010fe20008000000 */
[----:B------:R-:W4:Y:S01]  /*29de0*/  LDCU UR4, c[0x0][0x3b8] ;  /* 0x00007700ff0477ac */ /* 0x000f220008000800 */
[----:B------:R0:W-:Y:S01]  /*29df0*/  @P5 STG.E.U8 desc[UR12][R8.64], R13 ;  /* 0x0000000d08005986 */ /* 0x0001e2000c10110c */
[----:B-1----:R-:W-:Y:S01]  /*29e00*/  ISETP.LT.AND P5, PT, R0, UR7, !P0 ;  /* 0x0000000700007c0c */ /* 0x002fe2000c7a1270 */
[----:B------:R-:W1:Y:S01]  /*29e10*/  LDCU UR7, c[0x0][0x39c] ;  /* 0x00007380ff0777ac */ /* 0x000e620008000800 */
[C---:B------:R-:W-:Y:S01]  /*29e20*/  IADD3 R6, P6, PT, R11.reuse, R2, RZ ;  /* 0x000000020b067210 */ /* 0x040fe20007fde0ff */
[----:B--2---:R-:W-:-:S02]  /*29e30*/  VIADD R10, R11, UR5 ;  /* 0x000000050b0a7c36 */ /* 0x004fc40008000000 */
[----:B------:R-:W-:Y:S01]  /*29e40*/  VIADD R0, R28, 0xbe ;  /* 0x000000be1c007836 */ /* 0x000fe20000000000 */
[-C--:B------:R-:W-:Y:S01]  /*29e50*/  LEA.HI.X.SX32 R7, R11, R3.reuse, 0x1, P6 ;  /* 0x000000030b077211 */ /* 0x080fe200030f0eff */
[----:B------:R-:W2:Y:S01]  /*29e60*/  LDCU UR5, c[0x0][0x3b8] ;  /* 0x00007700ff0577ac */ /* 0x000ea20008000800 */
[----:B------:R-:W-:Y:S02]  /*29e70*/  PRMT R11, R16, 0x7773, RZ ;  /* 0x00007773100b7816 */ /* 0x000fe400000000ff */
[----:B-----5:R-:W-:Y:S02]  /*29e80*/  IADD3 R4, P6, PT, R10, R2, RZ ;  /* 0x000000020a047210 */ /* 0x020fe40007fde0ff */
[----:B0-----:R-:W-:Y:S01]  /*29e90*/  PRMT R13, R17, 0x7772, RZ ;  /* 0x00007772110d7816 */ /* 0x001fe200000000ff */
[----:B------:R4:W-:Y:S01]  /*29ea0*/  @P4 STG.E.U8 desc[UR12][R6.64], R11 ;  /* 0x0000000b06004986 */ /* 0x0009e2000c10110c */
[----:B------:R-:W-:Y:S01]  /*29eb0*/  ISETP.LT.AND P4, PT, R0, UR8, !P0 ;  /* 0x0000000800007c0c */ /* 0x000fe2000c781270 */
[----:B------:R-:W0:Y:S01]  /*29ec0*/  LDCU UR8, c[0x0][0x39c] ;  /* 0x00007380ff0877ac */ /* 0x000e220008000800 */
[----:B------:R-:W-:Y:S01]  /*29ed0*/  LEA.HI.X.SX32 R5, R10, R3, 0x1, P6 ;  /* 0x000000030a057211 */ /* 0x000fe200030f0eff */
[----:B------:R-:W-:-:S02]  /*29ee0*/  VIADD R0, R28, 0xbf ;  /* 0x000000bf1c007836 */ /* 0x000fc40000000000 */
        /* <DEDUP_REMOVED lines=11> */
[----:B------:R-:W-:-:S02]  /*29fa0*/  IADD3 R6, P6, PT, R11, R2, RZ ;  /* 0x000000020b067210 */ /* 0x000fc40007fde0ff */
[----:B-----5:R-:W-:Y:S01]  /*29fb0*/  PRMT R13, R18, 0x7772, RZ ;  /* 0x00007772120d7816 */ /* 0x020fe200000000ff */
[----:B------:R5:W-:Y:S01]  /*29fc0*/  @P3 STG.E.U8 desc[UR12][R8.64], R17 ;  /* 0x0000001108003986 */ /* 0x000be2000c10110c */
[----:B0-----:R-:W-:Y:S01]  /*29fd0*/  ISETP.LT.AND P3, PT, R0, UR8, !P0 ;  /* 0x0000000800007c0c */ /* 0x001fe2000c761270 */
[----:B------:R-:W0:Y:S01]  /*29fe0*/  LDCU UR8, c[0x0][0x39c] ;  /* 0x00007380ff0877ac */ /* 0x000e220008000800 */
[C---:B------:R-:W-:Y:S01]  /*29ff0*/  LEA.HI.X.SX32 R7, R11.reuse, R3, 0x1, P6 ;  /* 0x000000030b077211 */ /* 0x040fe200030f0eff */
[----:B------:R-:W-:Y:S02]  /*2a000*/  VIADD R0, R28, 0xc1 ;  /* 0x000000c11c007836 */ /* 0x000fe40000000000 */
[----:B--2---:R-:W-:Y:S01]  /*2a010*/  VIADD R11, R11, UR5 ;  /* 0x000000050b0b7c36 */ /* 0x004fe20008000000 */
[----:B------:R-:W2:Y:S01]  /*2a020*/  LDCU UR5, c[0x0][0x3b8] ;  /* 0x00007700ff0577ac */ /* 0x000ea20008000800 */
[----:B------:R0:W-:Y:S01]  /*2a030*/  @P1 STG.E.U8 desc[UR12][R6.64], R13 ;  /* 0x0000000d06001986 */ /* 0x0001e2000c10110c */
[----:B-1----:R-:W-:Y:S01]  /*2a040*/  ISETP.LT.AND P1, PT, R0, UR7, !P0 ;  /* 0x0000000700007c0c */ /* 0x002fe2000c721270 */
[----:B------:R-:W1:Y:S01]  /*2a050*/  LDCU UR7, c[0x0][0x39c] ;  /* 0x00007380ff0777ac */ /* 0x000e620008000800 */
[C---:B------:R-:W-:Y:S01]  /*2a060*/  IADD3 R4, P6, PT, R11.reuse, R2, RZ ;  /* 0x000000020b047210 */ /* 0x040fe20007fde0ff */
[----:B---3--:R-:W-:-:S02]  /*2a070*/  VIADD R10, R11, UR6 ;  /* 0x000000060b0a7c36 */ /* 0x008fc40008000000 */
[----:B------:R-:W-:Y:S01]  /*2a080*/  VIADD R0, R28, 0xc2 ;  /* 0x000000c21c007836 */ /* 0x000fe20000000000 */
[-C--:B------:R-:W-:Y:S01]  /*2a090*/  LEA.HI.X.SX32 R5, R11, R3.reuse, 0x1, P6 ;  /* 0x000000030b057211 */ /* 0x080fe200030f0eff */
[----:B------:R-:W3:Y:S01]  /*2a0a0*/  LDCU UR6, c[0x0][0x3b8] ;  /* 0x00007700ff0677ac */ /* 0x000ee20008000800 */
        /* <DEDUP_REMOVED lines=8> */
[----:B----4-:R-:W-:Y:S01]  /*2a130*/  VIADD R10, R10, UR4 ;  /* 0x000000040a0a7c36 */ /* 0x010fe20008000000 */
[----:B------:R-:W4:Y:S01]  /*2a140*/  LDCU UR4, c[0x0][0x3b8] ;  /* 0x00007700ff0477ac */ /* 0x000f220008000800 */
[----:B------:R5:W-:Y:S01]  /*2a150*/  @P4 STG.E.U8 desc[UR12][R8.64], R13 ;  /* 0x0000000d08004986 */ /* 0x000be2000c10110c */
[----:B-1----:R-:W-:Y:S01]  /*2a160*/  ISETP.LT.AND P4, PT, R0, UR7, !P0 ;  /* 0x0000000700007c0c */ /* 0x002fe2000c781270 */
[----:B------:R-:W1:Y:S01]  /*2a170*/  LDCU UR7, c[0x0][0x39c] ;  /* 0x00007380ff0777ac */ /* 0x000e620008000800 */
[CC--:B------:R-:W-:Y:S01]  /*2a180*/  IADD3 R6, P6, PT, R10.reuse, R2.reuse, RZ ;  /* 0x000000020a067210 */ /* 0x0c0fe20007fde0ff */
[----:B--2---:R-:W-:Y:S01]  /*2a190*/  VIADD R11, R10, UR5 ;  /* 0x000000050a0b7c36 */ /* 0x004fe20008000000 */
[----:B------:R-:W-:Y:S01]  /*2a1a0*/  PRMT R19, R19, 0x7773, RZ ;  /* 0x0000777313137816 */ /* 0x000fe200000000ff */
[----:B------:R-:W-:Y:S01]  /*2a1b0*/  VIADD R0, R28, 0xc4 ;  /* 0x000000c41c007836 */ /* 0x000fe20000000000 */
[----:B------:R-:W-:Y:S01]  /*2a1c0*/  LEA.HI.X.SX32 R7, R10, R3, 0x1, P6 ;  /* 0x000000030a077211 */ /* 0x000fe200030f0eff */
[----:B------:R-:W2:Y:S01]  /*2a1d0*/  LDCU UR5, c[0x0][0x3b8] ;  /* 0x00007700ff0577ac */ /* 0x000ea20008000800 */
[----:B------:R-:W-:-:S02]  /*2a1e0*/  IADD3 R4, P6, PT, R11, R2, RZ ;  /* 0x000000020b047210 */ /* 0x000fc40007fde0ff */
[----:B-----5:R-:W-:Y:S01]  /*2a1f0*/  PRMT R9, R20, 0x7770, RZ ;  /* 0x0000777014097816 */ /* 0x020fe200000000ff */
[----:B------:R5:W-:Y:S01]  /*2a200*/  @P2 STG.E.U8 desc[UR12][R6.64], R19 ;  /* 0x0000001306002986 */ /* 0x000be2000c10110c */
[----:B0-----:R-:W-:Y:S01]  /*2a210*/  ISETP.LT.AND P2, PT, R0, UR8, !P0 ;  /* 0x0000000800007c0c */ /* 0x001fe2000c741270 */
[----:B------:R-:W0:Y:S01]  /*2a220*/  LDCU UR8, c[0x0][0x39c] ;  /* 0x00007380ff0877ac */ /* 0x000e220008000800 */
[CC--:B------:R-:W-:Y:S01]  /*2a230*/  LEA.HI.X.SX32 R5, R11.reuse, R3.reuse, 0x1, P6 ;  /* 0x000000030b057211 */ /* 0x0c0fe200030f0eff */
[----:B------:R-:W-:Y:S02]  /*2a240*/  VIADD R0, R28, 0xc5 ;  /* 0x000000c51c007836 */ /* 0x000fe40000000000 */
[----:B---3--:R-:W-:Y:S01]  /*2a250*/  VIADD R11, R11, UR6 ;  /* 0x000000060b0b7c36 */ /* 0x008fe20008000000 */
[----:B------:R-:W3:Y:S01]  /*2a260*/  LDCU UR6, c[0x0][0x3b8] ;  /* 0x00007700ff0677ac */ /* 0x000ee20008000800 */
[----:B------:R2:W-:Y:S01]  /*2a270*/  @P3 STG.E.U8 desc[UR12][R4.64], R9 ;  /* 0x0000000904003986 */ /* 0x0005e2000c10110c */
[----:B-1----:R-:W-:Y:S01]  /*2a280*/  ISETP.LT.AND P3, PT, R0, UR7, !P0 ;  /* 0x0000000700007c0c */ /* 0x002fe2000c761270 */
[----:B------:R-:W1:Y:S01]  /*2a290*/  LDCU UR7, c[0x0][0x39c] ;  /* 0x00007380ff0777ac */ /* 0x000e620008000800 */
[CC--:B------:R-:W-:Y:S01]  /*2a2a0*/  IADD3 R10, P6, PT, R11.reuse, R2.reuse, RZ ;  /* 0x000000020b0a7210 */ /* 0x0c0fe20007fde0ff */
[C---:B----4-:R-:W-:Y:S01]  /*2a2b0*/  VIADD R8, R11.reuse, UR4 ;  /* 0x000000040b087c36 */ /* 0x050fe20008000000 */
[----:B------:R-:W-:Y:S01]  /*2a2c0*/  PRMT R15, R20, 0x7771, RZ ;  /* 0x00007771140f7816 */ /* 0x000fe200000000ff */
[----:B------:R-:W-:Y:S01]  /*2a2d0*/  VIADD R0, R28, 0xc6 ;  /* 0x000000c61c007836 */ /* 0x000fe20000000000 */
[----:B------:R-:W-:Y:S01]  /*2a2e0*/  LEA.HI.X.SX32 R11, R11, R3, 0x1, P6 ;  /* 0x000000030b0b7211 */ /* 0x000fe200030f0eff */
[----:B------:R-:W4:Y:S01]  /*2a2f0*/  LDCU UR4, c[0x0][0x3b8] ;  /* 0x00007700ff0477ac */ /* 0x000f220008000800 */
[----:B-----5:R-:W-:-:S02]  /*2a300*/  IADD3 R6, P6, PT, R8, R2, RZ ;  /* 0x0000000208067210 */ /* 0x020fc40007fde0ff */
[C---:B------:R-:W-:Y:S01]  /*2a310*/  PRMT R13, R21.reuse, 0x7770, RZ ;  /* 0x00007770150d7816 */ /* 0x040fe200000000ff */
[----:B------:R3:W-:Y:S01]  /*2a320*/  @P1 STG.E.U8 desc[UR12][R10.64], R15 ;  /* 0x0000000f0a001986 */ /* 0x0007e2000c10110c */
[----:B0-----:R-:W-:Y:S01]  /*2a330*/  ISETP.LT.AND P1, PT, R0, UR8, !P0 ;  /* 0x0000000800007c0c */ /* 0x001fe2000c721270 */
[----:B------:R-:W0:Y:S01]  /*2a340*/  LDCU UR8, c[0x0][0x39c] ;  /* 0x00007380ff0877ac */ /* 0x000e220008000800 */
[-C--:B------:R-:W-:Y:S01]  /*2a350*/  LEA.HI.X.SX32 R7, R8, R3.reuse, 0x1, P6 ;  /* 0x0000000308077211 */ /* 0x080fe200030f0eff */
[----:B------:R-:W-:Y:S02]  /*2a360*/  VIADD R0, R28, 0xc7 ;  /* 0x000000c71c007836 */ /* 0x000fe40000000000 */
[----:B--2---:R-:W-:Y:S01]  /*2a370*/  VIADD R4, R8, UR5 ;  /* 0x0000000508047c36 */ /* 0x004fe20008000000 */
[----:B------:R-:W2:Y:S01]  /*2a380*/  LDCU UR5, c[0x0][0x3b8] ;  /* 0x00007700ff0577ac */ /* 0x000ea20008000800 */
[----:B------:R5:W-:Y:S01]  /*2a390*/  @P5 STG.E.U8 desc[UR12][R6.64], R13 ;  /* 0x0000000d06005986 */ /* 0x000be2000c10110c */
        /* <DEDUP_REMOVED lines=13> */
[-C--:B------:R-:W-:Y:S01]  /*2a470*/  LEA.HI.X.SX32 R5, R10, R3.reuse, 0x1, P6 ;  /* 0x000000030a057211 */ /* 0x080fe200030f0eff */
[----:B------:R-:W-:Y:S02]  /*2a480*/  VIADD R0, R28, 0xc9 ;  /* 0x000000c91c007836 */ /* 0x000fe40000000000 */
        /* <DEDUP_REMOVED lines=16> */
[C---:B------:R-:W-:Y:S01]  /*2a590*/  LEA.HI.X.SX32 R9, R11.reuse, R3, 0x1, P6 ;  /* 0x000000030b097211 */ /* 0x040fe200030f0eff */
[----:B------:R-:W-:Y:S02]  /*2a5a0*/  VIADD R0, R28, 0xcb ;  /* 0x000000cb1c007836 */ /* 0x000fe40000000000 */
[----:B---3--:R-:W-:Y:S01]  /*2a5b0*/  VIADD R11, R11, UR6 ;  /* 0x000000060b0b7c36 */ /* 0x008fe20008000000 */
[----:B------:R-:W3:Y:S01]  /*2a5c0*/  LDCU UR6, c[0x0][0x3b8] ;  /* 0x00007700ff0677ac */ /* 0x000ee20008000800 */
[----:B------:R0:W-:Y:S01]  /*2a5d0*/  @P1 STG.E.U8 desc[UR12][R8.64], R13 ;  /* 0x0000000d08001986 */ /* 0x0001e2000c10110c */
[----:B-1----:R-:W-:Y:S01]  /*2a5e0*/  ISETP.LT.AND P1, PT, R0, UR7, !P0 ;  /* 0x0000000700007c0c */ /* 0x002fe2000c721270 */
[----:B------:R-:W1:Y:S01]  /*2a5f0*/  LDCU UR7, c[0x0][0x39c] ;  /* 0x00007380ff0777ac */ /* 0x000e620008000800 */
[C---:B------:R-:W-:Y:S01]  /*2a600*/  IADD3 R4, P6, PT, R11.reuse, R2, RZ ;  /* 0x000000020b047210 */ /* 0x040fe20007fde0ff */
[----:B----4-:R-:W-:-:S02]  /*2a610*/  VIADD R10, R11, UR4 ;  /* 0x000000040b0a7c36 */ /* 0x010fc40008000000 */
[----:B------:R-:W-:Y:S01]  /*2a620*/  VIADD R0, R28, 0xcc ;  /* 0x000000cc1c007836 */ /* 0x000fe20000000000 */
[-C--:B------:R-:W-:Y:S01]  /*2a630*/  LEA.HI.X.SX32 R5, R11, R3.reuse, 0x1, P6 ;  /* 0x000000030b057211 */ /* 0x080fe200030f0eff */
[----:B------:R-:W4:Y:S01]  /*2a640*/  LDCU UR4, c[0x0][0x3b8] ;  /* 0x00007700ff0477ac */ /* 0x000f220008000800 */
        /* <DEDUP_REMOVED lines=99> */
[----:B------:R-:W-:Y:S01]  /*2ac80*/  PRMT R21, R21, 0x7773, RZ ;  /* 0x0000777315157816 */ /* 0x000fe200000000ff */
[----:B------:R3:W-:Y:S01]  /*2ac90*/  @P4 STG.E.U8 desc[UR12][R8.64], R13 ;  /* 0x0000000d08004986 */ /* 0x0007e2000c10110c */
[----:B-1----:R-:W-:Y:S01]  /*2aca0*/  ISETP.LT.AND P4, PT, R0, UR7, !P0 ;  /* 0x0000000700007c0c */ /* 0x002fe2000c781270 */
[----:B------:R-:W1:Y:S01]  /*2acb0*/  LDCU UR7, c[0x0][0x39c] ;  /* 0x00007380ff0777ac */ /* 0x000e620008000800 */
[CC--:B------:R-:W-:Y:S01]  /*2acc0*/  IADD3 R4, P6, PT, R11.reuse, R2.reuse, RZ ;  /* 0x000000020b047210 */ /* 0x0c0fe20007fde0ff */
[C---:B----4-:R-:W-:Y:S01]  /*2acd0*/  VIADD R10, R11.reuse, UR4 ;  /* 0x000000040b0a7c36 */ /* 0x050fe20008000000 */
[----:B------:R-:W4:Y:S02]  /*2ace0*/  LDCU UR6, c[0x0][0x3b8] ;  /* 0x00007700ff0677ac */ /* 0x000f240008000800 */
[-C--:B------:R-:W-:Y:S01]  /*2acf0*/  LEA.HI.X.SX32 R5, R11, R3.reuse, 0x1, P6 ;  /* 0x000000030b057211 */ /* 0x080fe200030f0eff */
[----:B------:R-:W-:Y:S01]  /*2ad00*/  VIADD R0, R28, 0xd8 ;  /* 0x000000d81c007836 */ /* 0x000fe20000000000 */
[-C--:B-----5:R-:W-:Y:S01]  /*2ad10*/  IADD3 R6, P6, PT, R10, R2.reuse, RZ ;  /* 0x000000020a067210 */ /* 0x0a0fe20007fde0ff */
[----:B------:R-:W5:Y:S02]  /*2ad20*/  LDCU UR4, c[0x0][0x3b8] ;  /* 0x00007700ff0477ac */ /* 0x000f640008000800 */
[----:B------:R4:W-:Y:S01]  /*2ad30*/  @P2 STG.E.U8 desc[UR12][R4.64], R21 ;  /* 0x0000001504002986 */ /* 0x0009e2000c10110c */
[----:B0-----:R-:W-:Y:S01]  /*2ad40*/  ISETP.LT.AND P2, PT, R0, UR8, !P0 ;  /* 0x0000000800007c0c */ /* 0x001fe2000c741270 */
[----:B------:R-:W0:Y:S01]  /*2ad50*/  LDCU UR8, c[0x0][0x39c] ;  /* 0x00007380ff0877ac */ /* 0x000e220008000800 */
[----:B------:R-:W-:Y:S01]  /*2ad60*/  LEA.HI.X.SX32 R7, R10, R3, 0x1, P6 ;  /* 0x000000030a077211 */ /* 0x000fe200030f0eff */
[----:B------:R-:W-:Y:S01]  /*2ad70*/  VIADD R0, R28, 0xd9 ;  /* 0x000000d91c007836 */ /* 0x000fe20000000000 */
[----:B---3--:R-:W-:Y:S01]  /*2ad80*/  PRMT R13, R22, 0x7772, RZ ;  /* 0x00007772160d7816 */ /* 0x008fe200000000ff */
[----:B--2---:R-:W-:Y:S01]  /*2ad90*/  VIADD R10, R10, UR5 ;  /* 0x000000050a0a7c36 */ /* 0x004fe20008000000 */
[----:B------:R-:W-:Y:S01]  /*2ada0*/  PRMT R15, R22, 0x7773, RZ ;  /* 0x00007773160f7816 */ /* 0x000fe200000000ff */
[----:B------:R-:W2:Y:S02]  /*2adb0*/  LDCU UR5, c[0x0][0x3b8] ;  /* 0x00007700ff0577ac */ /* 0x000ea40008000800 */
[----:B------:R3:W-:Y:S01]  /*2adc0*/  @P3 STG.E.U8 desc[UR12][R6.64], R13 ;  /* 0x0000000d06003986 */ /* 0x0007e2000c10110c */
[----:B-1----:R-:W-:Y:S01]  /*2add0*/  ISETP.LT.AND P3, PT, R0, UR7, !P0 ;  /* 0x0000000700007c0c */ /* 0x002fe2000c761270 */
[----:B------:R-:W1:Y:S01]  /*2ade0*/  LDCU UR7, c[0x0][0x39c] ;  /* 0x00007380ff0777ac */ /* 0x000e620008000800 */
[C---:B------:R-:W-:Y:S01]  /*2adf0*/  IADD3 R8, P6, PT, R10.reuse, R2, RZ ;  /* 0x000000020a087210 */ /* 0x040fe20007fde0ff */
[----:B----4-:R-:W-:-:S02]  /*2ae00*/  VIADD R11, R10, UR6 ;  /* 0x000000060a0b7c36 */ /* 0x010fc40008000000 */
[----:B------:R-:W-:Y:S01]  /*2ae10*/  VIADD R0, R28, 0xda ;  /* 0x000000da1c007836 */ /* 0x000fe20000000000 */
[----:B------:R-:W-:Y:S01]  /*2ae20*/  LEA.HI.X.SX32 R9, R10, R3, 0x1, P6 ;  /* 0x000000030a097211 */ /* 0x000fe200030f0eff */
[----:B------:R-:W4:Y:S01]  /*2ae30*/  LDCU UR6, c[0x0][0x3b8] ;  /* 0x00007700ff0677ac */ /* 0x000f220008000800 */
[----:B------:R-:W-:-:S03]  /*2ae40*/  IADD3 R4, P6, PT, R11, R2, RZ ;  /* 0x000000020b047210 */ /* 0x000fc60007fde0ff */
[----:B------:R2:W-:Y:S01]  /*2ae50*/  @P1 STG.E.U8 desc[UR12][R8.64], R15 ;  /* 0x0000000f08001986 */ /* 0x0005e2000c10110c */
[----:B0-----:R-:W-:Y:S01]  /*2ae60*/  ISETP.LT.AND P1, PT, R0, UR8, !P0 ;  /* 0x0000000800007c0c */ /* 0x001fe2000c721270 */
[----:B------:R-:W0:Y:S01]  /*2ae70*/  LDCU UR8, c[0x0][0x39c] ;  /* 0x00007380ff0877ac */ /* 0x000e220008000800 */
[----:B------:R-:W-:Y:S01]  /*2ae80*/  VIADD R0, R28, 0xdb ;  /* 0x000000db1c007836 */ /* 0x000fe20000000000 */
[CC--:B------:R-:W-:Y:S01]  /*2ae90*/  LEA.HI.X.SX32 R5, R11.reuse, R3.reuse, 0x1, P6 ;  /* 0x000000030b057211 */ /* 0x0c0fe200030f0eff */
[----:B-----5:R-:W-:Y:S01]  /*2aea0*/  VIADD R11, R11, UR4 ;  /* 0x000000040b0b7c36 */ /* 0x020fe20008000000 */
[----:B---3--:R-:W-:Y:S01]  /*2aeb0*/  PRMT R13, R23, 0x7772, RZ ;  /* 0x00007772170d7816 */ /* 0x008fe200000000ff */
[----:B------:R-:W3:Y:S01]  /*2aec0*/  LDCU UR4, c[0x0][0x3b8] ;  /* 0x00007700ff0477ac */ /* 0x000ee20008000800 */
[----:B-1----:R-:W-:Y:S01]  /*2aed0*/  ISETP.LT.AND P6, PT, R0, UR7, !P0 ;  /* 0x0000000700007c0c */ /* 0x002fe2000c7c1270 */
[----:B------:R-:W1:Y:S02]  /*2aee0*/  LDCU UR7, c[0x0][0x39c] ;  /* 0x00007380ff0777ac */ /* 0x000e640008000800 */
[----:B------:R5:W-:Y:S01]  /*2aef0*/  @P5 STG.E.U8 desc[UR12][R4.64], R13 ;  /* 0x0000000d04005986 */ /* 0x000be2000c10110c */
[CC--:B------:R-:W-:Y:S01]  /*2af00*/  IADD3 R6, P5, PT, R11.reuse, R2.reuse, RZ ;  /* 0x000000020b067210 */ /* 0x0c0fe20007fbe0ff */
[----:B--2---:R-:W-:Y:S01]  /*2af10*/  VIADD R10, R11, UR5 ;  /* 0x000000050b0a7c36 */ /* 0x004fe20008000000 */
[----:B------:R-:W-:Y:S01]  /*2af20*/  PRMT R23, R23, 0x7773, RZ ;  /* 0x0000777317177816 */ /* 0x000fe200000000ff */
[----:B------:R-:W-:Y:S01]  /*2af30*/  VIADD R0, R28, 0xdc ;  /* 0x000000dc1c007836 */ /* 0x000fe20000000000 */
[----:B------:R-:W-:Y:S01]  /*2af40*/  LEA.HI.X.SX32 R7, R11, R3, 0x1, P5 ;  /* 0x000000030b077211 */ /* 0x000fe200028f0eff */
[----:B------:R-:W2:Y:S01]  /*2af50*/  LDCU UR5, c[0x0][0x3b8] ;  /* 0x00007700ff0577ac */ /* 0x000ea20008000800 */
[----:B------:R-:W-:-:S03]  /*2af60*/  IADD3 R8, P5, PT, R10, R2, RZ ;  /* 0x000000020a087210 */ /* 0x000fc60007fbe0ff */
[----:B------:R2:W-:Y:S01]  /*2af70*/  @P4 STG.E.U8 desc[UR12][R6.64], R23 ;  /* 0x0000001706004986 */ /* 0x0005e2000c10110c */
[----:B0-----:R-:W-:Y:S01]  /*2af80*/  ISETP.LT.AND P4, PT, R0, UR8, !P0 ;  /* 0x0000000800007c0c */ /* 0x001fe2000c781270 */
[----:B------:R-:W0:Y:S01]  /*2af90*/  LDCU UR8, c[0x0][0x39c] ;  /* 0x00007380ff0877ac */ /* 0x000e220008000800 */
[----:B------:R-:W-:Y:S01]  /*2afa0*/  VIADD R0, R28, 0xdd ;  /* 0x000000dd1c007836 */ /* 0x000fe20000000000 */
[CC--:B------:R-:W-:Y:S01]  /*2afb0*/  LEA.HI.X.SX32 R9, R10.reuse, R3.reuse, 0x1, P5 ;  /* 0x000000030a097211 */ /* 0x0c0fe200028f0eff */
[----:B----4-:R-:W-:Y:S01]  /*2afc0*/  VIADD R10, R10, UR6 ;  /* 0x000000060a0a7c36 */ /* 0x010fe20008000000 */
[----:B-----5:R-:W-:Y:S01]  /*2afd0*/  PRMT R13, R24, 0x7772, RZ ;  /* 0x00007772180d7816 */ /* 0x020fe200000000ff */
[----:B------:R-:W4:Y:S01]  /*2afe0*/  LDCU UR6, c[0x0][0x3b8] ;  /* 0x00007700ff0677ac */ /* 0x000f220008000800 */
[----:B-1----:R-:W-:Y:S01]  /*2aff0*/  ISETP.LT.AND P5, PT, R0, UR7, !P0 ;  /* 0x0000000700007c0c */ /* 0x002fe2000c7a1270 */
[C---:B---3--:R-:W-:Y:S01]  /*2b000*/  VIADD R11, R10.reuse, UR4 ;  /* 0x000000040a0b7c36 */ /* 0x048fe20008000000 */
[----:B------:R-:W1:Y:S01]  /*2b010*/  LDCU UR7, c[0x0][0x39c] ;  /* 0x00007380ff0777ac */ /* 0x000e620008000800 */
[----:B------:R3:W-:Y:S01]  /*2b020*/  @P2 STG.E.U8 desc[UR12][R8.64], R13 ;  /* 0x0000000d08002986 */ /* 0x0007e2000c10110c */
[----:B------:R-:W-:Y:S01]  /*2b030*/  IADD3 R4, P2, PT, R10, R2, RZ ;  /* 0x000000020a047210 */ /* 0x000fe20007f5e0ff */
[----:B------:R-:W-:Y:S01]  /*2b040*/  VIADD R0, R28, 0xde ;  /* 0x000000de1c007836 */ /* 0x000fe20000000000 */
[----:B------:R-:W-:Y:S01]  /*2b050*/  PRMT R15, R24, 0x7773, RZ ;  /* 0x00007773180f7816 */ /* 0x000fe200000000ff */
[----:B------:R-:W5:Y:S01]  /*2b060*/  LDCU UR4, c[0x0][0x3b8] ;  /* 0x00007700ff0477ac */ /* 0x000f620008000800 */
[----:B------:R-:W-:-:S02]  /*2b070*/  LEA.HI.X.SX32 R5, R10, R3, 0x1, P2 ;  /* 0x000000030a057211 */ /* 0x000fc400010f0eff */
[----:B--2---:R-:W-:-:S03]  /*2b080*/  IADD3 R6, P2, PT, R11, R2, RZ ;  /* 0x000000020b067210 */ /* 0x004fc60007f5e0ff */
[----:B------:R-:W-:Y:S01]  /*2b090*/  @P3 STG.E.U8 desc[UR12][R4.64], R15 ;  /* 0x0000000f04003986 */ /* 0x000fe2000c10110c */
[CC--:B------:R-:W-:Y:S01]  /*2b0a0*/  LEA.HI.X.SX32 R7, R11.reuse, R3.reuse, 0x1, P2 ;  /* 0x000000030b077211 */ /* 0x0c0fe200010f0eff */
[----:B------:R-:W-:Y:S01]  /*2b0b0*/  VIADD R11, R11, UR5 ;  /* 0x000000050b0b7c36 */ /* 0x000fe20008000000 */
[----:B---3--:R-:W-:Y:S01]  /*2b0c0*/  PRMT R13, R25, 0x7772, RZ ;  /* 0x00007772190d7816 */ /* 0x008fe200000000ff */
[----:B------:R-:W2:Y:S01]  /*2b0d0*/  LDCU UR5, c[0x0][0x3b8] ;  /* 0x00007700ff0577ac */ /* 0x000ea20008000800 */
[----:B0-----:R-:W-:Y:S01]  /*2b0e0*/  ISETP.LT.AND P3, PT, R0, UR8, !P0 ;  /* 0x0000000800007c0c */ /* 0x001fe2000c761270 */
[----:B------:R-:W-:Y:S02]  /*2b0f0*/  VIADD R0, R28, 0xdf ;  /* 0x000000df1c007836 */ /* 0x000fe40000000000 */
[----:B------:R0:W-:Y:S01]  /*2b100*/  @P1 STG.E.U8 desc[UR12][R6.64], R13 ;  /* 0x0000000d06001986 */ /* 0x0001e2000c10110c */
[C---:B------:R-:W-:Y:S01]  /*2b110*/  IADD3 R8, P1, PT, R11.reuse, R2, RZ ;  /* 0x000000020b087210 */ /* 0x040fe20007f3e0ff */
[----:B------:R-:W3:Y:S01]  /*2b120*/  LDCU UR8, c[0x0][0x39c] ;  /* 0x00007380ff0877ac */ /* 0x000ee20008000800 */
[----:B-1----:R-:W-:Y:S01]  /*2b130*/  ISETP.LT.AND P2, PT, R0, UR7, !P0 ;  /* 0x0000000700007c0c */ /* 0x002fe2000c741270 */
[----:B------:R-:W1:Y:S01]  /*2b140*/  LDS.128 R4, [R29] ;  /* 0x000000001d047984 */ /* 0x000e620000000c00 */
[----:B------:R-:W2:Y:S01]  /*2b150*/  LDCU UR7, c[0x0][0x39c] ;  /* 0x00007380ff0777ac */ /* 0x000ea20008000800 */
[C---:B------:R-:W-:Y:S01]  /*2b160*/  LEA.HI.X.SX32 R9, R11.reuse, R3, 0x1, P1 ;  /* 0x000000030b097211 */ /* 0x040fe200008f0eff */
[----:B----4-:R-:W-:Y:S01]  /*2b170*/  VIADD R11, R11, UR6 ;  /* 0x000000060b0b7c36 */ /* 0x010fe20008000000 */
[----:B------:R-:W-:Y:S01]  /*2b180*/  PRMT R25, R25, 0x7773, RZ ;  /* 0x0000777319197816 */ /* 0x000fe200000000ff */
[----:B------:R-:W-:Y:S01]  /*2b190*/  VIADD R0, R28, 0xe0 ;  /* 0x000000e01c007836 */ /* 0x000fe20000000000 */
[----:B------:R-:W4:Y:S01]  /*2b1a0*/  LDCU UR6, c[0x0][0x3b8] ;  /* 0x00007700ff0677ac */ /* 0x000f220008000800 */
[----:B-----5:R-:W-:-:S02]  /*2b1b0*/  VIADD R14, R11, UR4 ;  /* 0x000000040b0e7c36 */ /* 0x020fc40008000000 */
[----:B------:R5:W-:Y:S01]  /*2b1c0*/  @P6 STG.E.U8 desc[UR12][R8.64], R25 ;  /* 0x0000001908006986 */ /* 0x000be2000c10110c */
[CC--:B------:R-:W-:Y:S01]  /*2b1d0*/  IADD3 R12, P6, PT, R11.reuse, R2.reuse, RZ ;  /* 0x000000020b0c7210 */ /* 0x0c0fe20007fde0ff */
[----:B------:R-:W1:Y:S01]  /*2b1e0*/  LDCU UR4, c[0x0][0x3b8] ;  /* 0x00007700ff0477ac */ /* 0x000e620008000800 */
[----:B------:R-:W-:Y:S01]  /*2b1f0*/  ISETP.LT.AND P1, PT, R0, UR10, !P0 ;  /* 0x0000000a00007c0c */ /* 0x000fe2000c721270 */
[----:B------:R-:W-:Y:S01]  /*2b200*/  VIADD R0, R28, 0xe1 ;  /* 0x000000e11c007836 */ /* 0x000fe20000000000 */
[----:B------:R-:W-:Y:S01]  /*2b210*/  PRMT R19, R26, 0x7772, RZ ;  /* 0x000077721a137816 */ /* 0x000fe200000000ff */
[----:B------:R-:W1:Y:S01]  /*2b220*/  LDCU UR10, c[0x0][0x39c] ;  /* 0x00007380ff0a77ac */ /* 0x000e620008000800 */
[-C--:B0-----:R-:W-:Y:S02]  /*2b230*/  LEA.HI.X.SX32 R13, R11, R3.reuse, 0x1, P6 ;  /* 0x000000030b0d7211 */ /* 0x081fe400030f0eff */
[----:B------:R-:W-:Y:S02]  /*2b240*/  IADD3 R10, P6, PT, R14, R2, RZ ;  /* 0x000000020e0a7210 */ /* 0x000fe40007fde0ff */
[----:B------:R-:W-:Y:S01]  /*2b250*/  PRMT R17, R26, 0x7773, RZ ;  /* 0x000077731a117816 */ /* 0x000fe200000000ff */
[----:B------:R4:W-:Y:S01]  /*2b260*/  @P4 STG.E.U8 desc[UR12][R12.64], R19 ;  /* 0x000000130c004986 */ /* 0x0009e2000c10110c */
[----:B--2---:R-:W-:Y:S01]  /*2b270*/  ISETP.LT.AND P4, PT, R0, UR7, !P0 ;  /* 0x0000000700007c0c */ /* 0x004fe2000c781270 */
[----:B------:R-:W0:Y:S01]  /*2b280*/  LDCU UR7, c[0x0][0x39c] ;  /* 0x00007380ff0777ac */ /* 0x000e220008000800 */
[----:B------:R-:W-:Y:S01]  /*2b290*/  LEA.HI.X.SX32 R11, R14, R3, 0x1, P6 ;  /* 0x000000030e0b7211 */ /* 0x000fe200030f0eff */
[----:B------:R-:W-:-:S02]  /*2b2a0*/  VIADD R0, R28, 0xe2 ;  /* 0x000000e21c007836 */ /* 0x000fc40000000000 */
[----:B-----5:R-:W-:Y:S01]  /*2b2b0*/  VIADD R8, R14, UR5 ;  /* 0x000000050e087c36 */ /* 0x020fe20008000000 */
[----:B------:R-:W2:Y:S01]  /*2b2c0*/  LDCU UR5, c[0x0][0x3b8] ;  /* 0x00007700ff0577ac */ /* 0x000ea20008000800 */
[----:B------:R5:W-:Y:S01]  /*2b2d0*/  @P5 STG.E.U8 desc[UR12][R10.64], R17 ;  /* 0x000000110a005986 */ /* 0x000be2000c10110c */
[----:B---3--:R-:W-:Y:S01]  /*2b2e0*/  ISETP.LT.AND P5, PT, R0, UR8, !P0 ;  /* 0x0000000800007c0c */ /* 0x008fe2000c7a1270 */
[----:B------:R-:W3:Y:S01]  /*2b2f0*/  LDCU UR8, c[0x0][0x39c] ;  /* 0x00007380ff0877ac */ /* 0x000ee20008000800 */
[CC--:B------:R-:W-:Y:S01]  /*2b300*/  IADD3 R14, P6, PT, R8.reuse, R2.reuse, RZ ;  /* 0x00000002080e7210 */ /* 0x0c0fe20007fde0ff */
[----:B----4-:R-:W-:Y:S01]  /*2b310*/  VIADD R12, R8, UR6 ;  /* 0x00000006080c7c36 */ /* 0x010fe20008000000 */
[----:B------:R-:W-:Y:S01]  /*2b320*/  PRMT R13, R27, 0x7772, RZ ;  /* 0x000077721b0d7816 */ /* 0x000fe200000000ff */
[----:B------:R-:W-:Y:S01]  /*2b330*/  VIADD R0, R28, 0xe3 ;  /* 0x000000e31c007836 */ /* 0x000fe20000000000 */
[----:B------:R-:W-:Y:S01]  /*2b340*/  LEA.HI.X.SX32 R15, R8, R3, 0x1, P6 ;  /* 0x00000003080f7211 */ /* 0x000fe200030f0eff */
[----:B------:R-:W4:Y:S01]  /*2b350*/  LDCU UR6, c[0x0][0x3b8] ;  /* 0x00007700ff0677ac */ /* 0x000f220008000800 */
[----:B------:R-:W-:-:S02]  /*2b360*/  IADD3 R8, P6, PT, R12, R2, RZ ;  /* 0x000000020c087210 */ /* 0x000fc40007fde0ff */
[----:B------:R-:W-:Y:S01]  /*2b370*/  PRMT R27, R27, 0x7773, RZ ;  /* 0x000077731b1b7816 */ /* 0x000fe200000000ff */
[----:B------:R2:W-:Y:S01]  /*2b380*/  @P3 STG.E.U8 desc[UR12][R14.64], R13 ;  /* 0x0000000d0e003986 */ /* 0x0005e2000c10110c */
[----:B0-----:R-:W-:Y:S01]  /*2b390*/  ISETP.LT.AND P3, PT, R0, UR7, !P0 ;  /* 0x0000000700007c0c */ /* 0x001fe2000c761270 */
[----:B------:R-:W0:Y:S01]  /*2b3a0*/  LDCU UR7, c[0x0][0x39c] ;  /* 0x00007380ff0777ac */ /* 0x000e220008000800 */
[-C--:B------:R-:W-:Y:S01]  /*2b3b0*/  LEA.HI.X.SX32 R9, R12, R3.reuse, 0x1, P6 ;  /* 0x000000030c097211 */ /* 0x080fe200030f0eff */
[----:B------:R-:W-:Y:S02]  /*2b3c0*/  VIADD R0, R28, 0xe4 ;  /* 0x000000e41c007836 */ /* 0x000fe40000000000 */
[----:B-1----:R-:W-:Y:S01]  /*2b3d0*/  VIADD R12, R12, UR4 ;  /* 0x000000040c0c7c36 */ /* 0x002fe20008000000 */
[----:B------:R-:W1:Y:S01]  /*2b3e0*/  LDCU UR4, c[0x0][0x3b8] ;  /* 0x00007700ff0477ac */ /* 0x000e620008000800 */
[----:B------:R0:W-:Y:S01]  /*2b3f0*/  @P2 STG.E.U8 desc[UR12][R8.64], R27 ;  /* 0x0000001b08002986 */ /* 0x0001e2000c10110c */
[----:B---3--:R-:W-:Y:S01]  /*2b400*/  ISETP.LT.AND P2, PT, R0, UR8, !P0 ;  /* 0x0000000800007c0c */ /* 0x008fe2000c741270 */
[----:B------:R-:W3:Y:S01]  /*2b410*/  LDCU UR8, c[0x0][0x39c] ;  /* 0x00007380ff0877ac */ /* 0x000ee20008000800 */
[CC--:B-----5:R-:W-:Y:S01]  /*2b420*/  IADD3 R10, P6, PT, R12.reuse, R2.reuse, RZ ;  /* 0x000000020c0a7210 */ /* 0x0e0fe20007fde0ff */
[----:B--2---:R-:W-:Y:S01]  /*2b430*/  VIADD R14, R12, UR5 ;  /* 0x000000050c0e7c36 */ /* 0x004fe20008000000 */
[----:B------:R-:W-:Y:S01]  /*2b440*/  PRMT R15, R4, 0x7770, RZ ;  /* 0x00007770040f7816 */ /* 0x000fe200000000ff */
[----:B------:R-:W-:Y:S01]  /*2b450*/  VIADD R0, R28, 0xe5 ;  /* 0x000000e51c007836 */ /* 0x000fe20000000000 */
[----:B------:R-:W-:Y:S01]  /*2b460*/  LEA.HI.X.SX32 R11, R12, R3, 0x1, P6 ;  /* 0x000000030c0b7211 */ /* 0x000fe200030f0eff */
[----:B------:R-:W2:Y:S01]  /*2b470*/  LDCU UR5, c[0x0][0x3b8] ;  /* 0x00007700ff0577ac */ /* 0x000ea20008000800 */
[----:B------:R-:W-:-:S02]  /*2b480*/  IADD3 R12, P6, PT, R14, R2, RZ ;  /* 0x000000020e0c7210 */ /* 0x000fc40007fde0ff */
[----:B------:R-:W-:Y:S01]  /*2b490*/  PRMT R17, R4, 0x7771, RZ ;  /* 0x0000777104117816 */ /* 0x000fe200000000ff */
        /* <DEDUP_REMOVED lines=8> */
[----:B---3--:R-:W-:Y:S01]  /*2b520*/  ISETP.LT.AND P4, PT, R0, UR8, !P0 ;  /* 0x0000000800007c0c */ /* 0x008fe2000c781270 */
[----:B------:R-:W3:Y:S01]  /*2b530*/  LDCU UR8, c[0x0][0x39c] ;  /* 0x00007380ff0877ac */ /* 0x000ee20008000800 */
[CC--:B------:R-:W-:Y:S01]  /*2b540*/  IADD3 R8, P6, PT, R14.reuse, R2.reuse, RZ ;  /* 0x000000020e087210 */ /* 0x0c0fe20007fde0ff */
[----:B-1----:R-:W-:Y:S01]  /*2b550*/  VIADD R10, R14, UR4 ;  /* 0x000000040e0a7c36 */ /* 0x002fe20008000000 */
[----:B------:R-:W-:Y:S01]  /*2b560*/  PRMT R11, R5, 0x7770, RZ ;  /* 0x00007770050b7816 */ /* 0x000fe200000000ff */
[----:B------:R-:W-:Y:S01]  /*2b570*/  VIADD R0, R28, 0xe7 ;  /* 0x000000e71c007836 */ /* 0x000fe20000000000 */
[----:B------:R-:W-:Y:S01]  /*2b580*/  LEA.HI.X.SX32 R9, R14, R3, 0x1, P6 ;  /* 0x000000030e097211 */ /* 0x000fe200030f0eff */
[----:B------:R-:W1:Y:S01]  /*2b590*/  LDCU UR4, c[0x0][0x3b8] ;  /* 0x00007700ff0477ac */ /* 0x000e620008000800 */
[----:B------:R-:W-:-:S02]  /*2b5a0*/  IADD3 R14, P6, PT, R10, R2, RZ ;  /* 0x000000020a0e7210 */ /* 0x000fc40007fde0ff */
[----:B-----5:R-:W-:Y:S01]  /*2b5b0*/  PRMT R13, R5, 0x7771, RZ ;  /* 0x00007771050d7816 */ /* 0x020fe200000000ff */
[----:B------:R-:W-:Y:S01]  /*2b5c0*/  @P5 STG.E.U8 desc[UR12][R8.64], R11 ;  /* 0x0000000b08005986 */ /* 0x000fe2000c10110c */
[----:B0-----:R-:W-:Y:S01]  /*2b5d0*/  ISETP.LT.AND P5, PT, R0, UR7, !P0 ;  /* 0x0000000700007c0c */ /* 0x001fe2000c7a1270 */
[C---:B--2---:R-:W-:Y:S01]  /*2b5e0*/  VIADD R12, R10.reuse, UR5 ;  /* 0x000000050a0c7c36 */ /* 0x044fe20008000000 */
[-C--:B------:R-:W-:Y:S01]  /*2b5f0*/  LEA.HI.X.SX32 R15, R10, R3.reuse, 0x1, P6 ;  /* 0x000000030a0f7211 */ /* 0x080fe200030f0eff */
[----:B------:R-:W0:Y:S01]  /*2b600*/  LDCU UR7, c[0x0][0x39c] ;  /* 0x00007380ff0777ac */ /* 0x000e220008000800 */
[----:B------:R-:W-:Y:S01]  /*2b610*/  VIADD R0, R28, 0xe8 ;  /* 0x000000e81c007836 */ /* 0x000fe20000000000 */
[----:B------:R-:W2:Y:S01]  /*2b620*/  LDS.128 R8, [R29+0x400] ;  /* 0x000400001d087984 */ /* 0x000ea20000000c00 */
[-C--:B------:R-:W-:Y:S01]  /*2b630*/  IADD3 R16, P6, PT, R12, R2.reuse, RZ ;  /* 0x000000020c107210 */ /* 0x080fe20007fde0ff */
[----:B------:R-:W5:Y:S02]  /*2b640*/  LDCU UR5, c[0x0][0x3b8] ;  /* 0x00007700ff0577ac */ /* 0x000f640008000800 */
[----:B------:R0:W-:Y:S01]  /*2b650*/  @P3 STG.E.U8 desc[UR12][R14.64], R13 ;  /* 0x0000000d0e003986 */ /* 0x0001e2000c10110c */
[----:B---3--:R-:W-:Y:S01]  /*2b660*/  ISETP.LT.AND P3, PT, R0, UR8, !P0 ;  /* 0x0000000800007c0c */ /* 0x008fe2000c761270 */
[----:B------:R-:W3:Y:S01]  /*2b670*/  LDCU UR8, c[0x0][0x39c] ;  /* 0x00007380ff0877ac */ /* 0x000ee20008000800 */
[CC--:B------:R-:W-:Y:S01]  /*2b680*/  LEA.HI.X.SX32 R17, R12.reuse, R3.reuse, 0x1, P6 ;  /* 0x000000030c117211 */ /* 0x0c0fe200030f0eff */
[----:B----4-:R-:W-:Y:S01]  /*2b690*/  VIADD R12, R12, UR6 ;  /* 0x000000060c0c7c36 */ /* 0x010fe20008000000 */
[----:B------:R-:W-:Y:S01]  /*2b6a0*/  PRMT R21, R6, 0x7770, RZ ;  /* 0x0000777006157816 */ /* 0x000fe200000000ff */
[----:B------:R-:W-:Y:S01]  /*2b6b0*/  VIADD R0, R28, 0xe9 ;  /* 0x000000e91c007836 */ /* 0x000fe20000000000 */
[----:B------:R-:W-:Y:S01]  /*2b6c0*/  PRMT R19, R6, 0x7771, RZ ;  /* 0x0000777106137816 */ /* 0x000fe200000000ff */
[C---:B-1----:R-:W-:Y:S01]  /*2b6d0*/  VIADD R18, R12.reuse, UR4 ;  /* 0x000000040c127c36 */ /* 0x042fe20008000000 */
[----:B------:R-:W1:Y:S01]  /*2b6e0*/  LDCU UR6, c[0x0][0x3b8] ;  /* 0x00007700ff0677ac */ /* 0x000e620008000800 */
[-C--:B0-----:R-:W-:Y:S01]  /*2b6f0*/  IADD3 R14, P6, PT, R12, R2.reuse, RZ ;  /* 0x000000020c0e7210 */ /* 0x081fe20007fde0ff */
[----:B------:R0:W-:Y:S01]  /*2b700*/  @P2 STG.E.U8 desc[UR12][R16.64], R21 ;  /* 0x0000001510002986 */ /* 0x0001e2000c10110c */
[----:B------:R-:W-:Y:S01]  /*2b710*/  ISETP.LT.AND P2, PT, R0, UR7, !P0 ;  /* 0x0000000700007c0c */ /* 0x000fe2000c741270 */
[----:B------:R-:W4:Y:S01]  /*2b720*/  LDCU UR7, c[0x0][0x39c] ;  /* 0x00007380ff0777ac */ /* 0x000f220008000800 */
[-C--:B------:R-:W-:Y:S01]  /*2b730*/  LEA.HI.X.SX32 R15, R12, R3.reuse, 0x1, P6 ;  /* 0x000000030c0f7211 */ /* 0x080fe200030f0eff */
[----:B------:R-:W-:Y:S01]  /*2b740*/  VIADD R0, R28, 0xea ;  /* 0x000000ea1c007836 */ /* 0x000fe20000000000 */
[-C--:B------:R-:W-:Y:S01]  /*2b750*/  IADD3 R12, P6, PT, R18, R2.reuse, RZ ;  /* 0x00000002120c7210 */ /* 0x080fe20007fde0ff */
[----:B------:R-:W2:Y:S02]  /*2b760*/  LDCU UR4, c[0x0][0x3b8] ;  /* 0x00007700ff0477ac */ /* 0x000ea40008000800 */
[----:B------:R1:W-:Y:S01]  /*2b770*/  @P1 STG.E.U8 desc[UR12][R14.64], R19 ;  /* 0x000000130e001986 */ /* 0x0003e2000c10110c */
[----:B---3--:R-:W-:Y:S01]  /*2b780*/  ISETP.LT.AND P1, PT, R0, UR8, !P0 ;  /* 0x0000000800007c0c */ /* 0x008fe2000c721270 */
[----:B------:R-:W3:Y:S01]  /*2b790*/  LDCU UR8, c[0x0][0x39c] ;  /* 0x00007380ff0877ac */ /* 0x000ee20008000800 */
[CC--:B------:R-:W-:Y:S01]  /*2b7a0*/  LEA.HI.X.SX32 R13, R18.reuse, R3.reuse, 0x1, P6 ;  /* 0x00000003120d7211 */ /* 0x0c0fe200030f0eff */
[----:B-----5:R-:W-:Y:S01]  /*2b7b0*/  VIADD R18, R18, UR5 ;  /* 0x0000000512127c36 */ /* 0x020fe20008000000 */
[C---:B------:R-:W-:Y:S01]  /*2b7c0*/  PRMT R23, R7.reuse, 0x7770, RZ ;  /* 0x0000777007177816 */ /* 0x040fe200000000ff */
[----:B------:R-:W-:Y:S01]  /*2b7d0*/  VIADD R0, R28, 0xeb ;  /* 0x000000eb1c007836 */ /* 0x000fe20000000000 */
[----:B------:R-:W5:Y:S02]  /*2b7e0*/  LDCU UR5, c[0x0][0x3b8] ;  /* 0x00007700ff0577ac */ /* 0x000f640008000800 */
[CC--:B0-----:R-:W-:Y:S01]  /*2b7f0*/  IADD3 R16, P6, PT, R18.reuse, R2.reuse, RZ ;  /* 0x0000000212107210 */ /* 0x0c1fe20007fde0ff */
[----:B------:R0:W-:Y:S01]  /*2b800*/  @P4 STG.E.U8 desc[UR12][R12.64], R23 ;  /* 0x000000170c004986 */ /* 0x0001e2000c10110c */
[----:B------:R-:W-:Y:S01]  /*2b810*/  PRMT R21, R7, 0x7771, RZ ;  /* 0x0000777107157816 */ /* 0x000fe200000000ff */
[----:B-1----:R-:W-:Y:S01]  /*2b820*/  VIADD R19, R18, UR6 ;  /* 0x0000000612137c36 */ /* 0x002fe20008000000 */
[----:B----4-:R-:W-:Y:S01]  /*2b830*/  ISETP.LT.AND P4, PT, R0, UR7, !P0 ;  /* 0x0000000700007c0c */ /* 0x010fe2000c781270 */
[----:B------:R-:W1:Y:S01]  /*2b840*/  LDCU UR7, c[0x0][0x39c] ;  /* 0x00007380ff0777ac */ /* 0x000e620008000800 */
[-C--:B------:R-:W-:Y:S01]  /*2b850*/  LEA.HI.X.SX32 R17, R18, R3.reuse, 0x1, P6 ;  /* 0x0000000312117211 */ /* 0x080fe200030f0eff */
[----:B------:R-:W-:Y:S01]  /*2b860*/  VIADD R0, R28, 0xec ;  /* 0x000000ec1c007836 */ /* 0x000fe20000000000 */
[CC--:B------:R-:W-:Y:S01]  /*2b870*/  IADD3 R14, P6, PT, R19.reuse, R2.reuse, RZ ;  /* 0x00000002130e7210 */ /* 0x0c0fe20007fde0ff */
[----:B------:R-:W4:Y:S02]  /*2b880*/  LDCU UR6, c[0x0][0x3b8] ;  /* 0x00007700ff0677ac */ /* 0x000f240008000800 */
[----:B------:R5:W-:Y:S01]  /*2b890*/  @P5 STG.E.U8 desc[UR12][R16.64], R21 ;  /* 0x0000001510005986 */ /* 0x000be2000c10110c */
[----:B---3--:R-:W-:Y:S01]  /*2b8a0*/  ISETP.LT.AND P5, PT, R0, UR8, !P0 ;  /* 0x0000000800007c0c */ /* 0x008fe2000c7a1270 */
[----:B------:R-:W3:Y:S01]  /*2b8b0*/  LDCU UR8, c[0x0][0x39c] ;  /* 0x00007380ff0877ac */ /* 0x000ee20008000800 */
[CC--:B------:R-:W-:Y:S01]  /*2b8c0*/  LEA.HI.X.SX32 R15, R19.reuse, R3.reuse, 0x1, P6 ;  /* 0x00000003130f7211 */ /* 0x0c0fe200030f0eff */
[----:B--2---:R-:W-:Y:S01]  /*2b8d0*/  VIADD R19, R19, UR4 ;  /* 0x0000000413137c36 */ /* 0x004fe20008000000 */
[----:B------:R-:W-:Y:S01]  /*2b8e0*/  PRMT R25, R8, 0x7770, RZ ;  /* 0x0000777008197816 */ /* 0x000fe200000000ff */
[----:B------:R-:W-:Y:S01]  /*2b8f0*/  VIADD R0, R28, 0xed ;  /* 0x000000ed1c007836 */ /* 0x000fe20000000000 */
[----:B0-----:R-:W-:Y:S01]  /*2b900*/  PRMT R23, R8, 0x7771, RZ ;  /* 0x0000777108177816 */ /* 0x001fe200000000ff */
[----:B------:R-:W0:Y:S01]  /*2b910*/  LDCU UR4, c[0x0][0x3b8] ;  /* 0x00007700ff0477ac */ /* 0x000e220008000800 */
[CC--:B------:R-:W-:Y:S01]  /*2b920*/  IADD3 R18, P6, PT, R19.reuse, R2.reuse, RZ ;  /* 0x0000000213127210 */ /* 0x0c0fe20007fde0ff */
[----:B------:R4:W-:Y:S01]  /*2b930*/  @P3 STG.E.U8 desc[UR12][R14.64], R25 ;  /* 0x000000190e003986 */ /* 0x0009e2000c10110c */
[C---:B-----5:R-:W-:Y:S01]  /*2b940*/  VIADD R16, R19.reuse, UR5 ;  /* 0x0000000513107c36 */ /* 0x060fe20008000000 */
[----:B-1----:R-:W-:Y:S01]  /*2b950*/  ISETP.LT.AND P3, PT, R0, UR7, !P0 ;  /* 0x0000000700007c0c */ /* 0x002fe2000c761270 */
[----:B------:R-:W1:Y:S01]  /*2b960*/  LDCU UR7, c[0x0][0x39c] ;  /* 0x00007380ff0777ac */ /* 0x000e620008000800 */
[-C--:B------:R-:W-:Y:S01]  /*2b970*/  LEA.HI.X.SX32 R19, R19, R3.reuse, 0x1, P6 ;  /* 0x0000000313137211 */ /* 0x080fe200030f0eff */
[----:B------:R-:W-:Y:S01]  /*2b980*/  VIADD R0, R28, 0xee ;  /* 0x000000ee1c007836 */ /* 0x000fe20000000000 */
[----:B------:R-:W2:Y:S03]  /*2b990*/  LDCU UR5, c[0x0][0x3b8] ;  /* 0x00007700ff0577ac */ /* 0x000ea60008000800 */
        /* <DEDUP_REMOVED lines=9> */
[----:B------:R-:W-:-:S03]  /*2ba30*/  IADD3 R16, P6, PT, R14, R2, RZ ;  /* 0x000000020e107210 */ /* 0x000fc60007fde0ff */
[----:B------:R2:W-:Y:S01]  /*2ba40*/  @P1 STG.E.U8 desc[UR12][R12.64], R21 ;  /* 0x000000150c001986 */ /* 0x0005e2000c10110c */
[----:B-1----:R-:W-:Y:S01]  /*2ba50*/  ISETP.LT.AND P1, PT, R0, UR7, !P0 ;  /* 0x0000000700007c0c */ /* 0x002fe2000c721270 */
[C---:B0-----:R-:W-:Y:S01]  /*2ba60*/  VIADD R18, R14.reuse, UR4 ;  /* 0x000000040e127c36 */ /* 0x041fe20008000000 */
[-C--:B------:R-:W-:Y:S01]  /*2ba70*/  LEA.HI.X.SX32 R17, R14, R3.reuse, 0x1, P6 ;  /* 0x000000030e117211 */ /* 0x080fe200030f0eff */
[----:B------:R-:W0:Y:S01]  /*2ba80*/  LDCU UR7, c[0x0][0x39c] ;  /* 0x00007380ff0777ac */ /* 0x000e220008000800 */
[----:B------:R-:W-:Y:S01]  /*2ba90*/  PRMT R23, R9, 0x7771, RZ ;  /* 0x0000777109177816 */ /* 0x000fe200000000ff */
[----:B------:R-:W-:Y:S01]  /*2baa0*/  VIADD R0, R28, 0xf0 ;  /* 0x000000f01c007836 */ /* 0x000fe20000000000 */
[-C--:B------:R-:W-:Y:S01]  /*2bab0*/  IADD3 R14, P6, PT, R18, R2.reuse, RZ ;  /* 0x00000002120e7210 */ /* 0x080fe20007fde0ff */
[----:B------:R-:W1:Y:S02]  /*2bac0*/  LDCU UR4, c[0x0][0x3b8] ;  /* 0x00007700ff0477ac */ /* 0x000e640008000800 */
[----:B------:R5:W-:Y:S01]  /*2bad0*/  @P4 STG.E.U8 desc[UR12][R16.64], R23 ;  /* 0x0000001710004986 */ /* 0x000be2000c10110c */
[----:B---3--:R-:W-:Y:S01]  /*2bae0*/  ISETP.LT.AND P4, PT, R0, UR8, !P0 ;  /* 0x0000000800007c0c */ /* 0x008fe2000c781270 */
[----:B------:R-:W3:Y:S01]  /*2baf0*/  LDCU UR8, c[0x0][0x39c] ;  /* 0x00007380ff0877ac */ /* 0x000ee20008000800 */
[C---:B------:R-:W-:Y:S01]  /*2bb00*/  LEA.HI.X.SX32 R15, R18.reuse, R3, 0x1, P6 ;  /* 0x00000003120f7211 */ /* 0x040fe200030f0eff */
[----:B--2---:R-:W-:Y:S01]  /*2bb10*/  VIADD R12, R18, UR5 ;  /* 0x00000005120c7c36 */ /* 0x004fe20008000000 */
[----:B------:R-:W-:Y:S01]  /*2bb20*/  PRMT R21, R10, 0x7770, RZ ;  /* 0x000077700a157816 */ /* 0x000fe200000000ff */
[----:B------:R-:W-:Y:S01]  /*2bb30*/  VIADD R0, R28, 0xf1 ;  /* 0x000000f11c007836 */ /* 0x000fe20000000000 */
[----:B------:R-:W2:Y:S03]  /*2bb40*/  LDCU UR5, c[0x0][0x3b8] ;  /* 0x00007700ff0577ac */ /* 0x000ea60008000800 */
[----:B------:R1:W-:Y:S01]  /*2bb50*/  @P5 STG.E.U8 desc[UR12][R14.64], R21 ;  /* 0x000000150e005986 */ /* 0x0003e2000c10110c */
[----:B------:R-:W-:-:S02]  /*2bb60*/  IADD3 R18, P5, PT, R12, R2, RZ ;  /* 0x000000020c127210 */ /* 0x000fc40007fbe0ff */
[----:B0-----:R-:W-:Y:S01]  /*2bb70*/  ISETP.LT.AND P6, PT, R0, UR7, !P0 ;  /* 0x0000000700007c0c */ /* 0x001fe2000c7c1270 */
[----:B------:R-:W0:Y:S01]  /*2bb80*/  LDCU UR7, c[0x0][0x39c] ;  /* 0x00007380ff0777ac */ /* 0x000e220008000800 */
[-C--:B------:R-:W-:Y:S01]  /*2bb90*/  LEA.HI.X.SX32 R19, R12, R3.reuse, 0x1, P5 ;  /* 0x000000030c137211 */ /* 0x080fe200028f0eff */
[----:B------:R-:W-:Y:S01]  /*2bba0*/  VIADD R0, R28, 0xf2 ;  /* 0x000000f21c007836 */ /* 0x000fe20000000000 */
[----:B-----5:R-:W-:Y:S01]  /*2bbb0*/  PRMT R23, R10, 0x7771, RZ ;  /* 0x000077710a177816 */ /* 0x020fe200000000ff */
[----:B----4-:R-:W-:Y:S01]  /*2bbc0*/  VIADD R16, R12, UR6 ;  /* 0x000000060c107c36 */ /* 0x010fe20008000000 */
[----:B------:R-:W4:Y:S03]  /*2bbd0*/  LDCU UR6, c[0x0][0x3b8] ;  /* 0x00007700ff0677ac */ /* 0x000f260008000800 */
        /* <DEDUP_REMOVED lines=9> */
[----:B------:R-:W-:-:S03]  /*2bc70*/  IADD3 R16, P5, PT, R14, R2, RZ ;  /* 0x000000020e107210 */ /* 0x000fc60007fbe0ff */
[----:B------:R4:W-:Y:S01]  /*2bc80*/  @P2 STG.E.U8 desc[UR12][R12.64], R21 ;  /* 0x000000150c002986 */ /* 0x0009e2000c10110c */
[----:B0-----:R-:W-:Y:S01]  /*2bc90*/  ISETP.LT.AND P2, PT, R0, UR7, !P0 ;  /* 0x0000000700007c0c */ /* 0x001fe2000c741270 */
[----:B------:R-:W0:Y:S01]  /*2bca0*/  LDCU UR7, c[0x0][0x39c] ;  /* 0x00007380ff0777ac */ /* 0x000e220008000800 */
[-C--:B------:R-:W-:Y:S01]  /*2bcb0*/  LEA.HI.X.SX32 R17, R14, R3.reuse, 0x1, P5 ;  /* 0x000000030e117211 */ /* 0x080fe200028f0eff */
[----:B------:R-:W-:Y:S01]  /*2bcc0*/  VIADD R0, R28, 0xf4 ;  /* 0x000000f41c007836 */ /* 0x000fe20000000000 */
[----:B-----5:R-:W-:Y:S01]  /*2bcd0*/  PRMT R23, R11, 0x7771, RZ ;  /* 0x000077710b177816 */ /* 0x020fe200000000ff */
[----:B--2---:R-:W-:Y:S01]  /*2bce0*/  VIADD R18, R14, UR5 ;  /* 0x000000050e127c36 */ /* 0x004fe20008000000 */
        /* <DEDUP_REMOVED lines=12> */
[----:B0-----:R-:W-:Y:S01]  /*2bdb0*/  ISETP.LT.AND P4, PT, R0, UR7, !P0 ;  /* 0x0000000700007c0c */ /* 0x001fe2000c781270 */
[C---:B-1----:R-:W-:Y:S01]  /*2bdc0*/  VIADD R16, R12.reuse, UR4 ;  /* 0x000000040c107c36 */ /* 0x042fe20008000000 */
        /* <DEDUP_REMOVED lines=9> */
[CC--:B------:R-:W-:Y:S01]  /*2be60*/  LEA.HI.X.SX32 R13, R16.reuse, R3.reuse, 0x1, P5 ;  /* 0x00000003100d7211 */ /* 0x0c0fe200028f0eff */
[----:B--2---:R-:W-:Y:S01]  /*2be70*/  VIADD R16, R16, UR5 ;  /* 0x0000000510107c36 */ /* 0x004fe20008000000 */
[C---:B------:R-:W-:Y:S01]  /*2be80*/  PRMT R23, R5.reuse, 0x7772, RZ ;  /* 0x0000777205177816 */ /* 0x040fe200000000ff */
[----:B------:R-:W-:Y:S01]  /*2be90*/  VIADD R0, R28, 0xf7 ;  /* 0x000000f71c007836 */ /* 0x000fe20000000000 */
[----:B------:R-:W2:Y:S02]  /*2bea0*/  LDCU UR5, c[0x0][0x3b8] ;  /* 0x00007700ff0577ac */ /* 0x000ea40008000800 */
[C---:B-----5:R-:W-:Y:S01]  /*2beb0*/  IADD3 R14, P5, PT, R16.reuse, R2, RZ ;  /* 0x00000002100e7210 */ /* 0x060fe20007fbe0ff */
[----:B----4-:R-:W-:Y:S01]  /*2bec0*/  VIADD R17, R16, UR6 ;  /* 0x0000000610117c36 */ /* 0x010fe20008000000 */
[----:B------:R4:W-:Y:S01]  /*2bed0*/  @P3 STG.E.U8 desc[UR12][R12.64], R23 ;  /* 0x000000170c003986 */ /* 0x0009e2000c10110c */
[----:B0-----:R-:W-:Y:S01]  /*2bee0*/  ISETP.LT.AND P3, PT, R0, UR7, !P0 ;  /* 0x0000000700007c0c */ /* 0x001fe2000c761270 */
[----:B------:R-:W-:Y:S01]  /*2bef0*/  VIADD R0, R28, 0xf8 ;  /* 0x000000f81c007836 */ /* 0x000fe20000000000 */
[----:B------:R-:W-:Y:S01]  /*2bf00*/  LEA.HI.X.SX32 R15, R16, R3, 0x1, P5 ;  /* 0x00000003100f7211 */ /* 0x000fe200028f0eff */
[----:B------:R-:W0:Y:S01]  /*2bf10*/  LDCU UR6, c[0x0][0x3b8] ;  /* 0x00007700ff0677ac */ /* 0x000e220008000800 */
[----:B------:R-:W-:-:S02]  /*2bf20*/  PRMT R21, R5, 0x7773, RZ ;  /* 0x0000777305157816 */ /* 0x000fc400000000ff */
[CC--:B------:R-:W-:Y:S01]  /*2bf30*/  IADD3 R4, P5, PT, R17.reuse, R2.reuse, RZ ;  /* 0x0000000211047210 */ /* 0x0c0fe20007fbe0ff */
[----:B------:R-:W5:Y:S01]  /*2bf40*/  LDCU UR7, c[0x0][0x3b8] ;  /* 0x00007700ff0777ac */ /* 0x000f620008000800 */
[----:B------:R-:W-:Y:S01]  /*2bf50*/  PRMT R19, R6, 0x7772, RZ ;  /* 0x0000777206137816 */ /* 0x000fe200000000ff */
[----:B------:R0:W-:Y:S01]  /*2bf60*/  @P2 STG.E.U8 desc[UR12][R14.64], R21 ;  /* 0x000000150e002986 */ /* 0x0001e2000c10110c */
[C---:B------:R-:W-:Y:S01]  /*2bf70*/  LEA.HI.X.SX32 R5, R17.reuse, R3, 0x1, P5 ;  /* 0x0000000311057211 */ /* 0x040fe200028f0eff */
[----:B-1----:R-:W-:Y:S01]  /*2bf80*/  VIADD R17, R17, UR4 ;  /* 0x0000000411117c36 */ /* 0x002fe20008000000 */
[----:B---3--:R-:W-:Y:S01]  /*2bf90*/  ISETP.LT.AND P2, PT, R0, UR8, !P0 ;  /* 0x0000000800007c0c */ /* 0x008fe2000c741270 */
[----:B------:R-:W-:Y:S01]  /*2bfa0*/  VIADD R0, R28, 0xf9 ;  /* 0x000000f91c007836 */ /* 0x000fe20000000000 */
[----:B------:R-:W1:Y:S01]  /*2bfb0*/  LDCU UR4, c[0x0][0x3b8] ;  /* 0x00007700ff0477ac */ /* 0x000e620008000800 */
[----:B------:R3:W-:Y:S01]  /*2bfc0*/  @P1 STG.E.U8 desc[UR12][R4.64], R19 ;  /* 0x0000001304001986 */ /* 0x0007e2000c10110c */
[----:B----4-:R-:W-:-:S02]  /*2bfd0*/  IADD3 R12, P5, PT, R17, R2, RZ ;  /* 0x00000002110c7210 */ /* 0x010fc40007fbe0ff */
[----:B------:R-:W-:Y:S01]  /*2bfe0*/  ISETP.LT.AND P1, PT, R0, UR10, !P0 ;  /* 0x0000000a00007c0c */ /* 0x000fe2000c721270 */
[----:B------:R-:W-:Y:S01]  /*2bff0*/  VIADD R0, R28, 0xfa ;  /* 0x000000fa1c007836 */ /* 0x000fe20000000000 */
[----:B------:R-:W4:Y:S01]  /*2c000*/  LDCU UR10, c[0x0][0x39c] ;  /* 0x00007380ff0a77ac */ /* 0x000f220008000800 */
[C---:B------:R-:W-:Y:S01]  /*2c010*/  LEA.HI.X.SX32 R13, R17.reuse, R3, 0x1, P5 ;  /* 0x00000003110d7211 */ /* 0x040fe200028f0eff */
[----:B--2---:R-:W-:Y:S01]  /*2c020*/  VIADD R17, R17, UR5 ;  /* 0x0000000511117c36 */ /* 0x004fe20008000000 */
[----:B0-----:R-:W-:Y:S01]  /*2c030*/  PRMT R21, R6, 0x7773, RZ ;  /* 0x0000777306157816 */ /* 0x001fe200000000ff */
[----:B------:R-:W0:Y:S01]  /*2c040*/  LDCU UR8, c[0x0][0x3b8] ;  /* 0x00007700ff0877ac */ /* 0x000e220008000800 */
[----:B------:R-:W-:Y:S02]  /*2c050*/  ISETP.LT.AND P5, PT, R0, UR11, !P0 ;  /* 0x0000000b00007c0c */ /* 0x000fe4000c7a1270 */
[C---:B------:R-:W-:Y:S01]  /*2c060*/  PRMT R15, R7.reuse, 0x7773, RZ ;  /* 0x00007773070f7816 */ /* 0x040fe200000000ff */
[----:B------:R-:W2:Y:S01]  /*2c070*/  LDCU UR11, c[0x0][0x39c] ;  /* 0x00007380ff0b77ac */ /* 0x000ea20008000800 */
[----:B------:R0:W-:Y:S01]  /*2c080*/  @P4 STG.E.U8 desc[UR12][R12.64], R21 ;  /* 0x000000150c004986 */ /* 0x0001e2000c10110c */
[----:B---3--:R-:W-:Y:S01]  /*2c090*/  PRMT R19, R7, 0x7772, RZ ;  /* 0x0000777207137816 */ /* 0x008fe200000000ff */
[C---:B------:R-:W-:Y:S01]  /*2c0a0*/  VIADD R7, R17.reuse, UR6 ;  /* 0x0000000611077c36 */ /* 0x040fe20008000000 */
[----:B------:R-:W-:Y:S01]  /*2c0b0*/  IADD3 R4, P4, PT, R17, R2, RZ ;  /* 0x0000000211047210 */ /* 0x000fe20007f9e0ff */
[----:B------:R-:W3:Y:S01]  /*2c0c0*/  LDCU UR5, c[0x0][0x3b8] ;  /* 0x00007700ff0577ac */ /* 0x000ee20008000800 */
[----:B------:R-:W-:-:S02]  /*2c0d0*/  VIADD R0, R28, 0xfb ;  /* 0x000000fb1c007836 */ /* 0x000fc40000000000 */
[-C--:B------:R-:W-:Y:S01]  /*2c0e0*/  LEA.HI.X.SX32 R5, R17, R3.reuse, 0x1, P4 ;  /* 0x0000000311057211 */ /* 0x080fe200020f0eff */
[C---:B-----5:R-:W-:Y:S01]  /*2c0f0*/  VIADD R14, R7.reuse, UR7 ;  /* 0x00000007070e7c36 */ /* 0x060fe20008000000 */
[CC--:B------:R-:W-:Y:S01]  /*2c100*/  IADD3 R6, P4, PT, R7.reuse, R2.reuse, RZ ;  /* 0x0000000207067210 */ /* 0x0c0fe20007f9e0ff */
[----:B------:R-:W5:Y:S02]  /*2c110*/  LDCU UR6, c[0x0][0x3b8] ;  /* 0x00007700ff0677ac */ /* 0x000f640008000800 */
[----:B------:R3:W-:Y:S01]  /*2c120*/  @P6 STG.E.U8 desc[UR12][R4.64], R19 ;  /* 0x0000001304006986 */ /* 0x0007e2000c10110c */
[-C--:B------:R-:W-:Y:S01]  /*2c130*/  LEA.HI.X.SX32 R7, R7, R3.reuse, 0x1, P4 ;  /* 0x0000000307077211 */ /* 0x080fe200020f0eff */
[----:B------:R-:W5:Y:S01]  /*2c140*/  LDCU UR7, c[0x0][0x3b8] ;  /* 0x00007700ff0777ac */ /* 0x000f620008000800 */
[----:B----4-:R-:W-:Y:S01]  /*2c150*/  ISETP.LT.AND P4, PT, R0, UR10, !P0 ;  /* 0x0000000a00007c0c */ /* 0x010fe2000c781270 */
[----:B------:R-:W-:Y:S01]  /*2c160*/  VIADD R0, R28, 0xfc ;  /* 0x000000fc1c007836 */ /* 0x000fe20000000000 */
[-C--:B0-----:R-:W-:Y:S01]  /*2c170*/  IADD3 R12, P6, PT, R14, R2.reuse, RZ ;  /* 0x000000020e0c7210 */ /* 0x081fe20007fde0ff */
[----:B------:R-:W-:Y:S01]  /*2c180*/  @P3 STG.E.U8 desc[UR12][R6.64], R15 ;  /* 0x0000000f06003986 */ /* 0x000fe2000c10110c */
[----:B------:R-:W-:Y:S01]  /*2c190*/  PRMT R23, R8, 0x7772, RZ ;  /* 0x0000777208177816 */ /* 0x000fe200000000ff */
[----:B------:R-:W0:Y:S01]  /*2c1a0*/  LDCU UR10, c[0x0][0x3b8] ;  /* 0x00007700ff0a77ac */ /* 0x000e220008000800 */
[C---:B------:R-:W-:Y:S01]  /*2c1b0*/  LEA.HI.X.SX32 R13, R14.reuse, R3, 0x1, P6 ;  /* 0x000000030e0d7211 */ /* 0x040fe200030f0eff */
[----:B-1----:R-:W-:Y:S01]  /*2c1c0*/  VIADD R14, R14, UR4 ;  /* 0x000000040e0e7c36 */ /* 0x002fe20008000000 */
[----:B--2---:R-:W-:Y:S01]  /*2c1d0*/  ISETP.LT.AND P3, PT, R0, UR11, !P0 ;  /* 0x0000000b00007c0c */ /* 0x004fe2000c761270 */
[----:B------:R-:W-:Y:S01]  /*2c1e0*/  VIADD R0, R28, 0xfd ;  /* 0x000000fd1c007836 */ /* 0x000fe20000000000 */
[----:B------:R-:W1:Y:S01]  /*2c1f0*/  LDCU UR4, c[0x0][0x3b8] ;  /* 0x00007700ff0477ac */ /* 0x000e620008000800 */
[----:B---3--:R-:W-:Y:S01]  /*2c200*/  VIADD R5, R14, UR8 ;  /* 0x000000080e057c36 */ /* 0x008fe20008000000 */
[----:B------:R5:W-:Y:S02]  /*2c210*/  @P2 STG.E.U8 desc[UR12][R12.64], R23 ;  /* 0x000000170c002986 */ /* 0x000be4000c10110c */
[----:B------:R-:W-:Y:S01]  /*2c220*/  ISETP.LT.AND P2, PT, R0, UR14, !P0 ;  /* 0x0000000e00007c0c */ /* 0x000fe2000c741270 */
[----:B------:R-:W-:Y:S01]  /*2c230*/  VIADD R0, R5, UR5 ;  /* 0x0000000505007c36 */ /* 0x000fe20008000000 */
[----:B------:R-:W-:Y:S01]  /*2c240*/  IADD3 R16, P6, PT, R14, R2, RZ ;  /* 0x000000020e107210 */ /* 0x000fe20007fde0ff */
[----:B------:R-:W2:Y:S01]  /*2c250*/  LDCU UR11, c[0x0][0x39c] ;  /* 0x00007380ff0b77ac */ /* 0x000ea20008000800 */
[----:B------:R-:W-:-:S02]  /*2c260*/  PRMT R21, R8, 0x7773, RZ ;  /* 0x0000777308157816 */ /* 0x000fc400000000ff */
[----:B------:R-:W-:Y:S01]  /*2c270*/  LEA.HI.X.SX32 R17, R14, R3, 0x1, P6 ;  /* 0x000000030e117211 */ /* 0x000fe200030f0eff */
[----:B------:R-:W3:Y:S01]  /*2c280*/  LDCU UR5, c[0x0][0x39c] ;  /* 0x00007380ff0577ac */ /* 0x000ee20008000800 */
[----:B-----5:R-:W-:Y:S01]  /*2c290*/  VIADD R13, R0, UR6 ;  /* 0x00000006000d7c36 */ /* 0x020fe20008000000 */
[----:B------:R-:W-:-:S03]  /*2c2a0*/  IADD3 R4, P6, PT, R5, R2, RZ ;  /* 0x0000000205047210 */ /* 0x000fc60007fde0ff */
[----:B------:R-:W-:Y:S01]  /*2c2b0*/  VIADD R15, R13, UR7 ;  /* 0x000000070d0f7c36 */ /* 0x000fe20008000000 */
[----:B------:R4:W-:Y:S01]  /*2c2c0*/  @P1 STG.E.U8 desc[UR12][R16.64], R21 ;  /* 0x0000001510001986 */ /* 0x0009e2000c10110c */
[-C--:B------:R-:W-:Y:S02]  /*2c2d0*/  IADD3 R6, P1, PT, R0, R2.reuse, RZ ;  /* 0x0000000200067210 */ /* 0x080fe40007f3e0ff */
[----:B0-----:R-:W-:Y:S01]  /*2c2e0*/  VIADD R18, R15, UR10 ;  /* 0x0000000a0f127c36 */ /* 0x001fe20008000000 */
[-C--:B------:R-:W-:Y:S02]  /*2c2f0*/  LEA.HI.X.SX32 R5, R5, R3.reuse, 0x1, P6 ;  /* 0x0000000305057211 */ /* 0x080fe400030f0eff */
[C---:B------:R-:W-:Y:S01]  /*2c300*/  IADD3 R12, P6, PT, R13.reuse, R2, RZ ;  /* 0x000000020d0c7210 */ /* 0x040fe20007fde0ff */
[----:B------:R-:W-:Y:S01]  /*2c310*/  VIADD R8, R28, 0xfe ;  /* 0x000000fe1c087836 */ /* 0x000fe20000000000 */
[-C--:B------:R-:W-:Y:S01]  /*2c320*/  LEA.HI.X.SX32 R7, R0, R3.reuse, 0x1, P1 ;  /* 0x0000000300077211 */ /* 0x080fe200008f0eff */
[----:B------:R-:W-:Y:S01]  /*2c330*/  VIADD R0, R28, 0xff ;  /* 0x000000ff1c007836 */ /* 0x000fe20000000000 */
[----:B------:R-:W-:-:S02]  /*2c340*/  LEA.HI.X.SX32 R13, R13, R3, 0x1, P6 ;  /* 0x000000030d0d7211 */ /* 0x000fc400030f0eff */
[CC--:B----4-:R-:W-:Y:S01]  /*2c350*/  IADD3 R16, P1, PT, R18.reuse, R2.reuse, RZ ;  /* 0x0000000212107210 */ /* 0x0d0fe20007f3e0ff */
[C---:B-1----:R-:W-:Y:S01]  /*2c360*/  VIADD R19, R18.reuse, UR4 ;  /* 0x0000000412137c36 */ /* 0x042fe20008000000 */
[C---:B------:R-:W-:Y:S02]  /*2c370*/  IADD3 R14, P6, PT, R15.reuse, R2, RZ ;  /* 0x000000020f0e7210 */ /* 0x040fe40007fde0ff */
[-C--:B------:R-:W-:Y:S02]  /*2c380*/  LEA.HI.X.SX32 R17, R18, R3.reuse, 0x1, P1 ;  /* 0x0000000312117211 */ /* 0x080fe400008f0eff */
[----:B--2---:R-:W-:Y:S02]  /*2c390*/  ISETP.LT.AND P1, PT, R8, UR11, !P0 ;  /* 0x0000000b08007c0c */ /* 0x004fe4000c721270 */
[----:B------:R-:W-:Y:S02]  /*2c3a0*/  LEA.HI.X.SX32 R15, R15, R3, 0x1, P6 ;  /* 0x000000030f0f7211 */ /* 0x000fe400030f0eff */
[----:B---3--:R-:W-:-:S02]  /*2c3b0*/  ISETP.LT.AND P0, PT, R0, UR5, !P0 ;  /* 0x0000000500007c0c */ /* 0x008fc4000c701270 */
[----:B------:R-:W-:Y:S02]  /*2c3c0*/  IADD3 R2, P6, PT, R19, R2, RZ ;  /* 0x0000000213027210 */ /* 0x000fe40007fde0ff */
[C---:B------:R-:W-:Y:S02]  /*2c3d0*/  PRMT R25, R9.reuse, 0x7772, RZ ;  /* 0x0000777209197816 */ /* 0x040fe400000000ff */
[----:B------:R-:W-:Y:S02]  /*2c3e0*/  PRMT R23, R9, 0x7773, RZ ;  /* 0x0000777309177816 */ /* 0x000fe400000000ff */
[----:B------:R-:W-:Y:S02]  /*2c3f0*/  LEA.HI.X.SX32 R3, R19, R3, 0x1, P6 ;  /* 0x0000000313037211 */ /* 0x000fe400030f0eff */
[C---:B------:R-:W-:Y:S02]  /*2c400*/  PRMT R21, R10.reuse, 0x7772, RZ ;  /* 0x000077720a157816 */ /* 0x040fe400000000ff */
[----:B------:R-:W-:-:S02]  /*2c410*/  PRMT R19, R10, 0x7773, RZ ;  /* 0x000077730a137816 */ /* 0x000fc400000000ff */
[C---:B------:R-:W-:Y:S01]  /*2c420*/  PRMT R9, R11.reuse, 0x7773, RZ ;  /* 0x000077730b097816 */ /* 0x040fe200000000ff */
[----:B------:R0:W-:Y:S01]  /*2c430*/  @P5 STG.E.U8 desc[UR12][R4.64], R25 ;  /* 0x0000001904005986 */ /* 0x0001e2000c10110c */
[----:B------:R-:W-:-:S03]  /*2c440*/  PRMT R11, R11, 0x7772, RZ ;  /* 0x000077720b0b7816 */ /* 0x000fc600000000ff */
[----:B------:R0:W-:Y:S04]  /*2c450*/  @P4 STG.E.U8 desc[UR12][R6.64], R23 ;  /* 0x0000001706004986 */ /* 0x0001e8000c10110c */
[----:B------:R0:W-:Y:S04]  /*2c460*/  @P3 STG.E.U8 desc[UR12][R12.64], R21 ;  /* 0x000000150c003986 */ /* 0x0001e8000c10110c */
[----:B------:R0:W-:Y:S04]  /*2c470*/  @P2 STG.E.U8 desc[UR12][R14.64], R19 ;  /* 0x000000130e002986 */ /* 0x0001e8000c10110c */
[----:B------:R0:W-:Y:S01]  /*2c480*/  @P1 STG.E.U8 desc[UR12][R16.64], R11 ;  /* 0x0000000b10001986 */ /* 0x0001e2000c10110c */
[----:B------:R-:W-:Y:S05]  /*2c490*/  @!P0 EXIT ;  /* 0x000000000000894d */ /* 0x000fea0003800000 */
[----:B------:R-:W-:Y:S01]  /*2c4a0*/  STG.E.U8 desc[UR12][R2.64], R9 ;  /* 0x0000000902007986 */ /* 0x000fe2000c10110c */
[----:B------:R-:W-:Y:S05]  /*2c4b0*/  EXIT ;  /* 0x000000000000794d */ /* 0x000fea0003800000 */
.L_x_2:
[----:B------:R-:W-:-:S00]  /*2c4c0*/  BRA `(.L_x_2) ;  /* 0xfffffffc00fc7947 */ /* 0x000fc0000383ffff */
[----:B------:R-:W-:-:S00]  /*2c4d0*/  NOP ;  /* 0x0000000000007918 */ /* 0x000fc00000000000 */
        /* <DEDUP_REMOVED lines=10> */
.L_x_3:


//--------------------- .nv.shared.matmul_kernel  --------------------------
	.section	.nv.shared.matmul_kernel,"aw",@nobits
	.sectionflags	@""
	.align	16
	.zero		1024


//--------------------- .nv.shared.reserved.0     --------------------------
	.section	.nv.shared.reserved.0,"aw",@nobits
	.weak		__nv_reservedSMEM_offset_0_alias
	.size		__nv_reservedSMEM_offset_0_alias, 0, 64
	.other		__nv_reservedSMEM_offset_0_alias,@"STO_CUDA_RESERVED_SHARED STV_DEFAULT"
__nv_reservedSMEM_offset_0_alias:
	.zero		0
	.zero		64


//--------------------- .nv.constant0.matmul_kernel --------------------------
	.section	.nv.constant0.matmul_kernel,"a",@progbits
	.sectionflags	@""
	.align	4
.nv.constant0.matmul_kernel:
	.zero		976


//--------------------- SYMBOLS --------------------------

	.type		.nv.reservedSmem.offset0,@object
	.size		.nv.reservedSmem.offset0,0x4
	.type		.nv.reservedSmem.cap,@object
	.size		.nv.reservedSmem.cap,0x4
